	.target	sm_103a

	.elftype	@"ET_EXEC"


//--------------------- .note.nv.tkinfo           --------------------------
	.section	.note.nv.tkinfo,"",@"SHT_NOTE"
	.sectionflags	@"SHF_NOTE_NV_TKINFO"
	.tkinfo
        /*0018*/ 	.word	0x00000002
        /*0030*/ 	.string	""
        /*0030*/ 	.string	"ptxas"
        /*0030*/ 	.string	"Cuda compilation tools, release 13.0, V13.0.88"
        /*0030*/ 	.string	"Build cuda_13.0.r13.0/compiler.36424714_0"
        /*0030*/ 	.string	"-arch sm_103a -m 64 "



//--------------------- .note.nv.cuinfo           --------------------------
	.section	.note.nv.cuinfo,"",@"SHT_NOTE"
	.sectionflags	@"SHF_NOTE_NV_CUINFO"
        /*0018*/ 	.short	0x0002
        /*001a*/ 	.short	0x0067
        /*001c*/ 	.short	0x0082
	.zero		2


//--------------------- .nv.info                  --------------------------
	.section	.nv.info,"",@"SHT_CUDA_INFO"
	.align	4


	//----- nvinfo : EIATTR_REGCOUNT
	.align		4
        /*0000*/ 	.byte	0x04, 0x2f
        /*0002*/ 	.short	(.L_1 - .L_0)
	.align		4
.L_0:
        /*0004*/ 	.word	index@(_ZN13group_norm_v214gn_cuda_kernelI6__halfLi320ELi1ELi16ELi20ELi1024ELb1ELi128ELi320ELi320ELi4ELb1ELi18ELb0ELb0ENS_16CompileConditionILi1000EEEEEvPT_PKS4_S7_S7_flPfS8_Pj)
        /*0008*/ 	.word	0x00000004


	//----- nvinfo : EIATTR_FRAME_SIZE
	.align		4
.L_1:
        /*000c*/ 	.byte	0x04, 0x11
        /*000e*/ 	.short	(.L_3 - .L_2)
	.align		4
.L_2:
        /*0010*/ 	.word	index@(_ZN13group_norm_v214gn_cuda_kernelI6__halfLi320ELi1ELi16ELi20ELi1024ELb1ELi128ELi320ELi320ELi4ELb1ELi18ELb0ELb0ENS_16CompileConditionILi1000EEEEEvPT_PKS4_S7_S7_flPfS8_Pj)
        /*0014*/ 	.word	0x00000000


	//----- nvinfo : EIATTR_REGCOUNT
	.align		4
.L_3:
        /*0018*/ 	.byte	0x04, 0x2f
        /*001a*/ 	.short	(.L_5 - .L_4)
	.align		4
.L_4:
        /*001c*/ 	.word	index@(_ZN13group_norm_v214gn_cuda_kernelI6__halfLi320ELi3ELi16ELi20ELi1024ELb1ELi64ELi320ELi320ELi4ELb1ELi21ELb0ELb0ENS_16CompileConditionILi1000EEEEEvPT_PKS4_S7_S7_flPfS8_Pj)
        /*0020*/ 	.word	0x00000004


	//----- nvinfo : EIATTR_FRAME_SIZE
	.align		4
.L_5:
        /*0024*/ 	.byte	0x04, 0x11
        /*0026*/ 	.short	(.L_7 - .L_6)
	.align		4
.L_6:
        /*0028*/ 	.word	index@(_ZN13group_norm_v214gn_cuda_kernelI6__halfLi320ELi3ELi16ELi20ELi1024ELb1ELi64ELi320ELi320ELi4ELb1ELi21ELb0ELb0ENS_16CompileConditionILi1000EEEEEvPT_PKS4_S7_S7_flPfS8_Pj)
        /*002c*/ 	.word	0x00000000


	//----- nvinfo : EIATTR_REGCOUNT
	.align		4
.L_7:
        /*0030*/ 	.byte	0x04, 0x2f
        /*0032*/ 	.short	(.L_9 - .L_8)
	.align		4
.L_8:
        /*0034*/ 	.word	index@(_ZN13group_norm_v214gn_cuda_kernelI6__halfLi320ELi1ELi16ELi20ELi1024ELb1ELi64ELi320ELi320ELi4ELb1ELi9ELb0ELb0ENS_16CompileConditionILi1000EEEEEvPT_PKS4_S7_S7_flPfS8_Pj)
        /*0038*/ 	.word	0x00000004


	//----- nvinfo : EIATTR_FRAME_SIZE
	.align		4
.L_9:
        /*003c*/ 	.byte	0x04, 0x11
        /*003e*/ 	.short	(.L_11 - .L_10)
	.align		4
.L_10:
        /*0040*/ 	.word	index@(_ZN13group_norm_v214gn_cuda_kernelI6__halfLi320ELi1ELi16ELi20ELi1024ELb1ELi64ELi320ELi320ELi4ELb1ELi9ELb0ELb0ENS_16CompileConditionILi1000EEEEEvPT_PKS4_S7_S7_flPfS8_Pj)
        /*0044*/ 	.word	0x00000000


	//----- nvinfo : EIATTR_REGCOUNT
	.align		4
.L_11:
        /*0048*/ 	.byte	0x04, 0x2f
        /*004a*/ 	.short	(.L_13 - .L_12)
	.align		4
.L_12:
        /*004c*/ 	.word	index@(_ZN13group_norm_v214gn_cuda_kernelI6__halfLi320ELi3ELi16ELi20ELi1024ELb1ELi32ELi320ELi320ELi4ELb1ELi10ELb0ELb0ENS_16CompileConditionILi1000EEEEEvPT_PKS4_S7_S7_flPfS8_Pj)
        /*0050*/ 	.word	0x00000004


	//----- nvinfo : EIATTR_FRAME_SIZE
	.align		4
.L_13:
        /*0054*/ 	.byte	0x04, 0x11
        /*0056*/ 	.short	(.L_15 - .L_14)
	.align		4
.L_14:
        /*0058*/ 	.word	index@(_ZN13group_norm_v214gn_cuda_kernelI6__halfLi320ELi3ELi16ELi20ELi1024ELb1ELi32ELi320ELi320ELi4ELb1ELi10ELb0ELb0ENS_16CompileConditionILi1000EEEEEvPT_PKS4_S7_S7_flPfS8_Pj)
        /*005c*/ 	.word	0x00000000


	//----- nvinfo : EIATTR_REGCOUNT
	.align		4
.L_15:
        /*0060*/ 	.byte	0x04, 0x2f
        /*0062*/ 	.short	(.L_17 - .L_16)
	.align		4
.L_16:
        /*0064*/ 	.word	index@(_ZN13group_norm_v214gn_cuda_kernelI6__halfLi320ELi1ELi16ELi20ELi1024ELb1ELi32ELi320ELi320ELi4ELb1ELi4ELb0ELb0ENS_16CompileConditionILi1000EEEEEvPT_PKS4_S7_S7_flPfS8_Pj)
        /*0068*/ 	.word	0x00000004


	//----- nvinfo : EIATTR_FRAME_SIZE
	.align		4
.L_17:
        /*006c*/ 	.byte	0x04, 0x11
        /*006e*/ 	.short	(.L_19 - .L_18)
	.align		4
.L_18:
        /*0070*/ 	.word	index@(_ZN13group_norm_v214gn_cuda_kernelI6__halfLi320ELi1ELi16ELi20ELi1024ELb1ELi32ELi320ELi320ELi4ELb1ELi4ELb0ELb0ENS_16CompileConditionILi1000EEEEEvPT_PKS4_S7_S7_flPfS8_Pj)
        /*0074*/ 	.word	0x00000000


	//----- nvinfo : EIATTR_REGCOUNT
	.align		4
.L_19:
        /*0078*/ 	.byte	0x04, 0x2f
        /*007a*/ 	.short	(.L_21 - .L_20)
	.align		4
.L_20:
        /*007c*/ 	.word	index@(_ZN13group_norm_v214gn_cuda_kernelI6__halfLi320ELi3ELi16ELi20ELi1024ELb1ELi16ELi320ELi320ELi4ELb1ELi5ELb0ELb0ENS_16CompileConditionILi1000EEEEEvPT_PKS4_S7_S7_flPfS8_Pj)
        /*0080*/ 	.word	0x00000004


	//----- nvinfo : EIATTR_FRAME_SIZE
	.align		4
.L_21:
        /*0084*/ 	.byte	0x04, 0x11
        /*0086*/ 	.short	(.L_23 - .L_22)
	.align		4
.L_22:
        /*0088*/ 	.word	index@(_ZN13group_norm_v214gn_cuda_kernelI6__halfLi320ELi3ELi16ELi20ELi1024ELb1ELi16ELi320ELi320ELi4ELb1ELi5ELb0ELb0ENS_16CompileConditionILi1000EEEEEvPT_PKS4_S7_S7_flPfS8_Pj)
        /*008c*/ 	.word	0x00000000


	//----- nvinfo : EIATTR_REGCOUNT
	.align		4
.L_23:
        /*0090*/ 	.byte	0x04, 0x2f
        /*0092*/ 	.short	(.L_25 - .L_24)
	.align		4
.L_24:
        /*0094*/ 	.word	index@(_ZN13group_norm_v214gn_cuda_kernelI6__halfLi320ELi1ELi16ELi20ELi1024ELb1ELi16ELi320ELi320ELi4ELb1ELi2ELb0ELb0ENS_16CompileConditionILi1000EEEEEvPT_PKS4_S7_S7_flPfS8_Pj)
        /*0098*/ 	.word	0x00000004


	//----- nvinfo : EIATTR_FRAME_SIZE
	.align		4
.L_25:
        /*009c*/ 	.byte	0x04, 0x11
        /*009e*/ 	.short	(.L_27 - .L_26)
	.align		4
.L_26:
        /*00a0*/ 	.word	index@(_ZN13group_norm_v214gn_cuda_kernelI6__halfLi320ELi1ELi16ELi20ELi1024ELb1ELi16ELi320ELi320ELi4ELb1ELi2ELb0ELb0ENS_16CompileConditionILi1000EEEEEvPT_PKS4_S7_S7_flPfS8_Pj)
        /*00a4*/ 	.word	0x00000000


	//----- nvinfo : EIATTR_REGCOUNT
	.align		4
.L_27:
        /*00a8*/ 	.byte	0x04, 0x2f
        /*00aa*/ 	.short	(.L_29 - .L_28)
	.align		4
.L_28:
        /*00ac*/ 	.word	index@(_ZN13group_norm_v214gn_cuda_kernelI6__halfLi320ELi3ELi16ELi20ELi1024ELb1ELi8ELi320ELi320ELi4ELb1ELi2ELb0ELb0ENS_16CompileConditionILi1000EEEEEvPT_PKS4_S7_S7_flPfS8_Pj)
        /*00b0*/ 	.word	0x00000004


	//----- nvinfo : EIATTR_FRAME_SIZE
	.align		4
.L_29:
        /*00b4*/ 	.byte	0x04, 0x11
        /*00b6*/ 	.short	(.L_31 - .L_30)
	.align		4
.L_30:
        /*00b8*/ 	.word	index@(_ZN13group_norm_v214gn_cuda_kernelI6__halfLi320ELi3ELi16ELi20ELi1024ELb1ELi8ELi320ELi320ELi4ELb1ELi2ELb0ELb0ENS_16CompileConditionILi1000EEEEEvPT_PKS4_S7_S7_flPfS8_Pj)
        /*00bc*/ 	.word	0x00000000


	//----- nvinfo : EIATTR_REGCOUNT
	.align		4
.L_31:
        /*00c0*/ 	.byte	0x04, 0x2f
        /*00c2*/ 	.short	(.L_33 - .L_32)
	.align		4
.L_32:
        /*00c4*/ 	.word	index@(_ZN13group_norm_v214gn_cuda_kernelI6__halfLi320ELi1ELi16ELi20ELi1024ELb1ELi8ELi320ELi320ELi4ELb1ELi1ELb0ELb0ENS_16CompileConditionILi1000EEEEEvPT_PKS4_S7_S7_flPfS8_Pj)
        /*00c8*/ 	.word	0x00000004


	//----- nvinfo : EIATTR_FRAME_SIZE
	.align		4
.L_33:
        /*00cc*/ 	.byte	0x04, 0x11
        /*00ce*/ 	.short	(.L_35 - .L_34)
	.align		4
.L_34:
        /*00d0*/ 	.word	index@(_ZN13group_norm_v214gn_cuda_kernelI6__halfLi320ELi1ELi16ELi20ELi1024ELb1ELi8ELi320ELi320ELi4ELb1ELi1ELb0ELb0ENS_16CompileConditionILi1000EEEEEvPT_PKS4_S7_S7_flPfS8_Pj)
        /*00d4*/ 	.word	0x00000000


	//----- nvinfo : EIATTR_REGCOUNT
	.align		4
.L_35:
        /*00d8*/ 	.byte	0x04, 0x2f
        /*00da*/ 	.short	(.L_37 - .L_36)
	.align		4
.L_36:
        /*00dc*/ 	.word	index@(_ZN13group_norm_v214gn_cuda_kernelI6__halfLi320ELi3ELi16ELi20ELi1024ELb1ELi4ELi320ELi320ELi4ELb1ELi1ELb0ELb0ENS_16CompileConditionILi1000EEEEEvPT_PKS4_S7_S7_flPfS8_Pj)
        /*00e0*/ 	.word	0x00000004


	//----- nvinfo : EIATTR_FRAME_SIZE
	.align		4
.L_37:
        /*00e4*/ 	.byte	0x04, 0x11
        /*00e6*/ 	.short	(.L_39 - .L_38)
	.align		4
.L_38:
        /*00e8*/ 	.word	index@(_ZN13group_norm_v214gn_cuda_kernelI6__halfLi320ELi3ELi16ELi20ELi1024ELb1ELi4ELi320ELi320ELi4ELb1ELi1ELb0ELb0ENS_16CompileConditionILi1000EEEEEvPT_PKS4_S7_S7_flPfS8_Pj)
        /*00ec*/ 	.word	0x00000000


	//----- nvinfo : EIATTR_REGCOUNT
	.align		4
.L_39:
        /*00f0*/ 	.byte	0x04, 0x2f
        /*00f2*/ 	.short	(.L_41 - .L_40)
	.align		4
.L_40:
        /*00f4*/ 	.word	index@(_ZN13group_norm_v214gn_cuda_kernelI6__halfLi320ELi1ELi32ELi10ELi1024ELb0ELi1024ELi10ELi10ELi2ELb0ELi148ELb0ELb0ENS_16CompileConditionILi1000EEEEEvPT_PKS4_S7_S7_flPfS8_Pj)
        /*00f8*/ 	.word	0x00000004


	//----- nvinfo : EIATTR_FRAME_SIZE
	.align		4
.L_41:
        /*00fc*/ 	.byte	0x04, 0x11
        /*00fe*/ 	.short	(.L_43 - .L_42)
	.align		4
.L_42:
        /*0100*/ 	.word	index@(_ZN13group_norm_v214gn_cuda_kernelI6__halfLi320ELi1ELi32ELi10ELi1024ELb0ELi1024ELi10ELi10ELi2ELb0ELi148ELb0ELb0ENS_16CompileConditionILi1000EEEEEvPT_PKS4_S7_S7_flPfS8_Pj)
        /*0104*/ 	.word	0x00000000


	//----- nvinfo : EIATTR_REGCOUNT
	.align		4
.L_43:
        /*0108*/ 	.byte	0x04, 0x2f
        /*010a*/ 	.short	(.L_45 - .L_44)
	.align		4
.L_44:
        /*010c*/ 	.word	index@(_ZN13group_norm_v214gn_cuda_kernelI6__halfLi320ELi1ELi32ELi10ELi1024ELb0ELi1024ELi10ELi10ELi2ELb0ELi116ELb0ELb0ENS_16CompileConditionILi1000EEEEEvPT_PKS4_S7_S7_flPfS8_Pj)
        /*0110*/ 	.word	0x00000004


	//----- nvinfo : EIATTR_FRAME_SIZE
	.align		4
.L_45:
        /*0114*/ 	.byte	0x04, 0x11
        /*0116*/ 	.short	(.L_47 - .L_46)
	.align		4
.L_46:
        /*0118*/ 	.word	index@(_ZN13group_norm_v214gn_cuda_kernelI6__halfLi320ELi1ELi32ELi10ELi1024ELb0ELi1024ELi10ELi10ELi2ELb0ELi116ELb0ELb0ENS_16CompileConditionILi1000EEEEEvPT_PKS4_S7_S7_flPfS8_Pj)
        /*011c*/ 	.word	0x00000000


	//----- nvinfo : EIATTR_REGCOUNT
	.align		4
.L_47:
        /*0120*/ 	.byte	0x04, 0x2f
        /*0122*/ 	.short	(.L_49 - .L_48)
	.align		4
.L_48:
        /*0124*/ 	.word	index@(_ZN13group_norm_v218gn_bwd_cuda_kernelI6__halfLi320ELi2ELi16ELi20ELi1024ELb1ELb1ELi32ELi320ELi320ELi4ELb1ELi9ELb0ELb0ELNS_15WgradSyncMethodE3ENS_16CompileConditionILi1000EEEEEvPT_S6_S6_PKS5_S8_S8_S8_PKfflPfPj)
        /*0128*/ 	.word	0x00000004


	//----- nvinfo : EIATTR_FRAME_SIZE
	.align		4
.L_49:
        /*012c*/ 	.byte	0x04, 0x11
        /*012e*/ 	.short	(.L_51 - .L_50)
	.align		4
.L_50:
        /*0130*/ 	.word	index@(_ZN13group_norm_v218gn_bwd_cuda_kernelI6__halfLi320ELi2ELi16ELi20ELi1024ELb1ELb1ELi32ELi320ELi320ELi4ELb1ELi9ELb0ELb0ELNS_15WgradSyncMethodE3ENS_16CompileConditionILi1000EEEEEvPT_S6_S6_PKS5_S8_S8_S8_PKfflPfPj)
        /*0134*/ 	.word	0x00000000


	//----- nvinfo : EIATTR_REGCOUNT
	.align		4
.L_51:
        /*0138*/ 	.byte	0x04, 0x2f
        /*013a*/ 	.short	(.L_53 - .L_52)
	.align		4
.L_52:
        /*013c*/ 	.word	index@(_ZN13group_norm_v218gn_bwd_cuda_kernelI6__halfLi320ELi3ELi16ELi20ELi1024ELb1ELb1ELi32ELi320ELi320ELi4ELb1ELi10ELb0ELb0ELNS_15WgradSyncMethodE3ENS_16CompileConditionILi1000EEEEEvPT_S6_S6_PKS5_S8_S8_S8_PKfflPfPj)
        /*0140*/ 	.word	0x00000004


	//----- nvinfo : EIATTR_FRAME_SIZE
	.align		4
.L_53:
        /*0144*/ 	.byte	0x04, 0x11
        /*0146*/ 	.short	(.L_55 - .L_54)
	.align		4
.L_54:
        /*0148*/ 	.word	index@(_ZN13group_norm_v218gn_bwd_cuda_kernelI6__halfLi320ELi3ELi16ELi20ELi1024ELb1ELb1ELi32ELi320ELi320ELi4ELb1ELi10ELb0ELb0ELNS_15WgradSyncMethodE3ENS_16CompileConditionILi1000EEEEEvPT_S6_S6_PKS5_S8_S8_S8_PKfflPfPj)
        /*014c*/ 	.word	0x00000000


	//----- nvinfo : EIATTR_REGCOUNT
	.align		4
.L_55:
        /*0150*/ 	.byte	0x04, 0x2f
        /*0152*/ 	.short	(.L_57 - .L_56)
	.align		4
.L_56:
        /*0154*/ 	.word	index@(_ZN13group_norm_v218gn_bwd_cuda_kernelI6__halfLi320ELi1ELi16ELi20ELi1024ELb1ELb1ELi64ELi320ELi320ELi4ELb1ELi9ELb0ELb0ELNS_15WgradSyncMethodE3ENS_16CompileConditionILi1000EEEEEvPT_S6_S6_PKS5_S8_S8_S8_PKfflPfPj)
        /*0158*/ 	.word	0x00000004


	//----- nvinfo : EIATTR_FRAME_SIZE
	.align		4
.L_57:
        /*015c*/ 	.byte	0x04, 0x11
        /*015e*/ 	.short	(.L_59 - .L_58)
	.align		4
.L_58:
        /*0160*/ 	.word	index@(_ZN13group_norm_v218gn_bwd_cuda_kernelI6__halfLi320ELi1ELi16ELi20ELi1024ELb1ELb1ELi64ELi320ELi320ELi4ELb1ELi9ELb0ELb0ELNS_15WgradSyncMethodE3ENS_16CompileConditionILi1000EEEEEvPT_S6_S6_PKS5_S8_S8_S8_PKfflPfPj)
        /*0164*/ 	.word	0x00000000


	//----- nvinfo : EIATTR_REGCOUNT
	.align		4
.L_59:
        /*0168*/ 	.byte	0x04, 0x2f
        /*016a*/ 	.short	(.L_61 - .L_60)
	.align		4
.L_60:
        /*016c*/ 	.word	index@(_ZN13group_norm_v218gn_bwd_cuda_kernelI6__halfLi320ELi1ELi16ELi20ELi1024ELb1ELb1ELi32ELi320ELi320ELi4ELb1ELi4ELb0ELb0ELNS_15WgradSyncMethodE3ENS_16CompileConditionILi1000EEEEEvPT_S6_S6_PKS5_S8_S8_S8_PKfflPfPj)
        /*0170*/ 	.word	0x00000004


	//----- nvinfo : EIATTR_FRAME_SIZE
	.align		4
.L_61:
        /*0174*/ 	.byte	0x04, 0x11
        /*0176*/ 	.short	(.L_63 - .L_62)
	.align		4
.L_62:
        /*0178*/ 	.word	index@(_ZN13group_norm_v218gn_bwd_cuda_kernelI6__halfLi320ELi1ELi16ELi20ELi1024ELb1ELb1ELi32ELi320ELi320ELi4ELb1ELi4ELb0ELb0ELNS_15WgradSyncMethodE3ENS_16CompileConditionILi1000EEEEEvPT_S6_S6_PKS5_S8_S8_S8_PKfflPfPj)
        /*017c*/ 	.word	0x00000000


	//----- nvinfo : EIATTR_REGCOUNT
	.align		4
.L_63:
        /*0180*/ 	.byte	0x04, 0x2f
        /*0182*/ 	.short	(.L_65 - .L_64)
	.align		4
.L_64:
        /*0184*/ 	.word	index@(_ZN13group_norm_v218gn_bwd_cuda_kernelI6__halfLi320ELi3ELi16ELi20ELi1024ELb1ELb1ELi16ELi320ELi320ELi4ELb1ELi5ELb0ELb0ELNS_15WgradSyncMethodE3ENS_16CompileConditionILi1000EEEEEvPT_S6_S6_PKS5_S8_S8_S8_PKfflPfPj)
        /*0188*/ 	.word	0x00000004


	//----- nvinfo : EIATTR_FRAME_SIZE
	.align		4
.L_65:
        /*018c*/ 	.byte	0x04, 0x11
        /*018e*/ 	.short	(.L_67 - .L_66)
	.align		4
.L_66:
        /*0190*/ 	.word	index@(_ZN13group_norm_v218gn_bwd_cuda_kernelI6__halfLi320ELi3ELi16ELi20ELi1024ELb1ELb1ELi16ELi320ELi320ELi4ELb1ELi5ELb0ELb0ELNS_15WgradSyncMethodE3ENS_16CompileConditionILi1000EEEEEvPT_S6_S6_PKS5_S8_S8_S8_PKfflPfPj)
        /*0194*/ 	.word	0x00000000


	//----- nvinfo : EIATTR_REGCOUNT
	.align		4
.L_67:
        /*0198*/ 	.byte	0x04, 0x2f
        /*019a*/ 	.short	(.L_69 - .L_68)
	.align		4
.L_68:
        /*019c*/ 	.word	index@(_ZN13group_norm_v218gn_bwd_cuda_kernelI6__halfLi320ELi1ELi16ELi20ELi1024ELb1ELb1ELi16ELi320ELi320ELi4ELb1ELi2ELb0ELb0ELNS_15WgradSyncMethodE3ENS_16CompileConditionILi1000EEEEEvPT_S6_S6_PKS5_S8_S8_S8_PKfflPfPj)
        /*01a0*/ 	.word	0x00000004


	//----- nvinfo : EIATTR_FRAME_SIZE
	.align		4
.L_69:
        /*01a4*/ 	.byte	0x04, 0x11
        /*01a6*/ 	.short	(.L_71 - .L_70)
	.align		4
.L_70:
        /*01a8*/ 	.word	index@(_ZN13group_norm_v218gn_bwd_cuda_kernelI6__halfLi320ELi1ELi16ELi20ELi1024ELb1ELb1ELi16ELi320ELi320ELi4ELb1ELi2ELb0ELb0ELNS_15WgradSyncMethodE3ENS_16CompileConditionILi1000EEEEEvPT_S6_S6_PKS5_S8_S8_S8_PKfflPfPj)
        /*01ac*/ 	.word	0x00000000


	//----- nvinfo : EIATTR_REGCOUNT
	.align		4
.L_71:
        /*01b0*/ 	.byte	0x04, 0x2f
        /*01b2*/ 	.short	(.L_73 - .L_72)
	.align		4
.L_72:
        /*01b4*/ 	.word	index@(_ZN13group_norm_v218gn_bwd_cuda_kernelI6__halfLi320ELi3ELi16ELi20ELi1024ELb1ELb1ELi8ELi320ELi320ELi4ELb1ELi2ELb0ELb0ELNS_15WgradSyncMethodE3ENS_16CompileConditionILi1000EEEEEvPT_S6_S6_PKS5_S8_S8_S8_PKfflPfPj)
        /*01b8*/ 	.word	0x00000004


	//----- nvinfo : EIATTR_FRAME_SIZE
	.align		4
.L_73:
        /*01bc*/ 	.byte	0x04, 0x11
        /*01be*/ 	.short	(.L_75 - .L_74)
	.align		4
.L_74:
        /*01c0*/ 	.word	index@(_ZN13group_norm_v218gn_bwd_cuda_kernelI6__halfLi320ELi3ELi16ELi20ELi1024ELb1ELb1ELi8ELi320ELi320ELi4ELb1ELi2ELb0ELb0ELNS_15WgradSyncMethodE3ENS_16CompileConditionILi1000EEEEEvPT_S6_S6_PKS5_S8_S8_S8_PKfflPfPj)
        /*01c4*/ 	.word	0x00000000


	//----- nvinfo : EIATTR_REGCOUNT
	.align		4
.L_75:
        /*01c8*/ 	.byte	0x04, 0x2f
        /*01ca*/ 	.short	(.L_77 - .L_76)
	.align		4
.L_76:
        /*01cc*/ 	.word	index@(_ZN13group_norm_v218gn_bwd_cuda_kernelI6__halfLi320ELi1ELi16ELi20ELi1024ELb1ELb1ELi8ELi320ELi320ELi4ELb1ELi1ELb0ELb0ELNS_15WgradSyncMethodE3ENS_16CompileConditionILi1000EEEEEvPT_S6_S6_PKS5_S8_S8_S8_PKfflPfPj)
        /*01d0*/ 	.word	0x00000004


	//----- nvinfo : EIATTR_FRAME_SIZE
	.align		4
.L_77:
        /*01d4*/ 	.byte	0x04, 0x11
        /*01d6*/ 	.short	(.L_79 - .L_78)
	.align		4
.L_78:
        /*01d8*/ 	.word	index@(_ZN13group_norm_v218gn_bwd_cuda_kernelI6__halfLi320ELi1ELi16ELi20ELi1024ELb1ELb1ELi8ELi320ELi320ELi4ELb1ELi1ELb0ELb0ELNS_15WgradSyncMethodE3ENS_16CompileConditionILi1000EEEEEvPT_S6_S6_PKS5_S8_S8_S8_PKfflPfPj)
        /*01dc*/ 	.word	0x00000000


	//----- nvinfo : EIATTR_REGCOUNT
	.align		4
.L_79:
        /*01e0*/ 	.byte	0x04, 0x2f
        /*01e2*/ 	.short	(.L_81 - .L_80)
	.align		4
.L_80:
        /*01e4*/ 	.word	index@(_ZN13group_norm_v218gn_bwd_cuda_kernelI6__halfLi320ELi3ELi16ELi20ELi1024ELb1ELb1ELi4ELi320ELi320ELi4ELb1ELi1ELb0ELb0ELNS_15WgradSyncMethodE3ENS_16CompileConditionILi1000EEEEEvPT_S6_S6_PKS5_S8_S8_S8_PKfflPfPj)
        /*01e8*/ 	.word	0x00000004


	//----- nvinfo : EIATTR_FRAME_SIZE
	.align		4
.L_81:
        /*01ec*/ 	.byte	0x04, 0x11
        /*01ee*/ 	.short	(.L_83 - .L_82)
	.align		4
.L_82:
        /*01f0*/ 	.word	index@(_ZN13group_norm_v218gn_bwd_cuda_kernelI6__halfLi320ELi3ELi16ELi20ELi1024ELb1ELb1ELi4ELi320ELi320ELi4ELb1ELi1ELb0ELb0ELNS_15WgradSyncMethodE3ENS_16CompileConditionILi1000EEEEEvPT_S6_S6_PKS5_S8_S8_S8_PKfflPfPj)
        /*01f4*/ 	.word	0x00000000


	//----- nvinfo : EIATTR_REGCOUNT
	.align		4
.L_83:
        /*01f8*/ 	.byte	0x04, 0x2f
        /*01fa*/ 	.short	(.L_85 - .L_84)
	.align		4
.L_84:
        /*01fc*/ 	.word	index@(_ZN13group_norm_v218gn_bwd_cuda_kernelI6__halfLi320ELi2ELi32ELi10ELi1024ELb0ELb1ELi32ELi320ELi320ELi4ELb1ELi9ELb0ELb0ELNS_15WgradSyncMethodE3ENS_16CompileConditionILi1000EEEEEvPT_S6_S6_PKS5_S8_S8_S8_PKfflPfPj)
        /*0200*/ 	.word	0x00000004


	//----- nvinfo : EIATTR_FRAME_SIZE
	.align		4
.L_85:
        /*0204*/ 	.byte	0x04, 0x11
        /*0206*/ 	.short	(.L_87 - .L_86)
	.align		4
.L_86:
        /*0208*/ 	.word	index@(_ZN13group_norm_v218gn_bwd_cuda_kernelI6__halfLi320ELi2ELi32ELi10ELi1024ELb0ELb1ELi32ELi320ELi320ELi4ELb1ELi9ELb0ELb0ELNS_15WgradSyncMethodE3ENS_16CompileConditionILi1000EEEEEvPT_S6_S6_PKS5_S8_S8_S8_PKfflPfPj)
        /*020c*/ 	.word	0x00000000


	//----- nvinfo : EIATTR_REGCOUNT
	.align		4
.L_87:
        /*0210*/ 	.byte	0x04, 0x2f
        /*0212*/ 	.short	(.L_89 - .L_88)
	.align		4
.L_88:
        /*0214*/ 	.word	index@(_ZN13group_norm_v218gn_bwd_cuda_kernelI6__halfLi320ELi3ELi32ELi10ELi1024ELb0ELb1ELi32ELi320ELi320ELi4ELb1ELi10ELb0ELb0ELNS_15WgradSyncMethodE3ENS_16CompileConditionILi1000EEEEEvPT_S6_S6_PKS5_S8_S8_S8_PKfflPfPj)
        /*0218*/ 	.word	0x00000004


	//----- nvinfo : EIATTR_FRAME_SIZE
	.align		4
.L_89:
        /*021c*/ 	.byte	0x04, 0x11
        /*021e*/ 	.short	(.L_91 - .L_90)
	.align		4
.L_90:
        /*0220*/ 	.word	index@(_ZN13group_norm_v218gn_bwd_cuda_kernelI6__halfLi320ELi3ELi32ELi10ELi1024ELb0ELb1ELi32ELi320ELi320ELi4ELb1ELi10ELb0ELb0ELNS_15WgradSyncMethodE3ENS_16CompileConditionILi1000EEEEEvPT_S6_S6_PKS5_S8_S8_S8_PKfflPfPj)
        /*0224*/ 	.word	0x00000000


	//----- nvinfo : EIATTR_REGCOUNT
	.align		4
.L_91:
        /*0228*/ 	.byte	0x04, 0x2f
        /*022a*/ 	.short	(.L_93 - .L_92)
	.align		4
.L_92:
        /*022c*/ 	.word	index@(_ZN13group_norm_v218gn_bwd_cuda_kernelI6__halfLi320ELi1ELi32ELi10ELi1024ELb0ELb1ELi64ELi320ELi320ELi4ELb1ELi9ELb0ELb0ELNS_15WgradSyncMethodE3ENS_16CompileConditionILi1000EEEEEvPT_S6_S6_PKS5_S8_S8_S8_PKfflPfPj)
        /*0230*/ 	.word	0x00000004


	//----- nvinfo : EIATTR_FRAME_SIZE
	.align		4
.L_93:
        /*0234*/ 	.byte	0x04, 0x11
        /*0236*/ 	.short	(.L_95 - .L_94)
	.align		4
.L_94:
        /*0238*/ 	.word	index@(_ZN13group_norm_v218gn_bwd_cuda_kernelI6__halfLi320ELi1ELi32ELi10ELi1024ELb0ELb1ELi64ELi320ELi320ELi4ELb1ELi9ELb0ELb0ELNS_15WgradSyncMethodE3ENS_16CompileConditionILi1000EEEEEvPT_S6_S6_PKS5_S8_S8_S8_PKfflPfPj)
        /*023c*/ 	.word	0x00000000


	//----- nvinfo : EIATTR_REGCOUNT
	.align		4
.L_95:
        /*0240*/ 	.byte	0x04, 0x2f
        /*0242*/ 	.short	(.L_97 - .L_96)
	.align		4
.L_96:
        /*0244*/ 	.word	index@(_ZN13group_norm_v218gn_bwd_cuda_kernelI6__halfLi320ELi1ELi32ELi10ELi1024ELb0ELb1ELi32ELi320ELi320ELi4ELb1ELi4ELb0ELb0ELNS_15WgradSyncMethodE3ENS_16CompileConditionILi1000EEEEEvPT_S6_S6_PKS5_S8_S8_S8_PKfflPfPj)
        /*0248*/ 	.word	0x00000004


	//----- nvinfo : EIATTR_FRAME_SIZE
	.align		4
.L_97:
        /*024c*/ 	.byte	0x04, 0x11
        /*024e*/ 	.short	(.L_99 - .L_98)
	.align		4
.L_98:
        /*0250*/ 	.word	index@(_ZN13group_norm_v218gn_bwd_cuda_kernelI6__halfLi320ELi1ELi32ELi10ELi1024ELb0ELb1ELi32ELi320ELi320ELi4ELb1ELi4ELb0ELb0ELNS_15WgradSyncMethodE3ENS_16CompileConditionILi1000EEEEEvPT_S6_S6_PKS5_S8_S8_S8_PKfflPfPj)
        /*0254*/ 	.word	0x00000000


	//----- nvinfo : EIATTR_REGCOUNT
	.align		4
.L_99:
        /*0258*/ 	.byte	0x04, 0x2f
        /*025a*/ 	.short	(.L_101 - .L_100)
	.align		4
.L_100:
        /*025c*/ 	.word	index@(_ZN13group_norm_v218gn_bwd_cuda_kernelI6__halfLi320ELi3ELi32ELi10ELi1024ELb0ELb1ELi16ELi320ELi320ELi4ELb1ELi5ELb0ELb0ELNS_15WgradSyncMethodE3ENS_16CompileConditionILi1000EEEEEvPT_S6_S6_PKS5_S8_S8_S8_PKfflPfPj)
        /*0260*/ 	.word	0x00000004


	//----- nvinfo : EIATTR_FRAME_SIZE
	.align		4
.L_101:
        /*0264*/ 	.byte	0x04, 0x11
        /*0266*/ 	.short	(.L_103 - .L_102)
	.align		4
.L_102:
        /*0268*/ 	.word	index@(_ZN13group_norm_v218gn_bwd_cuda_kernelI6__halfLi320ELi3ELi32ELi10ELi1024ELb0ELb1ELi16ELi320ELi320ELi4ELb1ELi5ELb0ELb0ELNS_15WgradSyncMethodE3ENS_16CompileConditionILi1000EEEEEvPT_S6_S6_PKS5_S8_S8_S8_PKfflPfPj)
        /*026c*/ 	.word	0x00000000


	//----- nvinfo : EIATTR_REGCOUNT
	.align		4
.L_103:
        /*0270*/ 	.byte	0x04, 0x2f
        /*0272*/ 	.short	(.L_105 - .L_104)
	.align		4
.L_104:
        /*0274*/ 	.word	index@(_ZN13group_norm_v218gn_bwd_cuda_kernelI6__halfLi320ELi1ELi32ELi10ELi1024ELb0ELb1ELi16ELi320ELi320ELi4ELb1ELi2ELb0ELb0ELNS_15WgradSyncMethodE3ENS_16CompileConditionILi1000EEEEEvPT_S6_S6_PKS5_S8_S8_S8_PKfflPfPj)
        /*0278*/ 	.word	0x00000004


	//----- nvinfo : EIATTR_FRAME_SIZE
	.align		4
.L_105:
        /*027c*/ 	.byte	0x04, 0x11
        /*027e*/ 	.short	(.L_107 - .L_106)
	.align		4
.L_106:
        /*0280*/ 	.word	index@(_ZN13group_norm_v218gn_bwd_cuda_kernelI6__halfLi320ELi1ELi32ELi10ELi1024ELb0ELb1ELi16ELi320ELi320ELi4ELb1ELi2ELb0ELb0ELNS_15WgradSyncMethodE3ENS_16CompileConditionILi1000EEEEEvPT_S6_S6_PKS5_S8_S8_S8_PKfflPfPj)
        /*0284*/ 	.word	0x00000000


	//----- nvinfo : EIATTR_REGCOUNT
	.align		4
.L_107:
        /*0288*/ 	.byte	0x04, 0x2f
        /*028a*/ 	.short	(.L_109 - .L_108)
	.align		4
.L_108:
        /*028c*/ 	.word	index@(_ZN13group_norm_v218gn_bwd_cuda_kernelI6__halfLi320ELi3ELi32ELi10ELi1024ELb0ELb1ELi8ELi320ELi320ELi4ELb1ELi2ELb0ELb0ELNS_15WgradSyncMethodE3ENS_16CompileConditionILi1000EEEEEvPT_S6_S6_PKS5_S8_S8_S8_PKfflPfPj)
        /*0290*/ 	.word	0x00000004


	//----- nvinfo : EIATTR_FRAME_SIZE
	.align		4
.L_109:
        /*0294*/ 	.byte	0x04, 0x11
        /*0296*/ 	.short	(.L_111 - .L_110)
	.align		4
.L_110:
        /*0298*/ 	.word	index@(_ZN13group_norm_v218gn_bwd_cuda_kernelI6__halfLi320ELi3ELi32ELi10ELi1024ELb0ELb1ELi8ELi320ELi320ELi4ELb1ELi2ELb0ELb0ELNS_15WgradSyncMethodE3ENS_16CompileConditionILi1000EEEEEvPT_S6_S6_PKS5_S8_S8_S8_PKfflPfPj)
        /*029c*/ 	.word	0x00000000


	//----- nvinfo : EIATTR_REGCOUNT
	.align		4
.L_111:
        /*02a0*/ 	.byte	0x04, 0x2f
        /*02a2*/ 	.short	(.L_113 - .L_112)
	.align		4
.L_112:
        /*02a4*/ 	.word	index@(_ZN13group_norm_v218gn_bwd_cuda_kernelI6__halfLi320ELi1ELi32ELi10ELi1024ELb0ELb1ELi8ELi320ELi320ELi4ELb1ELi1ELb0ELb0ELNS_15WgradSyncMethodE3ENS_16CompileConditionILi1000EEEEEvPT_S6_S6_PKS5_S8_S8_S8_PKfflPfPj)
        /*02a8*/ 	.word	0x00000004


	//----- nvinfo : EIATTR_FRAME_SIZE
	.align		4
.L_113:
        /*02ac*/ 	.byte	0x04, 0x11
        /*02ae*/ 	.short	(.L_115 - .L_114)
	.align		4
.L_114:
        /*02b0*/ 	.word	index@(_ZN13group_norm_v218gn_bwd_cuda_kernelI6__halfLi320ELi1ELi32ELi10ELi1024ELb0ELb1ELi8ELi320ELi320ELi4ELb1ELi1ELb0ELb0ELNS_15WgradSyncMethodE3ENS_16CompileConditionILi1000EEEEEvPT_S6_S6_PKS5_S8_S8_S8_PKfflPfPj)
        /*02b4*/ 	.word	0x00000000


	//----- nvinfo : EIATTR_REGCOUNT
	.align		4
.L_115:
        /*02b8*/ 	.byte	0x04, 0x2f
        /*02ba*/ 	.short	(.L_117 - .L_116)
	.align		4
.L_116:
        /*02bc*/ 	.word	index@(_ZN13group_norm_v218gn_bwd_cuda_kernelI6__halfLi320ELi3ELi32ELi10ELi1024ELb0ELb1ELi4ELi320ELi320ELi4ELb1ELi1ELb0ELb0ELNS_15WgradSyncMethodE3ENS_16CompileConditionILi1000EEEEEvPT_S6_S6_PKS5_S8_S8_S8_PKfflPfPj)
        /*02c0*/ 	.word	0x00000004


	//----- nvinfo : EIATTR_FRAME_SIZE
	.align		4
.L_117:
        /*02c4*/ 	.byte	0x04, 0x11
        /*02c6*/ 	.short	(.L_119 - .L_118)
	.align		4
.L_118:
        /*02c8*/ 	.word	index@(_ZN13group_norm_v218gn_bwd_cuda_kernelI6__halfLi320ELi3ELi32ELi10ELi1024ELb0ELb1ELi4ELi320ELi320ELi4ELb1ELi1ELb0ELb0ELNS_15WgradSyncMethodE3ENS_16CompileConditionILi1000EEEEEvPT_S6_S6_PKS5_S8_S8_S8_PKfflPfPj)
        /*02cc*/ 	.word	0x00000000


	//----- nvinfo : EIATTR_REGCOUNT
	.align		4
.L_119:
        /*02d0*/ 	.byte	0x04, 0x2f
        /*02d2*/ 	.short	(.L_121 - .L_120)
	.align		4
.L_120:
        /*02d4*/ 	.word	index@(_ZN13group_norm_v214gn_cuda_kernelI13__nv_bfloat16Li320ELi1ELi16ELi20ELi1024ELb1ELi128ELi320ELi320ELi4ELb1ELi18ELb0ELb0ENS_16CompileConditionILi1000EEEEEvPT_PKS4_S7_S7_flPfS8_Pj)
        /*02d8*/ 	.word	0x00000004


	//----- nvinfo : EIATTR_FRAME_SIZE
	.align		4
.L_121:
        /*02dc*/ 	.byte	0x04, 0x11
        /*02de*/ 	.short	(.L_123 - .L_122)
	.align		4
.L_122:
        /*02e0*/ 	.word	index@(_ZN13group_norm_v214gn_cuda_kernelI13__nv_bfloat16Li320ELi1ELi16ELi20ELi1024ELb1ELi128ELi320ELi320ELi4ELb1ELi18ELb0ELb0ENS_16CompileConditionILi1000EEEEEvPT_PKS4_S7_S7_flPfS8_Pj)
        /*02e4*/ 	.word	0x00000000


	//----- nvinfo : EIATTR_REGCOUNT
	.align		4
.L_123:
        /*02e8*/ 	.byte	0x04, 0x2f
        /*02ea*/ 	.short	(.L_125 - .L_124)
	.align		4
.L_124:
        /*02ec*/ 	.word	index@(_ZN13group_norm_v214gn_cuda_kernelI13__nv_bfloat16Li320ELi3ELi16ELi20ELi1024ELb1ELi64ELi320ELi320ELi4ELb1ELi21ELb0ELb0ENS_16CompileConditionILi1000EEEEEvPT_PKS4_S7_S7_flPfS8_Pj)
        /*02f0*/ 	.word	0x00000004


	//----- nvinfo : EIATTR_FRAME_SIZE
	.align		4
.L_125:
        /*02f4*/ 	.byte	0x04, 0x11
        /*02f6*/ 	.short	(.L_127 - .L_126)
	.align		4
.L_126:
        /*02f8*/ 	.word	index@(_ZN13group_norm_v214gn_cuda_kernelI13__nv_bfloat16Li320ELi3ELi16ELi20ELi1024ELb1ELi64ELi320ELi320ELi4ELb1ELi21ELb0ELb0ENS_16CompileConditionILi1000EEEEEvPT_PKS4_S7_S7_flPfS8_Pj)
        /*02fc*/ 	.word	0x00000000


	//----- nvinfo : EIATTR_REGCOUNT
	.align		4
.L_127:
        /*0300*/ 	.byte	0x04, 0x2f
        /*0302*/ 	.short	(.L_129 - .L_128)
	.align		4
.L_128:
        /*0304*/ 	.word	index@(_ZN13group_norm_v214gn_cuda_kernelI13__nv_bfloat16Li320ELi1ELi16ELi20ELi1024ELb1ELi64ELi320ELi320ELi4ELb1ELi9ELb0ELb0ENS_16CompileConditionILi1000EEEEEvPT_PKS4_S7_S7_flPfS8_Pj)
        /*0308*/ 	.word	0x00000004


	//----- nvinfo : EIATTR_FRAME_SIZE
	.align		4
.L_129:
        /*030c*/ 	.byte	0x04, 0x11
        /*030e*/ 	.short	(.L_131 - .L_130)
	.align		4
.L_130:
        /*0310*/ 	.word	index@(_ZN13group_norm_v214gn_cuda_kernelI13__nv_bfloat16Li320ELi1ELi16ELi20ELi1024ELb1ELi64ELi320ELi320ELi4ELb1ELi9ELb0ELb0ENS_16CompileConditionILi1000EEEEEvPT_PKS4_S7_S7_flPfS8_Pj)
        /*0314*/ 	.word	0x00000000


	//----- nvinfo : EIATTR_REGCOUNT
	.align		4
.L_131:
        /*0318*/ 	.byte	0x04, 0x2f
        /*031a*/ 	.short	(.L_133 - .L_132)
	.align		4
.L_132:
        /*031c*/ 	.word	index@(_ZN13group_norm_v214gn_cuda_kernelI13__nv_bfloat16Li320ELi3ELi16ELi20ELi1024ELb1ELi32ELi320ELi320ELi4ELb1ELi10ELb0ELb0ENS_16CompileConditionILi1000EEEEEvPT_PKS4_S7_S7_flPfS8_Pj)
        /*0320*/ 	.word	0x00000004


	//----- nvinfo : EIATTR_FRAME_SIZE
	.align		4
.L_133:
        /*0324*/ 	.byte	0x04, 0x11
        /*0326*/ 	.short	(.L_135 - .L_134)
	.align		4
.L_134:
        /*0328*/ 	.word	index@(_ZN13group_norm_v214gn_cuda_kernelI13__nv_bfloat16Li320ELi3ELi16ELi20ELi1024ELb1ELi32ELi320ELi320ELi4ELb1ELi10ELb0ELb0ENS_16CompileConditionILi1000EEEEEvPT_PKS4_S7_S7_flPfS8_Pj)
        /*032c*/ 	.word	0x00000000


	//----- nvinfo : EIATTR_REGCOUNT
	.align		4
.L_135:
        /*0330*/ 	.byte	0x04, 0x2f
        /*0332*/ 	.short	(.L_137 - .L_136)
	.align		4
.L_136:
        /*0334*/ 	.word	index@(_ZN13group_norm_v214gn_cuda_kernelI13__nv_bfloat16Li320ELi1ELi16ELi20ELi1024ELb1ELi32ELi320ELi320ELi4ELb1ELi4ELb0ELb0ENS_16CompileConditionILi1000EEEEEvPT_PKS4_S7_S7_flPfS8_Pj)
        /*0338*/ 	.word	0x00000004


	//----- nvinfo : EIATTR_FRAME_SIZE
	.align		4
.L_137:
        /*033c*/ 	.byte	0x04, 0x11
        /*033e*/ 	.short	(.L_139 - .L_138)
	.align		4
.L_138:
        /*0340*/ 	.word	index@(_ZN13group_norm_v214gn_cuda_kernelI13__nv_bfloat16Li320ELi1ELi16ELi20ELi1024ELb1ELi32ELi320ELi320ELi4ELb1ELi4ELb0ELb0ENS_16CompileConditionILi1000EEEEEvPT_PKS4_S7_S7_flPfS8_Pj)
        /*0344*/ 	.word	0x00000000


	//----- nvinfo : EIATTR_REGCOUNT
	.align		4
.L_139:
        /*0348*/ 	.byte	0x04, 0x2f
        /*034a*/ 	.short	(.L_141 - .L_140)
	.align		4
.L_140:
        /*034c*/ 	.word	index@(_ZN13group_norm_v214gn_cuda_kernelI13__nv_bfloat16Li320ELi3ELi16ELi20ELi1024ELb1ELi16ELi320ELi320ELi4ELb1ELi5ELb0ELb0ENS_16CompileConditionILi1000EEEEEvPT_PKS4_S7_S7_flPfS8_Pj)
        /*0350*/ 	.word	0x00000004


	//----- nvinfo : EIATTR_FRAME_SIZE
	.align		4
.L_141:
        /*0354*/ 	.byte	0x04, 0x11
        /*0356*/ 	.short	(.L_143 - .L_142)
	.align		4
.L_142:
        /*0358*/ 	.word	index@(_ZN13group_norm_v214gn_cuda_kernelI13__nv_bfloat16Li320ELi3ELi16ELi20ELi1024ELb1ELi16ELi320ELi320ELi4ELb1ELi5ELb0ELb0ENS_16CompileConditionILi1000EEEEEvPT_PKS4_S7_S7_flPfS8_Pj)
        /*035c*/ 	.word	0x00000000


	//----- nvinfo : EIATTR_REGCOUNT
	.align		4
.L_143:
        /*0360*/ 	.byte	0x04, 0x2f
        /*0362*/ 	.short	(.L_145 - .L_144)
	.align		4
.L_144:
        /*0364*/ 	.word	index@(_ZN13group_norm_v214gn_cuda_kernelI13__nv_bfloat16Li320ELi1ELi16ELi20ELi1024ELb1ELi16ELi320ELi320ELi4ELb1ELi2ELb0ELb0ENS_16CompileConditionILi1000EEEEEvPT_PKS4_S7_S7_flPfS8_Pj)
        /*0368*/ 	.word	0x00000004


	//----- nvinfo : EIATTR_FRAME_SIZE
	.align		4
.L_145:
        /*036c*/ 	.byte	0x04, 0x11
        /*036e*/ 	.short	(.L_147 - .L_146)
	.align		4
.L_146:
        /*0370*/ 	.word	index@(_ZN13group_norm_v214gn_cuda_kernelI13__nv_bfloat16Li320ELi1ELi16ELi20ELi1024ELb1ELi16ELi320ELi320ELi4ELb1ELi2ELb0ELb0ENS_16CompileConditionILi1000EEEEEvPT_PKS4_S7_S7_flPfS8_Pj)
        /*0374*/ 	.word	0x00000000


	//----- nvinfo : EIATTR_REGCOUNT
	.align		4
.L_147:
        /*0378*/ 	.byte	0x04, 0x2f
        /*037a*/ 	.short	(.L_149 - .L_148)
	.align		4
.L_148:
        /*037c*/ 	.word	index@(_ZN13group_norm_v214gn_cuda_kernelI13__nv_bfloat16Li320ELi3ELi16ELi20ELi1024ELb1ELi8ELi320ELi320ELi4ELb1ELi2ELb0ELb0ENS_16CompileConditionILi1000EEEEEvPT_PKS4_S7_S7_flPfS8_Pj)
        /*0380*/ 	.word	0x00000004


	//----- nvinfo : EIATTR_FRAME_SIZE
	.align		4
.L_149:
        /*0384*/ 	.byte	0x04, 0x11
        /*0386*/ 	.short	(.L_151 - .L_150)
	.align		4
.L_150:
        /*0388*/ 	.word	index@(_ZN13group_norm_v214gn_cuda_kernelI13__nv_bfloat16Li320ELi3ELi16ELi20ELi1024ELb1ELi8ELi320ELi320ELi4ELb1ELi2ELb0ELb0ENS_16CompileConditionILi1000EEEEEvPT_PKS4_S7_S7_flPfS8_Pj)
        /*038c*/ 	.word	0x00000000


	//----- nvinfo : EIATTR_REGCOUNT
	.align		4
.L_151:
        /*0390*/ 	.byte	0x04, 0x2f
        /*0392*/ 	.short	(.L_153 - .L_152)
	.align		4
.L_152:
        /*0394*/ 	.word	index@(_ZN13group_norm_v214gn_cuda_kernelI13__nv_bfloat16Li320ELi1ELi16ELi20ELi1024ELb1ELi8ELi320ELi320ELi4ELb1ELi1ELb0ELb0ENS_16CompileConditionILi1000EEEEEvPT_PKS4_S7_S7_flPfS8_Pj)
        /*0398*/ 	.word	0x00000004


	//----- nvinfo : EIATTR_FRAME_SIZE
	.align		4
.L_153:
        /*039c*/ 	.byte	0x04, 0x11
        /*039e*/ 	.short	(.L_155 - .L_154)
	.align		4
.L_154:
        /*03a0*/ 	.word	index@(_ZN13group_norm_v214gn_cuda_kernelI13__nv_bfloat16Li320ELi1ELi16ELi20ELi1024ELb1ELi8ELi320ELi320ELi4ELb1ELi1ELb0ELb0ENS_16CompileConditionILi1000EEEEEvPT_PKS4_S7_S7_flPfS8_Pj)
        /*03a4*/ 	.word	0x00000000


	//----- nvinfo : EIATTR_REGCOUNT
	.align		4
.L_155:
        /*03a8*/ 	.byte	0x04, 0x2f
        /*03aa*/ 	.short	(.L_157 - .L_156)
	.align		4
.L_156:
        /*03ac*/ 	.word	index@(_ZN13group_norm_v214gn_cuda_kernelI13__nv_bfloat16Li320ELi3ELi16ELi20ELi1024ELb1ELi4ELi320ELi320ELi4ELb1ELi1ELb0ELb0ENS_16CompileConditionILi1000EEEEEvPT_PKS4_S7_S7_flPfS8_Pj)
        /*03b0*/ 	.word	0x00000004


	//----- nvinfo : EIATTR_FRAME_SIZE
	.align		4
.L_157:
        /*03b4*/ 	.byte	0x04, 0x11
        /*03b6*/ 	.short	(.L_159 - .L_158)
	.align		4
.L_158:
        /*03b8*/ 	.word	index@(_ZN13group_norm_v214gn_cuda_kernelI13__nv_bfloat16Li320ELi3ELi16ELi20ELi1024ELb1ELi4ELi320ELi320ELi4ELb1ELi1ELb0ELb0ENS_16CompileConditionILi1000EEEEEvPT_PKS4_S7_S7_flPfS8_Pj)
        /*03bc*/ 	.word	0x00000000


	//----- nvinfo : EIATTR_REGCOUNT
	.align		4
.L_159:
        /*03c0*/ 	.byte	0x04, 0x2f
        /*03c2*/ 	.short	(.L_161 - .L_160)
	.align		4
.L_160:
        /*03c4*/ 	.word	index@(_ZN13group_norm_v214gn_cuda_kernelI13__nv_bfloat16Li320ELi1ELi32ELi10ELi1024ELb0ELi1024ELi10ELi10ELi2ELb0ELi148ELb0ELb0ENS_16CompileConditionILi1000EEEEEvPT_PKS4_S7_S7_flPfS8_Pj)
        /*03c8*/ 	.word	0x00000004


	//----- nvinfo : EIATTR_FRAME_SIZE
	.align		4
.L_161:
        /*03cc*/ 	.byte	0x04, 0x11
        /*03ce*/ 	.short	(.L_163 - .L_162)
	.align		4
.L_162:
        /*03d0*/ 	.word	index@(_ZN13group_norm_v214gn_cuda_kernelI13__nv_bfloat16Li320ELi1ELi32ELi10ELi1024ELb0ELi1024ELi10ELi10ELi2ELb0ELi148ELb0ELb0ENS_16CompileConditionILi1000EEEEEvPT_PKS4_S7_S7_flPfS8_Pj)
        /*03d4*/ 	.word	0x00000000


	//----- nvinfo : EIATTR_REGCOUNT
	.align		4
.L_163:
        /*03d8*/ 	.byte	0x04, 0x2f
        /*03da*/ 	.short	(.L_165 - .L_164)
	.align		4
.L_164:
        /*03dc*/ 	.word	index@(_ZN13group_norm_v214gn_cuda_kernelI13__nv_bfloat16Li320ELi1ELi32ELi10ELi1024ELb0ELi1024ELi10ELi10ELi2ELb0ELi116ELb0ELb0ENS_16CompileConditionILi1000EEEEEvPT_PKS4_S7_S7_flPfS8_Pj)
        /*03e0*/ 	.word	0x00000004


	//----- nvinfo : EIATTR_FRAME_SIZE
	.align		4
.L_165:
        /*03e4*/ 	.byte	0x04, 0x11
        /*03e6*/ 	.short	(.L_167 - .L_166)
	.align		4
.L_166:
        /*03e8*/ 	.word	index@(_ZN13group_norm_v214gn_cuda_kernelI13__nv_bfloat16Li320ELi1ELi32ELi10ELi1024ELb0ELi1024ELi10ELi10ELi2ELb0ELi116ELb0ELb0ENS_16CompileConditionILi1000EEEEEvPT_PKS4_S7_S7_flPfS8_Pj)
        /*03ec*/ 	.word	0x00000000


	//----- nvinfo : EIATTR_REGCOUNT
	.align		4
.L_167:
        /*03f0*/ 	.byte	0x04, 0x2f
        /*03f2*/ 	.short	(.L_169 - .L_168)
	.align		4
.L_168:
        /*03f4*/ 	.word	index@(_ZN13group_norm_v218gn_bwd_cuda_kernelI13__nv_bfloat16Li320ELi2ELi16ELi20ELi1024ELb1ELb1ELi32ELi320ELi320ELi4ELb1ELi9ELb0ELb0ELNS_15WgradSyncMethodE3ENS_16CompileConditionILi1000EEEEEvPT_S6_S6_PKS5_S8_S8_S8_PKfflPfPj)
        /*03f8*/ 	.word	0x00000004


	//----- nvinfo : EIATTR_FRAME_SIZE
	.align		4
.L_169:
        /*03fc*/ 	.byte	0x04, 0x11
        /*03fe*/ 	.short	(.L_171 - .L_170)
	.align		4
.L_170:
        /*0400*/ 	.word	index@(_ZN13group_norm_v218gn_bwd_cuda_kernelI13__nv_bfloat16Li320ELi2ELi16ELi20ELi1024ELb1ELb1ELi32ELi320ELi320ELi4ELb1ELi9ELb0ELb0ELNS_15WgradSyncMethodE3ENS_16CompileConditionILi1000EEEEEvPT_S6_S6_PKS5_S8_S8_S8_PKfflPfPj)
        /*0404*/ 	.word	0x00000000


	//----- nvinfo : EIATTR_REGCOUNT
	.align		4
.L_171:
        /*0408*/ 	.byte	0x04, 0x2f
        /*040a*/ 	.short	(.L_173 - .L_172)
	.align		4
.L_172:
        /*040c*/ 	.word	index@(_ZN13group_norm_v218gn_bwd_cuda_kernelI13__nv_bfloat16Li320ELi3ELi16ELi20ELi1024ELb1ELb1ELi32ELi320ELi320ELi4ELb1ELi10ELb0ELb0ELNS_15WgradSyncMethodE3ENS_16CompileConditionILi1000EEEEEvPT_S6_S6_PKS5_S8_S8_S8_PKfflPfPj)
        /*0410*/ 	.word	0x00000004


	//----- nvinfo : EIATTR_FRAME_SIZE
	.align		4
.L_173:
        /*0414*/ 	.byte	0x04, 0x11
        /*0416*/ 	.short	(.L_175 - .L_174)
	.align		4
.L_174:
        /*0418*/ 	.word	index@(_ZN13group_norm_v218gn_bwd_cuda_kernelI13__nv_bfloat16Li320ELi3ELi16ELi20ELi1024ELb1ELb1ELi32ELi320ELi320ELi4ELb1ELi10ELb0ELb0ELNS_15WgradSyncMethodE3ENS_16CompileConditionILi1000EEEEEvPT_S6_S6_PKS5_S8_S8_S8_PKfflPfPj)
        /*041c*/ 	.word	0x00000000


	//----- nvinfo : EIATTR_REGCOUNT
	.align		4
.L_175:
        /*0420*/ 	.byte	0x04, 0x2f
        /*0422*/ 	.short	(.L_177 - .L_176)
	.align		4
.L_176:
        /*0424*/ 	.word	index@(_ZN13group_norm_v218gn_bwd_cuda_kernelI13__nv_bfloat16Li320ELi1ELi16ELi20ELi1024ELb1ELb1ELi64ELi320ELi320ELi4ELb1ELi9ELb0ELb0ELNS_15WgradSyncMethodE3ENS_16CompileConditionILi1000EEEEEvPT_S6_S6_PKS5_S8_S8_S8_PKfflPfPj)
        /*0428*/ 	.word	0x00000004


	//----- nvinfo : EIATTR_FRAME_SIZE
	.align		4
.L_177:
        /*042c*/ 	.byte	0x04, 0x11
        /*042e*/ 	.short	(.L_179 - .L_178)
	.align		4
.L_178:
        /*0430*/ 	.word	index@(_ZN13group_norm_v218gn_bwd_cuda_kernelI13__nv_bfloat16Li320ELi1ELi16ELi20ELi1024ELb1ELb1ELi64ELi320ELi320ELi4ELb1ELi9ELb0ELb0ELNS_15WgradSyncMethodE3ENS_16CompileConditionILi1000EEEEEvPT_S6_S6_PKS5_S8_S8_S8_PKfflPfPj)
        /*0434*/ 	.word	0x00000000


	//----- nvinfo : EIATTR_REGCOUNT
	.align		4
.L_179:
        /*0438*/ 	.byte	0x04, 0x2f
        /*043a*/ 	.short	(.L_181 - .L_180)
	.align		4
.L_180:
        /*043c*/ 	.word	index@(_ZN13group_norm_v218gn_bwd_cuda_kernelI13__nv_bfloat16Li320ELi1ELi16ELi20ELi1024ELb1ELb1ELi32ELi320ELi320ELi4ELb1ELi4ELb0ELb0ELNS_15WgradSyncMethodE3ENS_16CompileConditionILi1000EEEEEvPT_S6_S6_PKS5_S8_S8_S8_PKfflPfPj)
        /*0440*/ 	.word	0x00000004


	//----- nvinfo : EIATTR_FRAME_SIZE
	.align		4
.L_181:
        /*0444*/ 	.byte	0x04, 0x11
        /*0446*/ 	.short	(.L_183 - .L_182)
	.align		4
.L_182:
        /*0448*/ 	.word	index@(_ZN13group_norm_v218gn_bwd_cuda_kernelI13__nv_bfloat16Li320ELi1ELi16ELi20ELi1024ELb1ELb1ELi32ELi320ELi320ELi4ELb1ELi4ELb0ELb0ELNS_15WgradSyncMethodE3ENS_16CompileConditionILi1000EEEEEvPT_S6_S6_PKS5_S8_S8_S8_PKfflPfPj)
        /*044c*/ 	.word	0x00000000


	//----- nvinfo : EIATTR_REGCOUNT
	.align		4
.L_183:
        /*0450*/ 	.byte	0x04, 0x2f
        /*0452*/ 	.short	(.L_185 - .L_184)
	.align		4
.L_184:
        /*0454*/ 	.word	index@(_ZN13group_norm_v218gn_bwd_cuda_kernelI13__nv_bfloat16Li320ELi3ELi16ELi20ELi1024ELb1ELb1ELi16ELi320ELi320ELi4ELb1ELi5ELb0ELb0ELNS_15WgradSyncMethodE3ENS_16CompileConditionILi1000EEEEEvPT_S6_S6_PKS5_S8_S8_S8_PKfflPfPj)
        /*0458*/ 	.word	0x00000004


	//----- nvinfo : EIATTR_FRAME_SIZE
	.align		4
.L_185:
        /*045c*/ 	.byte	0x04, 0x11
        /*045e*/ 	.short	(.L_187 - .L_186)
	.align		4
.L_186:
        /*0460*/ 	.word	index@(_ZN13group_norm_v218gn_bwd_cuda_kernelI13__nv_bfloat16Li320ELi3ELi16ELi20ELi1024ELb1ELb1ELi16ELi320ELi320ELi4ELb1ELi5ELb0ELb0ELNS_15WgradSyncMethodE3ENS_16CompileConditionILi1000EEEEEvPT_S6_S6_PKS5_S8_S8_S8_PKfflPfPj)
        /*0464*/ 	.word	0x00000000


	//----- nvinfo : EIATTR_REGCOUNT
	.align		4
.L_187:
        /*0468*/ 	.byte	0x04, 0x2f
        /*046a*/ 	.short	(.L_189 - .L_188)
	.align		4
.L_188:
        /*046c*/ 	.word	index@(_ZN13group_norm_v218gn_bwd_cuda_kernelI13__nv_bfloat16Li320ELi1ELi16ELi20ELi1024ELb1ELb1ELi16ELi320ELi320ELi4ELb1ELi2ELb0ELb0ELNS_15WgradSyncMethodE3ENS_16CompileConditionILi1000EEEEEvPT_S6_S6_PKS5_S8_S8_S8_PKfflPfPj)
        /*0470*/ 	.word	0x00000004


	//----- nvinfo : EIATTR_FRAME_SIZE
	.align		4
.L_189:
        /*0474*/ 	.byte	0x04, 0x11
        /*0476*/ 	.short	(.L_191 - .L_190)
	.align		4
.L_190:
        /*0478*/ 	.word	index@(_ZN13group_norm_v218gn_bwd_cuda_kernelI13__nv_bfloat16Li320ELi1ELi16ELi20ELi1024ELb1ELb1ELi16ELi320ELi320ELi4ELb1ELi2ELb0ELb0ELNS_15WgradSyncMethodE3ENS_16CompileConditionILi1000EEEEEvPT_S6_S6_PKS5_S8_S8_S8_PKfflPfPj)
        /*047c*/ 	.word	0x00000000


	//----- nvinfo : EIATTR_REGCOUNT
	.align		4
.L_191:
        /*0480*/ 	.byte	0x04, 0x2f
        /*0482*/ 	.short	(.L_193 - .L_192)
	.align		4
.L_192:
        /*0484*/ 	.word	index@(_ZN13group_norm_v218gn_bwd_cuda_kernelI13__nv_bfloat16Li320ELi3ELi16ELi20ELi1024ELb1ELb1ELi8ELi320ELi320ELi4ELb1ELi2ELb0ELb0ELNS_15WgradSyncMethodE3ENS_16CompileConditionILi1000EEEEEvPT_S6_S6_PKS5_S8_S8_S8_PKfflPfPj)
        /*0488*/ 	.word	0x00000004


	//----- nvinfo : EIATTR_FRAME_SIZE
	.align		4
.L_193:
        /*048c*/ 	.byte	0x04, 0x11
        /*048e*/ 	.short	(.L_195 - .L_194)
	.align		4
.L_194:
        /*0490*/ 	.word	index@(_ZN13group_norm_v218gn_bwd_cuda_kernelI13__nv_bfloat16Li320ELi3ELi16ELi20ELi1024ELb1ELb1ELi8ELi320ELi320ELi4ELb1ELi2ELb0ELb0ELNS_15WgradSyncMethodE3ENS_16CompileConditionILi1000EEEEEvPT_S6_S6_PKS5_S8_S8_S8_PKfflPfPj)
        /*0494*/ 	.word	0x00000000


	//----- nvinfo : EIATTR_REGCOUNT
	.align		4
.L_195:
        /*0498*/ 	.byte	0x04, 0x2f
        /*049a*/ 	.short	(.L_197 - .L_196)
	.align		4
.L_196:
        /*049c*/ 	.word	index@(_ZN13group_norm_v218gn_bwd_cuda_kernelI13__nv_bfloat16Li320ELi1ELi16ELi20ELi1024ELb1ELb1ELi8ELi320ELi320ELi4ELb1ELi1ELb0ELb0ELNS_15WgradSyncMethodE3ENS_16CompileConditionILi1000EEEEEvPT_S6_S6_PKS5_S8_S8_S8_PKfflPfPj)
        /*04a0*/ 	.word	0x00000004


	//----- nvinfo : EIATTR_FRAME_SIZE
	.align		4
.L_197:
        /*04a4*/ 	.byte	0x04, 0x11
        /*04a6*/ 	.short	(.L_199 - .L_198)
	.align		4
.L_198:
        /*04a8*/ 	.word	index@(_ZN13group_norm_v218gn_bwd_cuda_kernelI13__nv_bfloat16Li320ELi1ELi16ELi20ELi1024ELb1ELb1ELi8ELi320ELi320ELi4ELb1ELi1ELb0ELb0ELNS_15WgradSyncMethodE3ENS_16CompileConditionILi1000EEEEEvPT_S6_S6_PKS5_S8_S8_S8_PKfflPfPj)
        /*04ac*/ 	.word	0x00000000


	//----- nvinfo : EIATTR_REGCOUNT
	.align		4
.L_199:
        /*04b0*/ 	.byte	0x04, 0x2f
        /*04b2*/ 	.short	(.L_201 - .L_200)
	.align		4
.L_200:
        /*04b4*/ 	.word	index@(_ZN13group_norm_v218gn_bwd_cuda_kernelI13__nv_bfloat16Li320ELi3ELi16ELi20ELi1024ELb1ELb1ELi4ELi320ELi320ELi4ELb1ELi1ELb0ELb0ELNS_15WgradSyncMethodE3ENS_16CompileConditionILi1000EEEEEvPT_S6_S6_PKS5_S8_S8_S8_PKfflPfPj)
        /*04b8*/ 	.word	0x00000004


	//----- nvinfo : EIATTR_FRAME_SIZE
	.align		4
.L_201:
        /*04bc*/ 	.byte	0x04, 0x11
        /*04be*/ 	.short	(.L_203 - .L_202)
	.align		4
.L_202:
        /*04c0*/ 	.word	index@(_ZN13group_norm_v218gn_bwd_cuda_kernelI13__nv_bfloat16Li320ELi3ELi16ELi20ELi1024ELb1ELb1ELi4ELi320ELi320ELi4ELb1ELi1ELb0ELb0ELNS_15WgradSyncMethodE3ENS_16CompileConditionILi1000EEEEEvPT_S6_S6_PKS5_S8_S8_S8_PKfflPfPj)
        /*04c4*/ 	.word	0x00000000


	//----- nvinfo : EIATTR_REGCOUNT
	.align		4
.L_203:
        /*04c8*/ 	.byte	0x04, 0x2f
        /*04ca*/ 	.short	(.L_205 - .L_204)
	.align		4
.L_204:
        /*04cc*/ 	.word	index@(_ZN13group_norm_v218gn_bwd_cuda_kernelI13__nv_bfloat16Li320ELi2ELi32ELi10ELi1024ELb0ELb1ELi32ELi320ELi320ELi4ELb1ELi9ELb0ELb0ELNS_15WgradSyncMethodE3ENS_16CompileConditionILi1000EEEEEvPT_S6_S6_PKS5_S8_S8_S8_PKfflPfPj)
        /*04d0*/ 	.word	0x00000004


	//----- nvinfo : EIATTR_FRAME_SIZE
	.align		4
.L_205:
        /*04d4*/ 	.byte	0x04, 0x11
        /*04d6*/ 	.short	(.L_207 - .L_206)
	.align		4
.L_206:
        /*04d8*/ 	.word	index@(_ZN13group_norm_v218gn_bwd_cuda_kernelI13__nv_bfloat16Li320ELi2ELi32ELi10ELi1024ELb0ELb1ELi32ELi320ELi320ELi4ELb1ELi9ELb0ELb0ELNS_15WgradSyncMethodE3ENS_16CompileConditionILi1000EEEEEvPT_S6_S6_PKS5_S8_S8_S8_PKfflPfPj)
        /*04dc*/ 	.word	0x00000000


	//----- nvinfo : EIATTR_REGCOUNT
	.align		4
.L_207:
        /*04e0*/ 	.byte	0x04, 0x2f
        /*04e2*/ 	.short	(.L_209 - .L_208)
	.align		4
.L_208:
        /*04e4*/ 	.word	index@(_ZN13group_norm_v218gn_bwd_cuda_kernelI13__nv_bfloat16Li320ELi3ELi32ELi10ELi1024ELb0ELb1ELi32ELi320ELi320ELi4ELb1ELi10ELb0ELb0ELNS_15WgradSyncMethodE3ENS_16CompileConditionILi1000EEEEEvPT_S6_S6_PKS5_S8_S8_S8_PKfflPfPj)
        /*04e8*/ 	.word	0x00000004


	//----- nvinfo : EIATTR_FRAME_SIZE
	.align		4
.L_209:
        /*04ec*/ 	.byte	0x04, 0x11
        /*04ee*/ 	.short	(.L_211 - .L_210)
	.align		4
.L_210:
        /*04f0*/ 	.word	index@(_ZN13group_norm_v218gn_bwd_cuda_kernelI13__nv_bfloat16Li320ELi3ELi32ELi10ELi1024ELb0ELb1ELi32ELi320ELi320ELi4ELb1ELi10ELb0ELb0ELNS_15WgradSyncMethodE3ENS_16CompileConditionILi1000EEEEEvPT_S6_S6_PKS5_S8_S8_S8_PKfflPfPj)
        /*04f4*/ 	.word	0x00000000


	//----- nvinfo : EIATTR_REGCOUNT
	.align		4
.L_211:
        /*04f8*/ 	.byte	0x04, 0x2f
        /*04fa*/ 	.short	(.L_213 - .L_212)
	.align		4
.L_212:
        /*04fc*/ 	.word	index@(_ZN13group_norm_v218gn_bwd_cuda_kernelI13__nv_bfloat16Li320ELi1ELi32ELi10ELi1024ELb0ELb1ELi64ELi320ELi320ELi4ELb1ELi9ELb0ELb0ELNS_15WgradSyncMethodE3ENS_16CompileConditionILi1000EEEEEvPT_S6_S6_PKS5_S8_S8_S8_PKfflPfPj)
        /*0500*/ 	.word	0x00000004


	//----- nvinfo : EIATTR_FRAME_SIZE
	.align		4
.L_213:
        /*0504*/ 	.byte	0x04, 0x11
        /*0506*/ 	.short	(.L_215 - .L_214)
	.align		4
.L_214:
        /*0508*/ 	.word	index@(_ZN13group_norm_v218gn_bwd_cuda_kernelI13__nv_bfloat16Li320ELi1ELi32ELi10ELi1024ELb0ELb1ELi64ELi320ELi320ELi4ELb1ELi9ELb0ELb0ELNS_15WgradSyncMethodE3ENS_16CompileConditionILi1000EEEEEvPT_S6_S6_PKS5_S8_S8_S8_PKfflPfPj)
        /*050c*/ 	.word	0x00000000


	//----- nvinfo : EIATTR_REGCOUNT
	.align		4
.L_215:
        /*0510*/ 	.byte	0x04, 0x2f
        /*0512*/ 	.short	(.L_217 - .L_216)
	.align		4
.L_216:
        /*0514*/ 	.word	index@(_ZN13group_norm_v218gn_bwd_cuda_kernelI13__nv_bfloat16Li320ELi1ELi32ELi10ELi1024ELb0ELb1ELi32ELi320ELi320ELi4ELb1ELi4ELb0ELb0ELNS_15WgradSyncMethodE3ENS_16CompileConditionILi1000EEEEEvPT_S6_S6_PKS5_S8_S8_S8_PKfflPfPj)
        /*0518*/ 	.word	0x00000004


	//----- nvinfo : EIATTR_FRAME_SIZE
	.align		4
.L_217:
        /*051c*/ 	.byte	0x04, 0x11
        /*051e*/ 	.short	(.L_219 - .L_218)
	.align		4
.L_218:
        /*0520*/ 	.word	index@(_ZN13group_norm_v218gn_bwd_cuda_kernelI13__nv_bfloat16Li320ELi1ELi32ELi10ELi1024ELb0ELb1ELi32ELi320ELi320ELi4ELb1ELi4ELb0ELb0ELNS_15WgradSyncMethodE3ENS_16CompileConditionILi1000EEEEEvPT_S6_S6_PKS5_S8_S8_S8_PKfflPfPj)
        /*0524*/ 	.word	0x00000000


	//----- nvinfo : EIATTR_REGCOUNT
	.align		4
.L_219:
        /*0528*/ 	.byte	0x04, 0x2f
        /*052a*/ 	.short	(.L_221 - .L_220)
	.align		4
.L_220:
        /*052c*/ 	.word	index@(_ZN13group_norm_v218gn_bwd_cuda_kernelI13__nv_bfloat16Li320ELi3ELi32ELi10ELi1024ELb0ELb1ELi16ELi320ELi320ELi4ELb1ELi5ELb0ELb0ELNS_15WgradSyncMethodE3ENS_16CompileConditionILi1000EEEEEvPT_S6_S6_PKS5_S8_S8_S8_PKfflPfPj)
        /*0530*/ 	.word	0x00000004


	//----- nvinfo : EIATTR_FRAME_SIZE
	.align		4
.L_221:
        /*0534*/ 	.byte	0x04, 0x11
        /*0536*/ 	.short	(.L_223 - .L_222)
	.align		4
.L_222:
        /*0538*/ 	.word	index@(_ZN13group_norm_v218gn_bwd_cuda_kernelI13__nv_bfloat16Li320ELi3ELi32ELi10ELi1024ELb0ELb1ELi16ELi320ELi320ELi4ELb1ELi5ELb0ELb0ELNS_15WgradSyncMethodE3ENS_16CompileConditionILi1000EEEEEvPT_S6_S6_PKS5_S8_S8_S8_PKfflPfPj)
        /*053c*/ 	.word	0x00000000


	//----- nvinfo : EIATTR_REGCOUNT
	.align		4
.L_223:
        /*0540*/ 	.byte	0x04, 0x2f
        /*0542*/ 	.short	(.L_225 - .L_224)
	.align		4
.L_224:
        /*0544*/ 	.word	index@(_ZN13group_norm_v218gn_bwd_cuda_kernelI13__nv_bfloat16Li320ELi1ELi32ELi10ELi1024ELb0ELb1ELi16ELi320ELi320ELi4ELb1ELi2ELb0ELb0ELNS_15WgradSyncMethodE3ENS_16CompileConditionILi1000EEEEEvPT_S6_S6_PKS5_S8_S8_S8_PKfflPfPj)
        /*0548*/ 	.word	0x00000004


	//----- nvinfo : EIATTR_FRAME_SIZE
	.align		4
.L_225:
        /*054c*/ 	.byte	0x04, 0x11
        /*054e*/ 	.short	(.L_227 - .L_226)
	.align		4
.L_226:
        /*0550*/ 	.word	index@(_ZN13group_norm_v218gn_bwd_cuda_kernelI13__nv_bfloat16Li320ELi1ELi32ELi10ELi1024ELb0ELb1ELi16ELi320ELi320ELi4ELb1ELi2ELb0ELb0ELNS_15WgradSyncMethodE3ENS_16CompileConditionILi1000EEEEEvPT_S6_S6_PKS5_S8_S8_S8_PKfflPfPj)
        /*0554*/ 	.word	0x00000000


	//----- nvinfo : EIATTR_REGCOUNT
	.align		4
.L_227:
        /*0558*/ 	.byte	0x04, 0x2f
        /*055a*/ 	.short	(.L_229 - .L_228)
	.align		4
.L_228:
        /*055c*/ 	.word	index@(_ZN13group_norm_v218gn_bwd_cuda_kernelI13__nv_bfloat16Li320ELi3ELi32ELi10ELi1024ELb0ELb1ELi8ELi320ELi320ELi4ELb1ELi2ELb0ELb0ELNS_15WgradSyncMethodE3ENS_16CompileConditionILi1000EEEEEvPT_S6_S6_PKS5_S8_S8_S8_PKfflPfPj)
        /*0560*/ 	.word	0x00000004


	//----- nvinfo : EIATTR_FRAME_SIZE
	.align		4
.L_229:
        /*0564*/ 	.byte	0x04, 0x11
        /*0566*/ 	.short	(.L_231 - .L_230)
	.align		4
.L_230:
        /*0568*/ 	.word	index@(_ZN13group_norm_v218gn_bwd_cuda_kernelI13__nv_bfloat16Li320ELi3ELi32ELi10ELi1024ELb0ELb1ELi8ELi320ELi320ELi4ELb1ELi2ELb0ELb0ELNS_15WgradSyncMethodE3ENS_16CompileConditionILi1000EEEEEvPT_S6_S6_PKS5_S8_S8_S8_PKfflPfPj)
        /*056c*/ 	.word	0x00000000


	//----- nvinfo : EIATTR_REGCOUNT
	.align		4
.L_231:
        /*0570*/ 	.byte	0x04, 0x2f
        /*0572*/ 	.short	(.L_233 - .L_232)
	.align		4
.L_232:
        /*0574*/ 	.word	index@(_ZN13group_norm_v218gn_bwd_cuda_kernelI13__nv_bfloat16Li320ELi1ELi32ELi10ELi1024ELb0ELb1ELi8ELi320ELi320ELi4ELb1ELi1ELb0ELb0ELNS_15WgradSyncMethodE3ENS_16CompileConditionILi1000EEEEEvPT_S6_S6_PKS5_S8_S8_S8_PKfflPfPj)
        /*0578*/ 	.word	0x00000004


	//----- nvinfo : EIATTR_FRAME_SIZE
	.align		4
.L_233:
        /*057c*/ 	.byte	0x04, 0x11
        /*057e*/ 	.short	(.L_235 - .L_234)
	.align		4
.L_234:
        /*0580*/ 	.word	index@(_ZN13group_norm_v218gn_bwd_cuda_kernelI13__nv_bfloat16Li320ELi1ELi32ELi10ELi1024ELb0ELb1ELi8ELi320ELi320ELi4ELb1ELi1ELb0ELb0ELNS_15WgradSyncMethodE3ENS_16CompileConditionILi1000EEEEEvPT_S6_S6_PKS5_S8_S8_S8_PKfflPfPj)
        /*0584*/ 	.word	0x00000000


	//----- nvinfo : EIATTR_REGCOUNT
	.align		4
.L_235:
        /*0588*/ 	.byte	0x04, 0x2f
        /*058a*/ 	.short	(.L_237 - .L_236)
	.align		4
.L_236:
        /*058c*/ 	.word	index@(_ZN13group_norm_v218gn_bwd_cuda_kernelI13__nv_bfloat16Li320ELi3ELi32ELi10ELi1024ELb0ELb1ELi4ELi320ELi320ELi4ELb1ELi1ELb0ELb0ELNS_15WgradSyncMethodE3ENS_16CompileConditionILi1000EEEEEvPT_S6_S6_PKS5_S8_S8_S8_PKfflPfPj)
        /*0590*/ 	.word	0x00000004


	//----- nvinfo : EIATTR_FRAME_SIZE
	.align		4
.L_237:
        /*0594*/ 	.byte	0x04, 0x11
        /*0596*/ 	.short	(.L_239 - .L_238)
	.align		4
.L_238:
        /*0598*/ 	.word	index@(_ZN13group_norm_v218gn_bwd_cuda_kernelI13__nv_bfloat16Li320ELi3ELi32ELi10ELi1024ELb0ELb1ELi4ELi320ELi320ELi4ELb1ELi1ELb0ELb0ELNS_15WgradSyncMethodE3ENS_16CompileConditionILi1000EEEEEvPT_S6_S6_PKS5_S8_S8_S8_PKfflPfPj)
        /*059c*/ 	.word	0x00000000


	//----- nvinfo : EIATTR_MIN_STACK_SIZE
	.align		4
.L_239:
        /*05a0*/ 	.byte	0x04, 0x12
        /*05a2*/ 	.short	(.L_241 - .L_240)
	.align		4
.L_240:
        /*05a4*/ 	.word	index@(_ZN13group_norm_v218gn_bwd_cuda_kernelI13__nv_bfloat16Li320ELi3ELi32ELi10ELi1024ELb0ELb1ELi4ELi320ELi320ELi4ELb1ELi1ELb0ELb0ELNS_15WgradSyncMethodE3ENS_16CompileConditionILi1000EEEEEvPT_S6_S6_PKS5_S8_S8_S8_PKfflPfPj)
        /*05a8*/ 	.word	0x00000000


	//----- nvinfo : EIATTR_MIN_STACK_SIZE
	.align		4
.L_241:
        /*05ac*/ 	.byte	0x04, 0x12
        /*05ae*/ 	.short	(.L_243 - .L_242)
	.align		4
.L_242:
        /*05b0*/ 	.word	index@(_ZN13group_norm_v218gn_bwd_cuda_kernelI13__nv_bfloat16Li320ELi1ELi32ELi10ELi1024ELb0ELb1ELi8ELi320ELi320ELi4ELb1ELi1ELb0ELb0ELNS_15WgradSyncMethodE3ENS_16CompileConditionILi1000EEEEEvPT_S6_S6_PKS5_S8_S8_S8_PKfflPfPj)
        /*05b4*/ 	.word	0x00000000


	//----- nvinfo : EIATTR_MIN_STACK_SIZE
	.align		4
.L_243:
        /*05b8*/ 	.byte	0x04, 0x12
        /*05ba*/ 	.short	(.L_245 - .L_244)
	.align		4
.L_244:
        /*05bc*/ 	.word	index@(_ZN13group_norm_v218gn_bwd_cuda_kernelI13__nv_bfloat16Li320ELi3ELi32ELi10ELi1024ELb0ELb1ELi8ELi320ELi320ELi4ELb1ELi2ELb0ELb0ELNS_15WgradSyncMethodE3ENS_16CompileConditionILi1000EEEEEvPT_S6_S6_PKS5_S8_S8_S8_PKfflPfPj)
        /*05c0*/ 	.word	0x00000000


	//----- nvinfo : EIATTR_MIN_STACK_SIZE
	.align		4
.L_245:
        /*05c4*/ 	.byte	0x04, 0x12
        /*05c6*/ 	.short	(.L_247 - .L_246)
	.align		4
.L_246:
        /*05c8*/ 	.word	index@(_ZN13group_norm_v218gn_bwd_cuda_kernelI13__nv_bfloat16Li320ELi1ELi32ELi10ELi1024ELb0ELb1ELi16ELi320ELi320ELi4ELb1ELi2ELb0ELb0ELNS_15WgradSyncMethodE3ENS_16CompileConditionILi1000EEEEEvPT_S6_S6_PKS5_S8_S8_S8_PKfflPfPj)
        /*05cc*/ 	.word	0x00000000


	//----- nvinfo : EIATTR_MIN_STACK_SIZE
	.align		4
.L_247:
        /*05d0*/ 	.byte	0x04, 0x12
        /*05d2*/ 	.short	(.L_249 - .L_248)
	.align		4
.L_248:
        /*05d4*/ 	.word	index@(_ZN13group_norm_v218gn_bwd_cuda_kernelI13__nv_bfloat16Li320ELi3ELi32ELi10ELi1024ELb0ELb1ELi16ELi320ELi320ELi4ELb1ELi5ELb0ELb0ELNS_15WgradSyncMethodE3ENS_16CompileConditionILi1000EEEEEvPT_S6_S6_PKS5_S8_S8_S8_PKfflPfPj)
        /*05d8*/ 	.word	0x00000000


	//----- nvinfo : EIATTR_MIN_STACK_SIZE
	.align		4
.L_249:
        /*05dc*/ 	.byte	0x04, 0x12
        /*05de*/ 	.short	(.L_251 - .L_250)
	.align		4
.L_250:
        /*05e0*/ 	.word	index@(_ZN13group_norm_v218gn_bwd_cuda_kernelI13__nv_bfloat16Li320ELi1ELi32ELi10ELi1024ELb0ELb1ELi32ELi320ELi320ELi4ELb1ELi4ELb0ELb0ELNS_15WgradSyncMethodE3ENS_16CompileConditionILi1000EEEEEvPT_S6_S6_PKS5_S8_S8_S8_PKfflPfPj)
        /*05e4*/ 	.word	0x00000000


	//----- nvinfo : EIATTR_MIN_STACK_SIZE
	.align		4
.L_251:
        /*05e8*/ 	.byte	0x04, 0x12
        /*05ea*/ 	.short	(.L_253 - .L_252)
	.align		4
.L_252:
        /*05ec*/ 	.word	index@(_ZN13group_norm_v218gn_bwd_cuda_kernelI13__nv_bfloat16Li320ELi1ELi32ELi10ELi1024ELb0ELb1ELi64ELi320ELi320ELi4ELb1ELi9ELb0ELb0ELNS_15WgradSyncMethodE3ENS_16CompileConditionILi1000EEEEEvPT_S6_S6_PKS5_S8_S8_S8_PKfflPfPj)
        /*05f0*/ 	.word	0x00000000


	//----- nvinfo : EIATTR_MIN_STACK_SIZE
	.align		4
.L_253:
        /*05f4*/ 	.byte	0x04, 0x12
        /*05f6*/ 	.short	(.L_255 - .L_254)
	.align		4
.L_254:
        /*05f8*/ 	.word	index@(_ZN13group_norm_v218gn_bwd_cuda_kernelI13__nv_bfloat16Li320ELi3ELi32ELi10ELi1024ELb0ELb1ELi32ELi320ELi320ELi4ELb1ELi10ELb0ELb0ELNS_15WgradSyncMethodE3ENS_16CompileConditionILi1000EEEEEvPT_S6_S6_PKS5_S8_S8_S8_PKfflPfPj)
        /*05fc*/ 	.word	0x00000000


	//----- nvinfo : EIATTR_MIN_STACK_SIZE
	.align		4
.L_255:
        /*0600*/ 	.byte	0x04, 0x12
        /*0602*/ 	.short	(.L_257 - .L_256)
	.align		4
.L_256:
        /*0604*/ 	.word	index@(_ZN13group_norm_v218gn_bwd_cuda_kernelI13__nv_bfloat16Li320ELi2ELi32ELi10ELi1024ELb0ELb1ELi32ELi320ELi320ELi4ELb1ELi9ELb0ELb0ELNS_15WgradSyncMethodE3ENS_16CompileConditionILi1000EEEEEvPT_S6_S6_PKS5_S8_S8_S8_PKfflPfPj)
        /*0608*/ 	.word	0x00000000


	//----- nvinfo : EIATTR_MIN_STACK_SIZE
	.align		4
.L_257:
        /*060c*/ 	.byte	0x04, 0x12
        /*060e*/ 	.short	(.L_259 - .L_258)
	.align		4
.L_258:
        /*0610*/ 	.word	index@(_ZN13group_norm_v218gn_bwd_cuda_kernelI13__nv_bfloat16Li320ELi3ELi16ELi20ELi1024ELb1ELb1ELi4ELi320ELi320ELi4ELb1ELi1ELb0ELb0ELNS_15WgradSyncMethodE3ENS_16CompileConditionILi1000EEEEEvPT_S6_S6_PKS5_S8_S8_S8_PKfflPfPj)
        /*0614*/ 	.word	0x00000000


	//----- nvinfo : EIATTR_MIN_STACK_SIZE
	.align		4
.L_259:
        /*0618*/ 	.byte	0x04, 0x12
        /*061a*/ 	.short	(.L_261 - .L_260)
	.align		4
.L_260:
        /*061c*/ 	.word	index@(_ZN13group_norm_v218gn_bwd_cuda_kernelI13__nv_bfloat16Li320ELi1ELi16ELi20ELi1024ELb1ELb1ELi8ELi320ELi320ELi4ELb1ELi1ELb0ELb0ELNS_15WgradSyncMethodE3ENS_16CompileConditionILi1000EEEEEvPT_S6_S6_PKS5_S8_S8_S8_PKfflPfPj)
        /*0620*/ 	.word	0x00000000


	//----- nvinfo : EIATTR_MIN_STACK_SIZE
	.align		4
.L_261:
        /*0624*/ 	.byte	0x04, 0x12
        /*0626*/ 	.short	(.L_263 - .L_262)
	.align		4
.L_262:
        /*0628*/ 	.word	index@(_ZN13group_norm_v218gn_bwd_cuda_kernelI13__nv_bfloat16Li320ELi3ELi16ELi20ELi1024ELb1ELb1ELi8ELi320ELi320ELi4ELb1ELi2ELb0ELb0ELNS_15WgradSyncMethodE3ENS_16CompileConditionILi1000EEEEEvPT_S6_S6_PKS5_S8_S8_S8_PKfflPfPj)
        /*062c*/ 	.word	0x00000000


	//----- nvinfo : EIATTR_MIN_STACK_SIZE
	.align		4
.L_263:
        /*0630*/ 	.byte	0x04, 0x12
        /*0632*/ 	.short	(.L_265 - .L_264)
	.align		4
.L_264:
        /*0634*/ 	.word	index@(_ZN13group_norm_v218gn_bwd_cuda_kernelI13__nv_bfloat16Li320ELi1ELi16ELi20ELi1024ELb1ELb1ELi16ELi320ELi320ELi4ELb1ELi2ELb0ELb0ELNS_15WgradSyncMethodE3ENS_16CompileConditionILi1000EEEEEvPT_S6_S6_PKS5_S8_S8_S8_PKfflPfPj)
        /*0638*/ 	.word	0x00000000


	//----- nvinfo : EIATTR_MIN_STACK_SIZE
	.align		4
.L_265:
        /*063c*/ 	.byte	0x04, 0x12
        /*063e*/ 	.short	(.L_267 - .L_266)
	.align		4
.L_266:
        /*0640*/ 	.word	index@(_ZN13group_norm_v218gn_bwd_cuda_kernelI13__nv_bfloat16Li320ELi3ELi16ELi20ELi1024ELb1ELb1ELi16ELi320ELi320ELi4ELb1ELi5ELb0ELb0ELNS_15WgradSyncMethodE3ENS_16CompileConditionILi1000EEEEEvPT_S6_S6_PKS5_S8_S8_S8_PKfflPfPj)
        /*0644*/ 	.word	0x00000000


	//----- nvinfo : EIATTR_MIN_STACK_SIZE
	.align		4
.L_267:
        /*0648*/ 	.byte	0x04, 0x12
        /*064a*/ 	.short	(.L_269 - .L_268)
	.align		4
.L_268:
        /*064c*/ 	.word	index@(_ZN13group_norm_v218gn_bwd_cuda_kernelI13__nv_bfloat16Li320ELi1ELi16ELi20ELi1024ELb1ELb1ELi32ELi320ELi320ELi4ELb1ELi4ELb0ELb0ELNS_15WgradSyncMethodE3ENS_16CompileConditionILi1000EEEEEvPT_S6_S6_PKS5_S8_S8_S8_PKfflPfPj)
        /*0650*/ 	.word	0x00000000


	//----- nvinfo : EIATTR_MIN_STACK_SIZE
	.align		4
.L_269:
        /*0654*/ 	.byte	0x04, 0x12
        /*0656*/ 	.short	(.L_271 - .L_270)
	.align		4
.L_270:
        /*0658*/ 	.word	index@(_ZN13group_norm_v218gn_bwd_cuda_kernelI13__nv_bfloat16Li320ELi1ELi16ELi20ELi1024ELb1ELb1ELi64ELi320ELi320ELi4ELb1ELi9ELb0ELb0ELNS_15WgradSyncMethodE3ENS_16CompileConditionILi1000EEEEEvPT_S6_S6_PKS5_S8_S8_S8_PKfflPfPj)
        /*065c*/ 	.word	0x00000000


	//----- nvinfo : EIATTR_MIN_STACK_SIZE
	.align		4
.L_271:
        /*0660*/ 	.byte	0x04, 0x12
        /*0662*/ 	.short	(.L_273 - .L_272)
	.align		4
.L_272:
        /*0664*/ 	.word	index@(_ZN13group_norm_v218gn_bwd_cuda_kernelI13__nv_bfloat16Li320ELi3ELi16ELi20ELi1024ELb1ELb1ELi32ELi320ELi320ELi4ELb1ELi10ELb0ELb0ELNS_15WgradSyncMethodE3ENS_16CompileConditionILi1000EEEEEvPT_S6_S6_PKS5_S8_S8_S8_PKfflPfPj)
        /*0668*/ 	.word	0x00000000


	//----- nvinfo : EIATTR_MIN_STACK_SIZE
	.align		4
.L_273:
        /*066c*/ 	.byte	0x04, 0x12
        /*066e*/ 	.short	(.L_275 - .L_274)
	.align		4
.L_274:
        /*0670*/ 	.word	index@(_ZN13group_norm_v218gn_bwd_cuda_kernelI13__nv_bfloat16Li320ELi2ELi16ELi20ELi1024ELb1ELb1ELi32ELi320ELi320ELi4ELb1ELi9ELb0ELb0ELNS_15WgradSyncMethodE3ENS_16CompileConditionILi1000EEEEEvPT_S6_S6_PKS5_S8_S8_S8_PKfflPfPj)
        /*0674*/ 	.word	0x00000000


	//----- nvinfo : EIATTR_MIN_STACK_SIZE
	.align		4
.L_275:
        /*0678*/ 	.byte	0x04, 0x12
        /*067a*/ 	.short	(.L_277 - .L_276)
	.align		4
.L_276:
        /*067c*/ 	.word	index@(_ZN13group_norm_v214gn_cuda_kernelI13__nv_bfloat16Li320ELi1ELi32ELi10ELi1024ELb0ELi1024ELi10ELi10ELi2ELb0ELi116ELb0ELb0ENS_16CompileConditionILi1000EEEEEvPT_PKS4_S7_S7_flPfS8_Pj)
        /*0680*/ 	.word	0x00000000


	//----- nvinfo : EIATTR_MIN_STACK_SIZE
	.align		4
.L_277:
        /*0684*/ 	.byte	0x04, 0x12
        /*0686*/ 	.short	(.L_279 - .L_278)
	.align		4
.L_278:
        /*0688*/ 	.word	index@(_ZN13group_norm_v214gn_cuda_kernelI13__nv_bfloat16Li320ELi1ELi32ELi10ELi1024ELb0ELi1024ELi10ELi10ELi2ELb0ELi148ELb0ELb0ENS_16CompileConditionILi1000EEEEEvPT_PKS4_S7_S7_flPfS8_Pj)
        /*068c*/ 	.word	0x00000000


	//----- nvinfo : EIATTR_MIN_STACK_SIZE
	.align		4
.L_279:
        /*0690*/ 	.byte	0x04, 0x12
        /*0692*/ 	.short	(.L_281 - .L_280)
	.align		4
.L_280:
        /*0694*/ 	.word	index@(_ZN13group_norm_v214gn_cuda_kernelI13__nv_bfloat16Li320ELi3ELi16ELi20ELi1024ELb1ELi4ELi320ELi320ELi4ELb1ELi1ELb0ELb0ENS_16CompileConditionILi1000EEEEEvPT_PKS4_S7_S7_flPfS8_Pj)
        /*0698*/ 	.word	0x00000000


	//----- nvinfo : EIATTR_MIN_STACK_SIZE
	.align		4
.L_281:
        /*069c*/ 	.byte	0x04, 0x12
        /*069e*/ 	.short	(.L_283 - .L_282)
	.align		4
.L_282:
        /*06a0*/ 	.word	index@(_ZN13group_norm_v214gn_cuda_kernelI13__nv_bfloat16Li320ELi1ELi16ELi20ELi1024ELb1ELi8ELi320ELi320ELi4ELb1ELi1ELb0ELb0ENS_16CompileConditionILi1000EEEEEvPT_PKS4_S7_S7_flPfS8_Pj)
        /*06a4*/ 	.word	0x00000000


	//----- nvinfo : EIATTR_MIN_STACK_SIZE
	.align		4
.L_283:
        /*06a8*/ 	.byte	0x04, 0x12
        /*06aa*/ 	.short	(.L_285 - .L_284)
	.align		4
.L_284:
        /*06ac*/ 	.word	index@(_ZN13group_norm_v214gn_cuda_kernelI13__nv_bfloat16Li320ELi3ELi16ELi20ELi1024ELb1ELi8ELi320ELi320ELi4ELb1ELi2ELb0ELb0ENS_16CompileConditionILi1000EEEEEvPT_PKS4_S7_S7_flPfS8_Pj)
        /*06b0*/ 	.word	0x00000000


	//----- nvinfo : EIATTR_MIN_STACK_SIZE
	.align		4
.L_285:
        /*06b4*/ 	.byte	0x04, 0x12
        /*06b6*/ 	.short	(.L_287 - .L_286)
	.align		4
.L_286:
        /*06b8*/ 	.word	index@(_ZN13group_norm_v214gn_cuda_kernelI13__nv_bfloat16Li320ELi1ELi16ELi20ELi1024ELb1ELi16ELi320ELi320ELi4ELb1ELi2ELb0ELb0ENS_16CompileConditionILi1000EEEEEvPT_PKS4_S7_S7_flPfS8_Pj)
        /*06bc*/ 	.word	0x00000000


	//----- nvinfo : EIATTR_MIN_STACK_SIZE
	.align		4
.L_287:
        /*06c0*/ 	.byte	0x04, 0x12
        /*06c2*/ 	.short	(.L_289 - .L_288)
	.align		4
.L_288:
        /*06c4*/ 	.word	index@(_ZN13group_norm_v214gn_cuda_kernelI13__nv_bfloat16Li320ELi3ELi16ELi20ELi1024ELb1ELi16ELi320ELi320ELi4ELb1ELi5ELb0ELb0ENS_16CompileConditionILi1000EEEEEvPT_PKS4_S7_S7_flPfS8_Pj)
        /*06c8*/ 	.word	0x00000000


	//----- nvinfo : EIATTR_MIN_STACK_SIZE
	.align		4
.L_289:
        /*06cc*/ 	.byte	0x04, 0x12
        /*06ce*/ 	.short	(.L_291 - .L_290)
	.align		4
.L_290:
        /*06d0*/ 	.word	index@(_ZN13group_norm_v214gn_cuda_kernelI13__nv_bfloat16Li320ELi1ELi16ELi20ELi1024ELb1ELi32ELi320ELi320ELi4ELb1ELi4ELb0ELb0ENS_16CompileConditionILi1000EEEEEvPT_PKS4_S7_S7_flPfS8_Pj)
        /*06d4*/ 	.word	0x00000000


	//----- nvinfo : EIATTR_MIN_STACK_SIZE
	.align		4
.L_291:
        /*06d8*/ 	.byte	0x04, 0x12
        /*06da*/ 	.short	(.L_293 - .L_292)
	.align		4
.L_292:
        /*06dc*/ 	.word	index@(_ZN13group_norm_v214gn_cuda_kernelI13__nv_bfloat16Li320ELi3ELi16ELi20ELi1024ELb1ELi32ELi320ELi320ELi4ELb1ELi10ELb0ELb0ENS_16CompileConditionILi1000EEEEEvPT_PKS4_S7_S7_flPfS8_Pj)
        /*06e0*/ 	.word	0x00000000


	//----- nvinfo : EIATTR_MIN_STACK_SIZE
	.align		4
.L_293:
        /*06e4*/ 	.byte	0x04, 0x12
        /*06e6*/ 	.short	(.L_295 - .L_294)
	.align		4
.L_294:
        /*06e8*/ 	.word	index@(_ZN13group_norm_v214gn_cuda_kernelI13__nv_bfloat16Li320ELi1ELi16ELi20ELi1024ELb1ELi64ELi320ELi320ELi4ELb1ELi9ELb0ELb0ENS_16CompileConditionILi1000EEEEEvPT_PKS4_S7_S7_flPfS8_Pj)
        /*06ec*/ 	.word	0x00000000


	//----- nvinfo : EIATTR_MIN_STACK_SIZE
	.align		4
.L_295:
        /*06f0*/ 	.byte	0x04, 0x12
        /*06f2*/ 	.short	(.L_297 - .L_296)
	.align		4
.L_296:
        /*06f4*/ 	.word	index@(_ZN13group_norm_v214gn_cuda_kernelI13__nv_bfloat16Li320ELi3ELi16ELi20ELi1024ELb1ELi64ELi320ELi320ELi4ELb1ELi21ELb0ELb0ENS_16CompileConditionILi1000EEEEEvPT_PKS4_S7_S7_flPfS8_Pj)
        /*06f8*/ 	.word	0x00000000


	//----- nvinfo : EIATTR_MIN_STACK_SIZE
	.align		4
.L_297:
        /*06fc*/ 	.byte	0x04, 0x12
        /*06fe*/ 	.short	(.L_299 - .L_298)
	.align		4
.L_298:
        /*0700*/ 	.word	index@(_ZN13group_norm_v214gn_cuda_kernelI13__nv_bfloat16Li320ELi1ELi16ELi20ELi1024ELb1ELi128ELi320ELi320ELi4ELb1ELi18ELb0ELb0ENS_16CompileConditionILi1000EEEEEvPT_PKS4_S7_S7_flPfS8_Pj)
        /*0704*/ 	.word	0x00000000


	//----- nvinfo : EIATTR_MIN_STACK_SIZE
	.align		4
.L_299:
        /*0708*/ 	.byte	0x04, 0x12
        /*070a*/ 	.short	(.L_301 - .L_300)
	.align		4
.L_300:
        /*070c*/ 	.word	index@(_ZN13group_norm_v218gn_bwd_cuda_kernelI6__halfLi320ELi3ELi32ELi10ELi1024ELb0ELb1ELi4ELi320ELi320ELi4ELb1ELi1ELb0ELb0ELNS_15WgradSyncMethodE3ENS_16CompileConditionILi1000EEEEEvPT_S6_S6_PKS5_S8_S8_S8_PKfflPfPj)
        /*0710*/ 	.word	0x00000000


	//----- nvinfo : EIATTR_MIN_STACK_SIZE
	.align		4
.L_301:
        /*0714*/ 	.byte	0x04, 0x12
        /*0716*/ 	.short	(.L_303 - .L_302)
	.align		4
.L_302:
        /*0718*/ 	.word	index@(_ZN13group_norm_v218gn_bwd_cuda_kernelI6__halfLi320ELi1ELi32ELi10ELi1024ELb0ELb1ELi8ELi320ELi320ELi4ELb1ELi1ELb0ELb0ELNS_15WgradSyncMethodE3ENS_16CompileConditionILi1000EEEEEvPT_S6_S6_PKS5_S8_S8_S8_PKfflPfPj)
        /*071c*/ 	.word	0x00000000


	//----- nvinfo : EIATTR_MIN_STACK_SIZE
	.align		4
.L_303:
        /*0720*/ 	.byte	0x04, 0x12
        /*0722*/ 	.short	(.L_305 - .L_304)
	.align		4
.L_304:
        /*0724*/ 	.word	index@(_ZN13group_norm_v218gn_bwd_cuda_kernelI6__halfLi320ELi3ELi32ELi10ELi1024ELb0ELb1ELi8ELi320ELi320ELi4ELb1ELi2ELb0ELb0ELNS_15WgradSyncMethodE3ENS_16CompileConditionILi1000EEEEEvPT_S6_S6_PKS5_S8_S8_S8_PKfflPfPj)
        /*0728*/ 	.word	0x00000000


	//----- nvinfo : EIATTR_MIN_STACK_SIZE
	.align		4
.L_305:
        /*072c*/ 	.byte	0x04, 0x12
        /*072e*/ 	.short	(.L_307 - .L_306)
	.align		4
.L_306:
        /*0730*/ 	.word	index@(_ZN13group_norm_v218gn_bwd_cuda_kernelI6__halfLi320ELi1ELi32ELi10ELi1024ELb0ELb1ELi16ELi320ELi320ELi4ELb1ELi2ELb0ELb0ELNS_15WgradSyncMethodE3ENS_16CompileConditionILi1000EEEEEvPT_S6_S6_PKS5_S8_S8_S8_PKfflPfPj)
        /*0734*/ 	.word	0x00000000


	//----- nvinfo : EIATTR_MIN_STACK_SIZE
	.align		4
.L_307:
        /*0738*/ 	.byte	0x04, 0x12
        /*073a*/ 	.short	(.L_309 - .L_308)
	.align		4
.L_308:
        /*073c*/ 	.word	index@(_ZN13group_norm_v218gn_bwd_cuda_kernelI6__halfLi320ELi3ELi32ELi10ELi1024ELb0ELb1ELi16ELi320ELi320ELi4ELb1ELi5ELb0ELb0ELNS_15WgradSyncMethodE3ENS_16CompileConditionILi1000EEEEEvPT_S6_S6_PKS5_S8_S8_S8_PKfflPfPj)
        /*0740*/ 	.word	0x00000000


	//----- nvinfo : EIATTR_MIN_STACK_SIZE
	.align		4
.L_309:
        /*0744*/ 	.byte	0x04, 0x12
        /*0746*/ 	.short	(.L_311 - .L_310)
	.align		4
.L_310:
        /*0748*/ 	.word	index@(_ZN13group_norm_v218gn_bwd_cuda_kernelI6__halfLi320ELi1ELi32ELi10ELi1024ELb0ELb1ELi32ELi320ELi320ELi4ELb1ELi4ELb0ELb0ELNS_15WgradSyncMethodE3ENS_16CompileConditionILi1000EEEEEvPT_S6_S6_PKS5_S8_S8_S8_PKfflPfPj)
        /*074c*/ 	.word	0x00000000


	//----- nvinfo : EIATTR_MIN_STACK_SIZE
	.align		4
.L_311:
        /*0750*/ 	.byte	0x04, 0x12
        /*0752*/ 	.short	(.L_313 - .L_312)
	.align		4
.L_312:
        /*0754*/ 	.word	index@(_ZN13group_norm_v218gn_bwd_cuda_kernelI6__halfLi320ELi1ELi32ELi10ELi1024ELb0ELb1ELi64ELi320ELi320ELi4ELb1ELi9ELb0ELb0ELNS_15WgradSyncMethodE3ENS_16CompileConditionILi1000EEEEEvPT_S6_S6_PKS5_S8_S8_S8_PKfflPfPj)
        /*0758*/ 	.word	0x00000000


	//----- nvinfo : EIATTR_MIN_STACK_SIZE
	.align		4
.L_313:
        /*075c*/ 	.byte	0x04, 0x12
        /*075e*/ 	.short	(.L_315 - .L_314)
	.align		4
.L_314:
        /*0760*/ 	.word	index@(_ZN13group_norm_v218gn_bwd_cuda_kernelI6__halfLi320ELi3ELi32ELi10ELi1024ELb0ELb1ELi32ELi320ELi320ELi4ELb1ELi10ELb0ELb0ELNS_15WgradSyncMethodE3ENS_16CompileConditionILi1000EEEEEvPT_S6_S6_PKS5_S8_S8_S8_PKfflPfPj)
        /*0764*/ 	.word	0x00000000


	//----- nvinfo : EIATTR_MIN_STACK_SIZE
	.align		4
.L_315:
        /*0768*/ 	.byte	0x04, 0x12
        /*076a*/ 	.short	(.L_317 - .L_316)
	.align		4
.L_316:
        /*076c*/ 	.word	index@(_ZN13group_norm_v218gn_bwd_cuda_kernelI6__halfLi320ELi2ELi32ELi10ELi1024ELb0ELb1ELi32ELi320ELi320ELi4ELb1ELi9ELb0ELb0ELNS_15WgradSyncMethodE3ENS_16CompileConditionILi1000EEEEEvPT_S6_S6_PKS5_S8_S8_S8_PKfflPfPj)
        /*0770*/ 	.word	0x00000000


	//----- nvinfo : EIATTR_MIN_STACK_SIZE
	.align		4
.L_317:
        /*0774*/ 	.byte	0x04, 0x12
        /*0776*/ 	.short	(.L_319 - .L_318)
	.align		4
.L_318:
        /*0778*/ 	.word	index@(_ZN13group_norm_v218gn_bwd_cuda_kernelI6__halfLi320ELi3ELi16ELi20ELi1024ELb1ELb1ELi4ELi320ELi320ELi4ELb1ELi1ELb0ELb0ELNS_15WgradSyncMethodE3ENS_16CompileConditionILi1000EEEEEvPT_S6_S6_PKS5_S8_S8_S8_PKfflPfPj)
        /*077c*/ 	.word	0x00000000


	//----- nvinfo : EIATTR_MIN_STACK_SIZE
	.align		4
.L_319:
        /*0780*/ 	.byte	0x04, 0x12
        /*0782*/ 	.short	(.L_321 - .L_320)
	.align		4
.L_320:
        /*0784*/ 	.word	index@(_ZN13group_norm_v218gn_bwd_cuda_kernelI6__halfLi320ELi1ELi16ELi20ELi1024ELb1ELb1ELi8ELi320ELi320ELi4ELb1ELi1ELb0ELb0ELNS_15WgradSyncMethodE3ENS_16CompileConditionILi1000EEEEEvPT_S6_S6_PKS5_S8_S8_S8_PKfflPfPj)
        /*0788*/ 	.word	0x00000000


	//----- nvinfo : EIATTR_MIN_STACK_SIZE
	.align		4
.L_321:
        /*078c*/ 	.byte	0x04, 0x12
        /*078e*/ 	.short	(.L_323 - .L_322)
	.align		4
.L_322:
        /*0790*/ 	.word	index@(_ZN13group_norm_v218gn_bwd_cuda_kernelI6__halfLi320ELi3ELi16ELi20ELi1024ELb1ELb1ELi8ELi320ELi320ELi4ELb1ELi2ELb0ELb0ELNS_15WgradSyncMethodE3ENS_16CompileConditionILi1000EEEEEvPT_S6_S6_PKS5_S8_S8_S8_PKfflPfPj)
        /*0794*/ 	.word	0x00000000


	//----- nvinfo : EIATTR_MIN_STACK_SIZE
	.align		4
.L_323:
        /*0798*/ 	.byte	0x04, 0x12
        /*079a*/ 	.short	(.L_325 - .L_324)
	.align		4
.L_324:
        /*079c*/ 	.word	index@(_ZN13group_norm_v218gn_bwd_cuda_kernelI6__halfLi320ELi1ELi16ELi20ELi1024ELb1ELb1ELi16ELi320ELi320ELi4ELb1ELi2ELb0ELb0ELNS_15WgradSyncMethodE3ENS_16CompileConditionILi1000EEEEEvPT_S6_S6_PKS5_S8_S8_S8_PKfflPfPj)
        /*07a0*/ 	.word	0x00000000


	//----- nvinfo : EIATTR_MIN_STACK_SIZE
	.align		4
.L_325:
        /*07a4*/ 	.byte	0x04, 0x12
        /*07a6*/ 	.short	(.L_327 - .L_326)
	.align		4
.L_326:
        /*07a8*/ 	.word	index@(_ZN13group_norm_v218gn_bwd_cuda_kernelI6__halfLi320ELi3ELi16ELi20ELi1024ELb1ELb1ELi16ELi320ELi320ELi4ELb1ELi5ELb0ELb0ELNS_15WgradSyncMethodE3ENS_16CompileConditionILi1000EEEEEvPT_S6_S6_PKS5_S8_S8_S8_PKfflPfPj)
        /*07ac*/ 	.word	0x00000000


	//----- nvinfo : EIATTR_MIN_STACK_SIZE
	.align		4
.L_327:
        /*07b0*/ 	.byte	0x04, 0x12
        /*07b2*/ 	.short	(.L_329 - .L_328)
	.align		4
.L_328:
        /*07b4*/ 	.word	index@(_ZN13group_norm_v218gn_bwd_cuda_kernelI6__halfLi320ELi1ELi16ELi20ELi1024ELb1ELb1ELi32ELi320ELi320ELi4ELb1ELi4ELb0ELb0ELNS_15WgradSyncMethodE3ENS_16CompileConditionILi1000EEEEEvPT_S6_S6_PKS5_S8_S8_S8_PKfflPfPj)
        /*07b8*/ 	.word	0x00000000


	//----- nvinfo : EIATTR_MIN_STACK_SIZE
	.align		4
.L_329:
        /*07bc*/ 	.byte	0x04, 0x12
        /*07be*/ 	.short	(.L_331 - .L_330)
	.align		4
.L_330:
        /*07c0*/ 	.word	index@(_ZN13group_norm_v218gn_bwd_cuda_kernelI6__halfLi320ELi1ELi16ELi20ELi1024ELb1ELb1ELi64ELi320ELi320ELi4ELb1ELi9ELb0ELb0ELNS_15WgradSyncMethodE3ENS_16CompileConditionILi1000EEEEEvPT_S6_S6_PKS5_S8_S8_S8_PKfflPfPj)
        /*07c4*/ 	.word	0x00000000


	//----- nvinfo : EIATTR_MIN_STACK_SIZE
	.align		4
.L_331:
        /*07c8*/ 	.byte	0x04, 0x12
        /*07ca*/ 	.short	(.L_333 - .L_332)
	.align		4
.L_332:
        /*07cc*/ 	.word	index@(_ZN13group_norm_v218gn_bwd_cuda_kernelI6__halfLi320ELi3ELi16ELi20ELi1024ELb1ELb1ELi32ELi320ELi320ELi4ELb1ELi10ELb0ELb0ELNS_15WgradSyncMethodE3ENS_16CompileConditionILi1000EEEEEvPT_S6_S6_PKS5_S8_S8_S8_PKfflPfPj)
        /*07d0*/ 	.word	0x00000000


	//----- nvinfo : EIATTR_MIN_STACK_SIZE
	.align		4
.L_333:
        /*07d4*/ 	.byte	0x04, 0x12
        /*07d6*/ 	.short	(.L_335 - .L_334)
	.align		4
.L_334:
        /*07d8*/ 	.word	index@(_ZN13group_norm_v218gn_bwd_cuda_kernelI6__halfLi320ELi2ELi16ELi20ELi1024ELb1ELb1ELi32ELi320ELi320ELi4ELb1ELi9ELb0ELb0ELNS_15WgradSyncMethodE3ENS_16CompileConditionILi1000EEEEEvPT_S6_S6_PKS5_S8_S8_S8_PKfflPfPj)
        /*07dc*/ 	.word	0x00000000


	//----- nvinfo : EIATTR_MIN_STACK_SIZE
	.align		4
.L_335:
        /*07e0*/ 	.byte	0x04, 0x12
        /*07e2*/ 	.short	(.L_337 - .L_336)
	.align		4
.L_336:
        /*07e4*/ 	.word	index@(_ZN13group_norm_v214gn_cuda_kernelI6__halfLi320ELi1ELi32ELi10ELi1024ELb0ELi1024ELi10ELi10ELi2ELb0ELi116ELb0ELb0ENS_16CompileConditionILi1000EEEEEvPT_PKS4_S7_S7_flPfS8_Pj)
        /*07e8*/ 	.word	0x00000000


	//----- nvinfo : EIATTR_MIN_STACK_SIZE
	.align		4
.L_337:
        /*07ec*/ 	.byte	0x04, 0x12
        /*07ee*/ 	.short	(.L_339 - .L_338)
	.align		4
.L_338:
        /*07f0*/ 	.word	index@(_ZN13group_norm_v214gn_cuda_kernelI6__halfLi320ELi1ELi32ELi10ELi1024ELb0ELi1024ELi10ELi10ELi2ELb0ELi148ELb0ELb0ENS_16CompileConditionILi1000EEEEEvPT_PKS4_S7_S7_flPfS8_Pj)
        /*07f4*/ 	.word	0x00000000


	//----- nvinfo : EIATTR_MIN_STACK_SIZE
	.align		4
.L_339:
        /*07f8*/ 	.byte	0x04, 0x12
        /*07fa*/ 	.short	(.L_341 - .L_340)
	.align		4
.L_340:
        /*07fc*/ 	.word	index@(_ZN13group_norm_v214gn_cuda_kernelI6__halfLi320ELi3ELi16ELi20ELi1024ELb1ELi4ELi320ELi320ELi4ELb1ELi1ELb0ELb0ENS_16CompileConditionILi1000EEEEEvPT_PKS4_S7_S7_flPfS8_Pj)
        /*0800*/ 	.word	0x00000000


	//----- nvinfo : EIATTR_MIN_STACK_SIZE
	.align		4
.L_341:
        /*0804*/ 	.byte	0x04, 0x12
        /*0806*/ 	.short	(.L_343 - .L_342)
	.align		4
.L_342:
        /*0808*/ 	.word	index@(_ZN13group_norm_v214gn_cuda_kernelI6__halfLi320ELi1ELi16ELi20ELi1024ELb1ELi8ELi320ELi320ELi4ELb1ELi1ELb0ELb0ENS_16CompileConditionILi1000EEEEEvPT_PKS4_S7_S7_flPfS8_Pj)
        /*080c*/ 	.word	0x00000000


	//----- nvinfo : EIATTR_MIN_STACK_SIZE
	.align		4
.L_343:
        /*0810*/ 	.byte	0x04, 0x12
        /*0812*/ 	.short	(.L_345 - .L_344)
	.align		4
.L_344:
        /*0814*/ 	.word	index@(_ZN13group_norm_v214gn_cuda_kernelI6__halfLi320ELi3ELi16ELi20ELi1024ELb1ELi8ELi320ELi320ELi4ELb1ELi2ELb0ELb0ENS_16CompileConditionILi1000EEEEEvPT_PKS4_S7_S7_flPfS8_Pj)
        /*0818*/ 	.word	0x00000000


	//----- nvinfo : EIATTR_MIN_STACK_SIZE
	.align		4
.L_345:
        /*081c*/ 	.byte	0x04, 0x12
        /*081e*/ 	.short	(.L_347 - .L_346)
	.align		4
.L_346:
        /*0820*/ 	.word	index@(_ZN13group_norm_v214gn_cuda_kernelI6__halfLi320ELi1ELi16ELi20ELi1024ELb1ELi16ELi320ELi320ELi4ELb1ELi2ELb0ELb0ENS_16CompileConditionILi1000EEEEEvPT_PKS4_S7_S7_flPfS8_Pj)
        /*0824*/ 	.word	0x00000000


	//----- nvinfo : EIATTR_MIN_STACK_SIZE
	.align		4
.L_347:
        /*0828*/ 	.byte	0x04, 0x12
        /*082a*/ 	.short	(.L_349 - .L_348)
	.align		4
.L_348:
        /*082c*/ 	.word	index@(_ZN13group_norm_v214gn_cuda_kernelI6__halfLi320ELi3ELi16ELi20ELi1024ELb1ELi16ELi320ELi320ELi4ELb1ELi5ELb0ELb0ENS_16CompileConditionILi1000EEEEEvPT_PKS4_S7_S7_flPfS8_Pj)
        /*0830*/ 	.word	0x00000000


	//----- nvinfo : EIATTR_MIN_STACK_SIZE
	.align		4
.L_349:
        /*0834*/ 	.byte	0x04, 0x12
        /*0836*/ 	.short	(.L_351 - .L_350)
	.align		4
.L_350:
        /*0838*/ 	.word	index@(_ZN13group_norm_v214gn_cuda_kernelI6__halfLi320ELi1ELi16ELi20ELi1024ELb1ELi32ELi320ELi320ELi4ELb1ELi4ELb0ELb0ENS_16CompileConditionILi1000EEEEEvPT_PKS4_S7_S7_flPfS8_Pj)
        /*083c*/ 	.word	0x00000000


	//----- nvinfo : EIATTR_MIN_STACK_SIZE
	.align		4
.L_351:
        /*0840*/ 	.byte	0x04, 0x12
        /*0842*/ 	.short	(.L_353 - .L_352)
	.align		4
.L_352:
        /*0844*/ 	.word	index@(_ZN13group_norm_v214gn_cuda_kernelI6__halfLi320ELi3ELi16ELi20ELi1024ELb1ELi32ELi320ELi320ELi4ELb1ELi10ELb0ELb0ENS_16CompileConditionILi1000EEEEEvPT_PKS4_S7_S7_flPfS8_Pj)
        /*0848*/ 	.word	0x00000000


	//----- nvinfo : EIATTR_MIN_STACK_SIZE
	.align		4
.L_353:
        /*084c*/ 	.byte	0x04, 0x12
        /*084e*/ 	.short	(.L_355 - .L_354)
	.align		4
.L_354:
        /*0850*/ 	.word	index@(_ZN13group_norm_v214gn_cuda_kernelI6__halfLi320ELi1ELi16ELi20ELi1024ELb1ELi64ELi320ELi320ELi4ELb1ELi9ELb0ELb0ENS_16CompileConditionILi1000EEEEEvPT_PKS4_S7_S7_flPfS8_Pj)
        /*0854*/ 	.word	0x00000000


	//----- nvinfo : EIATTR_MIN_STACK_SIZE
	.align		4
.L_355:
        /*0858*/ 	.byte	0x04, 0x12
        /*085a*/ 	.short	(.L_357 - .L_356)
	.align		4
.L_356:
        /*085c*/ 	.word	index@(_ZN13group_norm_v214gn_cuda_kernelI6__halfLi320ELi3ELi16ELi20ELi1024ELb1ELi64ELi320ELi320ELi4ELb1ELi21ELb0ELb0ENS_16CompileConditionILi1000EEEEEvPT_PKS4_S7_S7_flPfS8_Pj)
        /*0860*/ 	.word	0x00000000


	//----- nvinfo : EIATTR_MIN_STACK_SIZE
	.align		4
.L_357:
        /*0864*/ 	.byte	0x04, 0x12
        /*0866*/ 	.short	(.L_359 - .L_358)
	.align		4
.L_358:
        /*0868*/ 	.word	index@(_ZN13group_norm_v214gn_cuda_kernelI6__halfLi320ELi1ELi16ELi20ELi1024ELb1ELi128ELi320ELi320ELi4ELb1ELi18ELb0ELb0ENS_16CompileConditionILi1000EEEEEvPT_PKS4_S7_S7_flPfS8_Pj)
        /*086c*/ 	.word	0x00000000
.L_359:


//--------------------- .nv.compat                --------------------------
	.section	.nv.compat,"",@"SHT_CUDA_COMPAT_INFO"
	.align	4
        /*0000*/ 	.byte	0x02, 0x09, 0x01, 0x00, 0x02, 0x02, 0x01, 0x00, 0x02, 0x05, 0x05, 0x00, 0x03, 0x07, 0x01, 0x01
        /*0010*/ 	.byte	0x02, 0x03, 0x00, 0x00, 0x02, 0x06, 0x01, 0x00, 0x04, 0x0b, 0x08, 0x00, 0x00, 0x00, 0x00, 0x00
        /*0020*/ 	.byte	0x00, 0x00, 0x00, 0x00


//--------------------- .nv.info._ZN13group_norm_v218gn_bwd_cuda_kernelI13__nv_bfloat16Li320ELi3ELi32ELi10ELi1024ELb0ELb1ELi4ELi320ELi320ELi4ELb1ELi1ELb0ELb0ELNS_15WgradSyncMethodE3ENS_16CompileConditionILi1000EEEEEvPT_S6_S6_PKS5_S8_S8_S8_PKfflPfPj --------------------------
	.section	.nv.info._ZN13group_norm_v218gn_bwd_cuda_kernelI13__nv_bfloat16Li320ELi3ELi32ELi10ELi1024ELb0ELb1ELi4ELi320ELi320ELi4ELb1ELi1ELb0ELb0ELNS_15WgradSyncMethodE3ENS_16CompileConditionILi1000EEEEEvPT_S6_S6_PKS5_S8_S8_S8_PKfflPfPj,"",@"SHT_CUDA_INFO"
	.sectionflags	@""
	.align	4


	//----- nvinfo : EIATTR_CUDA_API_VERSION
	.align		4
        /*0000*/ 	.byte	0x04, 0x37
        /*0002*/ 	.short	(.L_361 - .L_360)
.L_360:
        /*0004*/ 	.word	0x00000082


	//----- nvinfo : EIATTR_KPARAM_INFO
	.align		4
.L_361:
        /*0008*/ 	.byte	0x04, 0x17
        /*000a*/ 	.short	(.L_363 - .L_362)
.L_362:
        /*000c*/ 	.word	0x00000000
        /*0010*/ 	.short	0x000b
        /*0012*/ 	.short	0x0058
        /*0014*/ 	.byte	0x00, 0xf5, 0x21, 0x00


	//----- nvinfo : EIATTR_KPARAM_INFO
	.align		4
.L_363:
        /*0018*/ 	.byte	0x04, 0x17
        /*001a*/ 	.short	(.L_365 - .L_364)
.L_364:
        /*001c*/ 	.word	0x00000000
        /*0020*/ 	.short	0x000a
        /*0022*/ 	.short	0x0050
        /*0024*/ 	.byte	0x00, 0xf5, 0x21, 0x00


	//----- nvinfo : EIATTR_KPARAM_INFO
	.align		4
.L_365:
        /*0028*/ 	.byte	0x04, 0x17
        /*002a*/ 	.short	(.L_367 - .L_366)
.L_366:
        /*002c*/ 	.word	0x00000000
        /*0030*/ 	.short	0x0009
        /*0032*/ 	.short	0x0048
        /*0034*/ 	.byte	0x00, 0xf0, 0x21, 0x00


	//----- nvinfo : EIATTR_KPARAM_INFO
	.align		4
.L_367:
        /*0038*/ 	.byte	0x04, 0x17
        /*003a*/ 	.short	(.L_369 - .L_368)
.L_368:
        /*003c*/ 	.word	0x00000000
        /*0040*/ 	.short	0x0008
        /*0042*/ 	.short	0x0040
        /*0044*/ 	.byte	0x00, 0xf0, 0x11, 0x00


	//----- nvinfo : EIATTR_KPARAM_INFO
	.align		4
.L_369:
        /*0048*/ 	.byte	0x04, 0x17
        /*004a*/ 	.short	(.L_371 - .L_370)
.L_370:
        /*004c*/ 	.word	0x00000000
        /*0050*/ 	.short	0x0007
        /*0052*/ 	.short	0x0038
        /*0054*/ 	.byte	0x00, 0xf5, 0x21, 0x00


	//----- nvinfo : EIATTR_KPARAM_INFO
	.align		4
.L_371:
        /*0058*/ 	.byte	0x04, 0x17
        /*005a*/ 	.short	(.L_373 - .L_372)
.L_372:
        /*005c*/ 	.word	0x00000000
        /*0060*/ 	.short	0x0006
        /*0062*/ 	.short	0x0030
        /*0064*/ 	.byte	0x00, 0xf5, 0x21, 0x00


	//----- nvinfo : EIATTR_KPARAM_INFO
	.align		4
.L_373:
        /*0068*/ 	.byte	0x04, 0x17
        /*006a*/ 	.short	(.L_375 - .L_374)
.L_374:
        /*006c*/ 	.word	0x00000000
        /*0070*/ 	.short	0x0005
        /*0072*/ 	.short	0x0028
        /*0074*/ 	.byte	0x00, 0xf5, 0x21, 0x00


	//----- nvinfo : EIATTR_KPARAM_INFO
	.align		4
.L_375:
        /*0078*/ 	.byte	0x04, 0x17
        /*007a*/ 	.short	(.L_377 - .L_376)
.L_376:
        /*007c*/ 	.word	0x00000000
        /*0080*/ 	.short	0x0004
        /*0082*/ 	.short	0x0020
        /*0084*/ 	.byte	0x00, 0xf5, 0x21, 0x00


	//----- nvinfo : EIATTR_KPARAM_INFO
	.align		4
.L_377:
        /*0088*/ 	.byte	0x04, 0x17
        /*008a*/ 	.short	(.L_379 - .L_378)
.L_378:
        /*008c*/ 	.word	0x00000000
        /*0090*/ 	.short	0x0003
        /*0092*/ 	.short	0x0018
        /*0094*/ 	.byte	0x00, 0xf5, 0x21, 0x00


	//----- nvinfo : EIATTR_KPARAM_INFO
	.align		4
.L_379:
        /*0098*/ 	.byte	0x04, 0x17
        /*009a*/ 	.short	(.L_381 - .L_380)
.L_380:
        /*009c*/ 	.word	0x00000000
        /*00a0*/ 	.short	0x0002
        /*00a2*/ 	.short	0x0010
        /*00a4*/ 	.byte	0x00, 0xf5, 0x21, 0x00


	//----- nvinfo : EIATTR_KPARAM_INFO
	.align		4
.L_381:
        /*00a8*/ 	.byte	0x04, 0x17
        /*00aa*/ 	.short	(.L_383 - .L_382)
.L_382:
        /*00ac*/ 	.word	0x00000000
        /*00b0*/ 	.short	0x0001
        /*00b2*/ 	.short	0x0008
        /*00b4*/ 	.byte	0x00, 0xf5, 0x21, 0x00


	//----- nvinfo : EIATTR_KPARAM_INFO
	.align		4
.L_383:
        /*00b8*/ 	.byte	0x04, 0x17
        /*00ba*/ 	.short	(.L_385 - .L_384)
.L_384:
        /*00bc*/ 	.word	0x00000000
        /*00c0*/ 	.short	0x0000
        /*00c2*/ 	.short	0x0000
        /*00c4*/ 	.byte	0x00, 0xf5, 0x21, 0x00


	//----- nvinfo : EIATTR_SPARSE_MMA_MASK
	.align		4
.L_385:
        /*00c8*/ 	.byte	0x03, 0x50
        /*00ca*/ 	.short	0x0000


	//----- nvinfo : EIATTR_MAXREG_COUNT
	.align		4
        /*00cc*/ 	.byte	0x03, 0x1b
        /*00ce*/ 	.short	0x0040


	//----- nvinfo : EIATTR_MERCURY_ISA_VERSION
	.align		4
        /*00d0*/ 	.byte	0x03, 0x5f
        /*00d2*/ 	.short	0x0101


	//----- nvinfo : EIATTR_VRC_CTA_INIT_COUNT
	.align		4
        /*00d4*/ 	.byte	0x02, 0x4a
	.zero		1
	.zero		1


	//----- nvinfo : EIATTR_EXIT_INSTR_OFFSETS
	.align		4
        /*00d8*/ 	.byte	0x04, 0x1c
        /*00da*/ 	.short	(.L_387 - .L_386)


	//   ....[0]....
.L_386:
        /*00dc*/ 	.word	0x00000010


	//----- nvinfo : EIATTR_MAX_THREADS
	.align		4
.L_387:
        /*00e0*/ 	.byte	0x04, 0x05
        /*00e2*/ 	.short	(.L_389 - .L_388)
.L_388:
        /*00e4*/ 	.word	0x00000140
        /*00e8*/ 	.word	0x00000001
        /*00ec*/ 	.word	0x00000001


	//----- nvinfo : EIATTR_CBANK_PARAM_SIZE
	.align		4
.L_389:
        /*00f0*/ 	.byte	0x03, 0x19
        /*00f2*/ 	.short	0x0060


	//----- nvinfo : EIATTR_PARAM_CBANK
	.align		4
        /*00f4*/ 	.byte	0x04, 0x0a
        /*00f6*/ 	.short	(.L_391 - .L_390)
	.align		4
.L_390:
        /*00f8*/ 	.word	index@(.nv.constant0._ZN13group_norm_v218gn_bwd_cuda_kernelI13__nv_bfloat16Li320ELi3ELi32ELi10ELi1024ELb0ELb1ELi4ELi320ELi320ELi4ELb1ELi1ELb0ELb0ELNS_15WgradSyncMethodE3ENS_16CompileConditionILi1000EEEEEvPT_S6_S6_PKS5_S8_S8_S8_PKfflPfPj)
        /*00fc*/ 	.short	0x0380
        /*00fe*/ 	.short	0x0060


	//----- nvinfo : EIATTR_SW_WAR
	.align		4
.L_391:
        /*0100*/ 	.byte	0x04, 0x36
        /*0102*/ 	.short	(.L_393 - .L_392)
.L_392:
        /*0104*/ 	.word	0x00000008
.L_393:


//--------------------- .nv.info._ZN13group_norm_v218gn_bwd_cuda_kernelI13__nv_bfloat16Li320ELi1ELi32ELi10ELi1024ELb0ELb1ELi8ELi320ELi320ELi4ELb1ELi1ELb0ELb0ELNS_15WgradSyncMethodE3ENS_16CompileConditionILi1000EEEEEvPT_S6_S6_PKS5_S8_S8_S8_PKfflPfPj --------------------------
	.section	.nv.info._ZN13group_norm_v218gn_bwd_cuda_kernelI13__nv_bfloat16Li320ELi1ELi32ELi10ELi1024ELb0ELb1ELi8ELi320ELi320ELi4ELb1ELi1ELb0ELb0ELNS_15WgradSyncMethodE3ENS_16CompileConditionILi1000EEEEEvPT_S6_S6_PKS5_S8_S8_S8_PKfflPfPj,"",@"SHT_CUDA_INFO"
	.sectionflags	@""
	.align	4


	//----- nvinfo : EIATTR_CUDA_API_VERSION
	.align		4
        /*0000*/ 	.byte	0x04, 0x37
        /*0002*/ 	.short	(.L_395 - .L_394)
.L_394:
        /*0004*/ 	.word	0x00000082


	//----- nvinfo : EIATTR_KPARAM_INFO
	.align		4
.L_395:
        /*0008*/ 	.byte	0x04, 0x17
        /*000a*/ 	.short	(.L_397 - .L_396)
.L_396:
        /*000c*/ 	.word	0x00000000
        /*0010*/ 	.short	0x000b
        /*0012*/ 	.short	0x0058
        /*0014*/ 	.byte	0x00, 0xf5, 0x21, 0x00


	//----- nvinfo : EIATTR_KPARAM_INFO
	.align		4
.L_397:
        /*0018*/ 	.byte	0x04, 0x17
        /*001a*/ 	.short	(.L_399 - .L_398)
.L_398:
        /*001c*/ 	.word	0x00000000
        /*0020*/ 	.short	0x000a
        /*0022*/ 	.short	0x0050
        /*0024*/ 	.byte	0x00, 0xf5, 0x21, 0x00


	//----- nvinfo : EIATTR_KPARAM_INFO
	.align		4
.L_399:
        /*0028*/ 	.byte	0x04, 0x17
        /*002a*/ 	.short	(.L_401 - .L_400)
.L_400:
        /*002c*/ 	.word	0x00000000
        /*0030*/ 	.short	0x0009
        /*0032*/ 	.short	0x0048
        /*0034*/ 	.byte	0x00, 0xf0, 0x21, 0x00


	//----- nvinfo : EIATTR_KPARAM_INFO
	.align		4
.L_401:
        /*0038*/ 	.byte	0x04, 0x17
        /*003a*/ 	.short	(.L_403 - .L_402)
.L_402:
        /*003c*/ 	.word	0x00000000
        /*0040*/ 	.short	0x0008
        /*0042*/ 	.short	0x0040
        /*0044*/ 	.byte	0x00, 0xf0, 0x11, 0x00


	//----- nvinfo : EIATTR_KPARAM_INFO
	.align		4
.L_403:
        /*0048*/ 	.byte	0x04, 0x17
        /*004a*/ 	.short	(.L_405 - .L_404)
.L_404:
        /*004c*/ 	.word	0x00000000
        /*0050*/ 	.short	0x0007
        /*0052*/ 	.short	0x0038
        /*0054*/ 	.byte	0x00, 0xf5, 0x21, 0x00


	//----- nvinfo : EIATTR_KPARAM_INFO
	.align		4
.L_405:
        /*0058*/ 	.byte	0x04, 0x17
        /*005a*/ 	.short	(.L_407 - .L_406)
.L_406:
        /*005c*/ 	.word	0x00000000
        /*0060*/ 	.short	0x0006
        /*0062*/ 	.short	0x0030
        /*0064*/ 	.byte	0x00, 0xf5, 0x21, 0x00


	//----- nvinfo : EIATTR_KPARAM_INFO
	.align		4
.L_407:
        /*0068*/ 	.byte	0x04, 0x17
        /*006a*/ 	.short	(.L_409 - .L_408)
.L_408:
        /*006c*/ 	.word	0x00000000
        /*0070*/ 	.short	0x0005
        /*0072*/ 	.short	0x0028
        /*0074*/ 	.byte	0x00, 0xf5, 0x21, 0x00


	//----- nvinfo : EIATTR_KPARAM_INFO
	.align		4
.L_409:
        /*0078*/ 	.byte	0x04, 0x17
        /*007a*/ 	.short	(.L_411 - .L_410)
.L_410:
        /*007c*/ 	.word	0x00000000
        /*0080*/ 	.short	0x0004
        /*0082*/ 	.short	0x0020
        /*0084*/ 	.byte	0x00, 0xf5, 0x21, 0x00


	//----- nvinfo : EIATTR_KPARAM_INFO
	.align		4
.L_411:
        /*0088*/ 	.byte	0x04, 0x17
        /*008a*/ 	.short	(.L_413 - .L_412)
.L_412:
        /*008c*/ 	.word	0x00000000
        /*0090*/ 	.short	0x0003
        /*0092*/ 	.short	0x0018
        /*0094*/ 	.byte	0x00, 0xf5, 0x21, 0x00


	//----- nvinfo : EIATTR_KPARAM_INFO
	.align		4
.L_413:
        /*0098*/ 	.byte	0x04, 0x17
        /*009a*/ 	.short	(.L_415 - .L_414)
.L_414:
        /*009c*/ 	.word	0x00000000
        /*00a0*/ 	.short	0x0002
        /*00a2*/ 	.short	0x0010
        /*00a4*/ 	.byte	0x00, 0xf5, 0x21, 0x00


	//----- nvinfo : EIATTR_KPARAM_INFO
	.align		4
.L_415:
        /*00a8*/ 	.byte	0x04, 0x17
        /*00aa*/ 	.short	(.L_417 - .L_416)
.L_416:
        /*00ac*/ 	.word	0x00000000
        /*00b0*/ 	.short	0x0001
        /*00b2*/ 	.short	0x0008
        /*00b4*/ 	.byte	0x00, 0xf5, 0x21, 0x00


	//----- nvinfo : EIATTR_KPARAM_INFO
	.align		4
.L_417:
        /*00b8*/ 	.byte	0x04, 0x17
        /*00ba*/ 	.short	(.L_419 - .L_418)
.L_418:
        /*00bc*/ 	.word	0x00000000
        /*00c0*/ 	.short	0x0000
        /*00c2*/ 	.short	0x0000
        /*00c4*/ 	.byte	0x00, 0xf5, 0x21, 0x00


	//----- nvinfo : EIATTR_SPARSE_MMA_MASK
	.align		4
.L_419:
        /*00c8*/ 	.byte	0x03, 0x50
        /*00ca*/ 	.short	0x0000


	//----- nvinfo : EIATTR_MAXREG_COUNT
	.align		4
        /*00cc*/ 	.byte	0x03, 0x1b
        /*00ce*/ 	.short	0x00a8


	//----- nvinfo : EIATTR_MERCURY_ISA_VERSION
	.align		4
        /*00d0*/ 	.byte	0x03, 0x5f
        /*00d2*/ 	.short	0x0101


	//----- nvinfo : EIATTR_VRC_CTA_INIT_COUNT
	.align		4
        /*00d4*/ 	.byte	0x02, 0x4a
	.zero		1
	.zero		1


	//----- nvinfo : EIATTR_EXIT_INSTR_OFFSETS
	.align		4
        /*00d8*/ 	.byte	0x04, 0x1c
        /*00da*/ 	.short	(.L_421 - .L_420)


	//   ....[0]....
.L_420:
        /*00dc*/ 	.word	0x00000010


	//----- nvinfo : EIATTR_MAX_THREADS
	.align		4
.L_421:
        /*00e0*/ 	.byte	0x04, 0x05
        /*00e2*/ 	.short	(.L_423 - .L_422)
.L_422:
        /*00e4*/ 	.word	0x00000140
        /*00e8*/ 	.word	0x00000001
        /*00ec*/ 	.word	0x00000001


	//----- nvinfo : EIATTR_CBANK_PARAM_SIZE
	.align		4
.L_423:
        /*00f0*/ 	.byte	0x03, 0x19
        /*00f2*/ 	.short	0x0060


	//----- nvinfo : EIATTR_PARAM_CBANK
	.align		4
        /*00f4*/ 	.byte	0x04, 0x0a
        /*00f6*/ 	.short	(.L_425 - .L_424)
	.align		4
.L_424:
        /*00f8*/ 	.word	index@(.nv.constant0._ZN13group_norm_v218gn_bwd_cuda_kernelI13__nv_bfloat16Li320ELi1ELi32ELi10ELi1024ELb0ELb1ELi8ELi320ELi320ELi4ELb1ELi1ELb0ELb0ELNS_15WgradSyncMethodE3ENS_16CompileConditionILi1000EEEEEvPT_S6_S6_PKS5_S8_S8_S8_PKfflPfPj)
        /*00fc*/ 	.short	0x0380
        /*00fe*/ 	.short	0x0060


	//----- nvinfo : EIATTR_SW_WAR
	.align		4
.L_425:
        /*0100*/ 	.byte	0x04, 0x36
        /*0102*/ 	.short	(.L_427 - .L_426)
.L_426:
        /*0104*/ 	.word	0x00000008
.L_427:


//--------------------- .nv.info._ZN13group_norm_v218gn_bwd_cuda_kernelI13__nv_bfloat16Li320ELi3ELi32ELi10ELi1024ELb0ELb1ELi8ELi320ELi320ELi4ELb1ELi2ELb0ELb0ELNS_15WgradSyncMethodE3ENS_16CompileConditionILi1000EEEEEvPT_S6_S6_PKS5_S8_S8_S8_PKfflPfPj --------------------------
	.section	.nv.info._ZN13group_norm_v218gn_bwd_cuda_kernelI13__nv_bfloat16Li320ELi3ELi32ELi10ELi1024ELb0ELb1ELi8ELi320ELi320ELi4ELb1ELi2ELb0ELb0ELNS_15WgradSyncMethodE3ENS_16CompileConditionILi1000EEEEEvPT_S6_S6_PKS5_S8_S8_S8_PKfflPfPj,"",@"SHT_CUDA_INFO"
	.sectionflags	@""
	.align	4


	//----- nvinfo : EIATTR_CUDA_API_VERSION
	.align		4
        /*0000*/ 	.byte	0x04, 0x37
        /*0002*/ 	.short	(.L_429 - .L_428)
.L_428:
        /*0004*/ 	.word	0x00000082


	//----- nvinfo : EIATTR_KPARAM_INFO
	.align		4
.L_429:
        /*0008*/ 	.byte	0x04, 0x17
        /*000a*/ 	.short	(.L_431 - .L_430)
.L_430:
        /*000c*/ 	.word	0x00000000
        /*0010*/ 	.short	0x000b
        /*0012*/ 	.short	0x0058
        /*0014*/ 	.byte	0x00, 0xf5, 0x21, 0x00


	//----- nvinfo : EIATTR_KPARAM_INFO
	.align		4
.L_431:
        /*0018*/ 	.byte	0x04, 0x17
        /*001a*/ 	.short	(.L_433 - .L_432)
.L_432:
        /*001c*/ 	.word	0x00000000
        /*0020*/ 	.short	0x000a
        /*0022*/ 	.short	0x0050
        /*0024*/ 	.byte	0x00, 0xf5, 0x21, 0x00


	//----- nvinfo : EIATTR_KPARAM_INFO
	.align		4
.L_433:
        /*0028*/ 	.byte	0x04, 0x17
        /*002a*/ 	.short	(.L_435 - .L_434)
.L_434:
        /*002c*/ 	.word	0x00000000
        /*0030*/ 	.short	0x0009
        /*0032*/ 	.short	0x0048
        /*0034*/ 	.byte	0x00, 0xf0, 0x21, 0x00


	//----- nvinfo : EIATTR_KPARAM_INFO
	.align		4
.L_435:
        /*0038*/ 	.byte	0x04, 0x17
        /*003a*/ 	.short	(.L_437 - .L_436)
.L_436:
        /*003c*/ 	.word	0x00000000
        /*0040*/ 	.short	0x0008
        /*0042*/ 	.short	0x0040
        /*0044*/ 	.byte	0x00, 0xf0, 0x11, 0x00


	//----- nvinfo : EIATTR_KPARAM_INFO
	.align		4
.L_437:
        /*0048*/ 	.byte	0x04, 0x17
        /*004a*/ 	.short	(.L_439 - .L_438)
.L_438:
        /*004c*/ 	.word	0x00000000
        /*0050*/ 	.short	0x0007
        /*0052*/ 	.short	0x0038
        /*0054*/ 	.byte	0x00, 0xf5, 0x21, 0x00


	//----- nvinfo : EIATTR_KPARAM_INFO
	.align		4
.L_439:
        /*0058*/ 	.byte	0x04, 0x17
        /*005a*/ 	.short	(.L_441 - .L_440)
.L_440:
        /*005c*/ 	.word	0x00000000
        /*0060*/ 	.short	0x0006
        /*0062*/ 	.short	0x0030
        /*0064*/ 	.byte	0x00, 0xf5, 0x21, 0x00


	//----- nvinfo : EIATTR_KPARAM_INFO
	.align		4
.L_441:
        /*0068*/ 	.byte	0x04, 0x17
        /*006a*/ 	.short	(.L_443 - .L_442)
.L_442:
        /*006c*/ 	.word	0x00000000
        /*0070*/ 	.short	0x0005
        /*0072*/ 	.short	0x0028
        /*0074*/ 	.byte	0x00, 0xf5, 0x21, 0x00


	//----- nvinfo : EIATTR_KPARAM_INFO
	.align		4
.L_443:
        /*0078*/ 	.byte	0x04, 0x17
        /*007a*/ 	.short	(.L_445 - .L_444)
.L_444:
        /*007c*/ 	.word	0x00000000
        /*0080*/ 	.short	0x0004
        /*0082*/ 	.short	0x0020
        /*0084*/ 	.byte	0x00, 0xf5, 0x21, 0x00


	//----- nvinfo : EIATTR_KPARAM_INFO
	.align		4
.L_445:
        /*0088*/ 	.byte	0x04, 0x17
        /*008a*/ 	.short	(.L_447 - .L_446)
.L_446:
        /*008c*/ 	.word	0x00000000
        /*0090*/ 	.short	0x0003
        /*0092*/ 	.short	0x0018
        /*0094*/ 	.byte	0x00, 0xf5, 0x21, 0x00


	//----- nvinfo : EIATTR_KPARAM_INFO
	.align		4
.L_447:
        /*0098*/ 	.byte	0x04, 0x17
        /*009a*/ 	.short	(.L_449 - .L_448)
.L_448:
        /*009c*/ 	.word	0x00000000
        /*00a0*/ 	.short	0x0002
        /*00a2*/ 	.short	0x0010
        /*00a4*/ 	.byte	0x00, 0xf5, 0x21, 0x00


	//----- nvinfo : EIATTR_KPARAM_INFO
	.align		4
.L_449:
        /*00a8*/ 	.byte	0x04, 0x17
        /*00aa*/ 	.short	(.L_451 - .L_450)
.L_450:
        /*00ac*/ 	.word	0x00000000
        /*00b0*/ 	.short	0x0001
        /*00b2*/ 	.short	0x0008
        /*00b4*/ 	.byte	0x00, 0xf5, 0x21, 0x00


	//----- nvinfo : EIATTR_KPARAM_INFO
	.align		4
.L_451:
        /*00b8*/ 	.byte	0x04, 0x17
        /*00ba*/ 	.short	(.L_453 - .L_452)
.L_452:
        /*00bc*/ 	.word	0x00000000
        /*00c0*/ 	.short	0x0000
        /*00c2*/ 	.short	0x0000
        /*00c4*/ 	.byte	0x00, 0xf5, 0x21, 0x00


	//----- nvinfo : EIATTR_SPARSE_MMA_MASK
	.align		4
.L_453:
        /*00c8*/ 	.byte	0x03, 0x50
        /*00ca*/ 	.short	0x0000


	//----- nvinfo : EIATTR_MAXREG_COUNT
	.align		4
        /*00cc*/ 	.byte	0x03, 0x1b
        /*00ce*/ 	.short	0x0040


	//----- nvinfo : EIATTR_MERCURY_ISA_VERSION
	.align		4
        /*00d0*/ 	.byte	0x03, 0x5f
        /*00d2*/ 	.short	0x0101


	//----- nvinfo : EIATTR_VRC_CTA_INIT_COUNT
	.align		4
        /*00d4*/ 	.byte	0x02, 0x4a
	.zero		1
	.zero		1


	//----- nvinfo : EIATTR_EXIT_INSTR_OFFSETS
	.align		4
        /*00d8*/ 	.byte	0x04, 0x1c
        /*00da*/ 	.short	(.L_455 - .L_454)


	//   ....[0]....
.L_454:
        /*00dc*/ 	.word	0x00000010


	//----- nvinfo : EIATTR_MAX_THREADS
	.align		4
.L_455:
        /*00e0*/ 	.byte	0x04, 0x05
        /*00e2*/ 	.short	(.L_457 - .L_456)
.L_456:
        /*00e4*/ 	.word	0x00000140
        /*00e8*/ 	.word	0x00000001
        /*00ec*/ 	.word	0x00000001


	//----- nvinfo : EIATTR_CBANK_PARAM_SIZE
	.align		4
.L_457:
        /*00f0*/ 	.byte	0x03, 0x19
        /*00f2*/ 	.short	0x0060


	//----- nvinfo : EIATTR_PARAM_CBANK
	.align		4
        /*00f4*/ 	.byte	0x04, 0x0a
        /*00f6*/ 	.short	(.L_459 - .L_458)
	.align		4
.L_458:
        /*00f8*/ 	.word	index@(.nv.constant0._ZN13group_norm_v218gn_bwd_cuda_kernelI13__nv_bfloat16Li320ELi3ELi32ELi10ELi1024ELb0ELb1ELi8ELi320ELi320ELi4ELb1ELi2ELb0ELb0ELNS_15WgradSyncMethodE3ENS_16CompileConditionILi1000EEEEEvPT_S6_S6_PKS5_S8_S8_S8_PKfflPfPj)
        /*00fc*/ 	.short	0x0380
        /*00fe*/ 	.short	0x0060


	//----- nvinfo : EIATTR_SW_WAR
	.align		4
.L_459:
        /*0100*/ 	.byte	0x04, 0x36
        /*0102*/ 	.short	(.L_461 - .L_460)
.L_460:
        /*0104*/ 	.word	0x00000008
.L_461:


//--------------------- .nv.info._ZN13group_norm_v218gn_bwd_cuda_kernelI13__nv_bfloat16Li320ELi1ELi32ELi10ELi1024ELb0ELb1ELi16ELi320ELi320ELi4ELb1ELi2ELb0ELb0ELNS_15WgradSyncMethodE3ENS_16CompileConditionILi1000EEEEEvPT_S6_S6_PKS5_S8_S8_S8_PKfflPfPj --------------------------
	.section	.nv.info._ZN13group_norm_v218gn_bwd_cuda_kernelI13__nv_bfloat16Li320ELi1ELi32ELi10ELi1024ELb0ELb1ELi16ELi320ELi320ELi4ELb1ELi2ELb0ELb0ELNS_15WgradSyncMethodE3ENS_16CompileConditionILi1000EEEEEvPT_S6_S6_PKS5_S8_S8_S8_PKfflPfPj,"",@"SHT_CUDA_INFO"
	.sectionflags	@""
	.align	4


	//----- nvinfo : EIATTR_CUDA_API_VERSION
	.align		4
        /*0000*/ 	.byte	0x04, 0x37
        /*0002*/ 	.short	(.L_463 - .L_462)
.L_462:
        /*0004*/ 	.word	0x00000082


	//----- nvinfo : EIATTR_KPARAM_INFO
	.align		4
.L_463:
        /*0008*/ 	.byte	0x04, 0x17
        /*000a*/ 	.short	(.L_465 - .L_464)
.L_464:
        /*000c*/ 	.word	0x00000000
        /*0010*/ 	.short	0x000b
        /*0012*/ 	.short	0x0058
        /*0014*/ 	.byte	0x00, 0xf5, 0x21, 0x00


	//----- nvinfo : EIATTR_KPARAM_INFO
	.align		4
.L_465:
        /*0018*/ 	.byte	0x04, 0x17
        /*001a*/ 	.short	(.L_467 - .L_466)
.L_466:
        /*001c*/ 	.word	0x00000000
        /*0020*/ 	.short	0x000a
        /*0022*/ 	.short	0x0050
        /*0024*/ 	.byte	0x00, 0xf5, 0x21, 0x00


	//----- nvinfo : EIATTR_KPARAM_INFO
	.align		4
.L_467:
        /*0028*/ 	.byte	0x04, 0x17
        /*002a*/ 	.short	(.L_469 - .L_468)
.L_468:
        /*002c*/ 	.word	0x00000000
        /*0030*/ 	.short	0x0009
        /*0032*/ 	.short	0x0048
        /*0034*/ 	.byte	0x00, 0xf0, 0x21, 0x00


	//----- nvinfo : EIATTR_KPARAM_INFO
	.align		4
.L_469:
        /*0038*/ 	.byte	0x04, 0x17
        /*003a*/ 	.short	(.L_471 - .L_470)
.L_470:
        /*003c*/ 	.word	0x00000000
        /*0040*/ 	.short	0x0008
        /*0042*/ 	.short	0x0040
        /*0044*/ 	.byte	0x00, 0xf0, 0x11, 0x00


	//----- nvinfo : EIATTR_KPARAM_INFO
	.align		4
.L_471:
        /*0048*/ 	.byte	0x04, 0x17
        /*004a*/ 	.short	(.L_473 - .L_472)
.L_472:
        /*004c*/ 	.word	0x00000000
        /*0050*/ 	.short	0x0007
        /*0052*/ 	.short	0x0038
        /*0054*/ 	.byte	0x00, 0xf5, 0x21, 0x00


	//----- nvinfo : EIATTR_KPARAM_INFO
	.align		4
.L_473:
        /*0058*/ 	.byte	0x04, 0x17
        /*005a*/ 	.short	(.L_475 - .L_474)
.L_474:
        /*005c*/ 	.word	0x00000000
        /*0060*/ 	.short	0x0006
        /*0062*/ 	.short	0x0030
        /*0064*/ 	.byte	0x00, 0xf5, 0x21, 0x00


	//----- nvinfo : EIATTR_KPARAM_INFO
	.align		4
.L_475:
        /*0068*/ 	.byte	0x04, 0x17
        /*006a*/ 	.short	(.L_477 - .L_476)
.L_476:
        /*006c*/ 	.word	0x00000000
        /*0070*/ 	.short	0x0005
        /*0072*/ 	.short	0x0028
        /*0074*/ 	.byte	0x00, 0xf5, 0x21, 0x00


	//----- nvinfo : EIATTR_KPARAM_INFO
	.align		4
.L_477:
        /*0078*/ 	.byte	0x04, 0x17
        /*007a*/ 	.short	(.L_479 - .L_478)
.L_478:
        /*007c*/ 	.word	0x00000000
        /*0080*/ 	.short	0x0004
        /*0082*/ 	.short	0x0020
        /*0084*/ 	.byte	0x00, 0xf5, 0x21, 0x00


	//----- nvinfo : EIATTR_KPARAM_INFO
	.align		4
.L_479:
        /*0088*/ 	.byte	0x04, 0x17
        /*008a*/ 	.short	(.L_481 - .L_480)
.L_480:
        /*008c*/ 	.word	0x00000000
        /*0090*/ 	.short	0x0003
        /*0092*/ 	.short	0x0018
        /*0094*/ 	.byte	0x00, 0xf5, 0x21, 0x00


	//----- nvinfo : EIATTR_KPARAM_INFO
	.align		4
.L_481:
        /*0098*/ 	.byte	0x04, 0x17
        /*009a*/ 	.short	(.L_483 - .L_482)
.L_482:
        /*009c*/ 	.word	0x00000000
        /*00a0*/ 	.short	0x0002
        /*00a2*/ 	.short	0x0010
        /*00a4*/ 	.byte	0x00, 0xf5, 0x21, 0x00


	//----- nvinfo : EIATTR_KPARAM_INFO
	.align		4
.L_483:
        /*00a8*/ 	.byte	0x04, 0x17
        /*00aa*/ 	.short	(.L_485 - .L_484)
.L_484:
        /*00ac*/ 	.word	0x00000000
        /*00b0*/ 	.short	0x0001
        /*00b2*/ 	.short	0x0008
        /*00b4*/ 	.byte	0x00, 0xf5, 0x21, 0x00


	//----- nvinfo : EIATTR_KPARAM_INFO
	.align		4
.L_485:
        /*00b8*/ 	.byte	0x04, 0x17
        /*00ba*/ 	.short	(.L_487 - .L_486)
.L_486:
        /*00bc*/ 	.word	0x00000000
        /*00c0*/ 	.short	0x0000
        /*00c2*/ 	.short	0x0000
        /*00c4*/ 	.byte	0x00, 0xf5, 0x21, 0x00


	//----- nvinfo : EIATTR_SPARSE_MMA_MASK
	.align		4
.L_487:
        /*00c8*/ 	.byte	0x03, 0x50
        /*00ca*/ 	.short	0x0000


	//----- nvinfo : EIATTR_MAXREG_COUNT
	.align		4
        /*00cc*/ 	.byte	0x03, 0x1b
        /*00ce*/ 	.short	0x00a8


	//----- nvinfo : EIATTR_MERCURY_ISA_VERSION
	.align		4
        /*00d0*/ 	.byte	0x03, 0x5f
        /*00d2*/ 	.short	0x0101


	//----- nvinfo : EIATTR_VRC_CTA_INIT_COUNT
	.align		4
        /*00d4*/ 	.byte	0x02, 0x4a
	.zero		1
	.zero		1


	//----- nvinfo : EIATTR_EXIT_INSTR_OFFSETS
	.align		4
        /*00d8*/ 	.byte	0x04, 0x1c
        /*00da*/ 	.short	(.L_489 - .L_488)


	//   ....[0]....
.L_488:
        /*00dc*/ 	.word	0x00000010


	//----- nvinfo : EIATTR_MAX_THREADS
	.align		4
.L_489:
        /*00e0*/ 	.byte	0x04, 0x05
        /*00e2*/ 	.short	(.L_491 - .L_490)
.L_490:
        /*00e4*/ 	.word	0x00000140
        /*00e8*/ 	.word	0x00000001
        /*00ec*/ 	.word	0x00000001


	//----- nvinfo : EIATTR_CBANK_PARAM_SIZE
	.align		4
.L_491:
        /*00f0*/ 	.byte	0x03, 0x19
        /*00f2*/ 	.short	0x0060


	//----- nvinfo : EIATTR_PARAM_CBANK
	.align		4
        /*00f4*/ 	.byte	0x04, 0x0a
        /*00f6*/ 	.short	(.L_493 - .L_492)
	.align		4
.L_492:
        /*00f8*/ 	.word	index@(.nv.constant0._ZN13group_norm_v218gn_bwd_cuda_kernelI13__nv_bfloat16Li320ELi1ELi32ELi10ELi1024ELb0ELb1ELi16ELi320ELi320ELi4ELb1ELi2ELb0ELb0ELNS_15WgradSyncMethodE3ENS_16CompileConditionILi1000EEEEEvPT_S6_S6_PKS5_S8_S8_S8_PKfflPfPj)
        /*00fc*/ 	.short	0x0380
        /*00fe*/ 	.short	0x0060


	//----- nvinfo : EIATTR_SW_WAR
	.align		4
.L_493:
        /*0100*/ 	.byte	0x04, 0x36
        /*0102*/ 	.short	(.L_495 - .L_494)
.L_494:
        /*0104*/ 	.word	0x00000008
.L_495:


//--------------------- .nv.info._ZN13group_norm_v218gn_bwd_cuda_kernelI13__nv_bfloat16Li320ELi3ELi32ELi10ELi1024ELb0ELb1ELi16ELi320ELi320ELi4ELb1ELi5ELb0ELb0ELNS_15WgradSyncMethodE3ENS_16CompileConditionILi1000EEEEEvPT_S6_S6_PKS5_S8_S8_S8_PKfflPfPj --------------------------
	.section	.nv.info._ZN13group_norm_v218gn_bwd_cuda_kernelI13__nv_bfloat16Li320ELi3ELi32ELi10ELi1024ELb0ELb1ELi16ELi320ELi320ELi4ELb1ELi5ELb0ELb0ELNS_15WgradSyncMethodE3ENS_16CompileConditionILi1000EEEEEvPT_S6_S6_PKS5_S8_S8_S8_PKfflPfPj,"",@"SHT_CUDA_INFO"
	.sectionflags	@""
	.align	4


	//----- nvinfo : EIATTR_CUDA_API_VERSION
	.align		4
        /*0000*/ 	.byte	0x04, 0x37
        /*0002*/ 	.short	(.L_497 - .L_496)
.L_496:
        /*0004*/ 	.word	0x00000082


	//----- nvinfo : EIATTR_KPARAM_INFO
	.align		4
.L_497:
        /*0008*/ 	.byte	0x04, 0x17
        /*000a*/ 	.short	(.L_499 - .L_498)
.L_498:
        /*000c*/ 	.word	0x00000000
        /*0010*/ 	.short	0x000b
        /*0012*/ 	.short	0x0058
        /*0014*/ 	.byte	0x00, 0xf5, 0x21, 0x00


	//----- nvinfo : EIATTR_KPARAM_INFO
	.align		4
.L_499:
        /*0018*/ 	.byte	0x04, 0x17
        /*001a*/ 	.short	(.L_501 - .L_500)
.L_500:
        /*001c*/ 	.word	0x00000000
        /*0020*/ 	.short	0x000a
        /*0022*/ 	.short	0x0050
        /*0024*/ 	.byte	0x00, 0xf5, 0x21, 0x00


	//----- nvinfo : EIATTR_KPARAM_INFO
	.align		4
.L_501:
        /*0028*/ 	.byte	0x04, 0x17
        /*002a*/ 	.short	(.L_503 - .L_502)
.L_502:
        /*002c*/ 	.word	0x00000000
        /*0030*/ 	.short	0x0009
        /*0032*/ 	.short	0x0048
        /*0034*/ 	.byte	0x00, 0xf0, 0x21, 0x00


	//----- nvinfo : EIATTR_KPARAM_INFO
	.align		4
.L_503:
        /*0038*/ 	.byte	0x04, 0x17
        /*003a*/ 	.short	(.L_505 - .L_504)
.L_504:
        /*003c*/ 	.word	0x00000000
        /*0040*/ 	.short	0x0008
        /*0042*/ 	.short	0x0040
        /*0044*/ 	.byte	0x00, 0xf0, 0x11, 0x00


	//----- nvinfo : EIATTR_KPARAM_INFO
	.align		4
.L_505:
        /*0048*/ 	.byte	0x04, 0x17
        /*004a*/ 	.short	(.L_507 - .L_506)
.L_506:
        /*004c*/ 	.word	0x00000000
        /*0050*/ 	.short	0x0007
        /*0052*/ 	.short	0x0038
        /*0054*/ 	.byte	0x00, 0xf5, 0x21, 0x00


	//----- nvinfo : EIATTR_KPARAM_INFO
	.align		4
.L_507:
        /*0058*/ 	.byte	0x04, 0x17
        /*005a*/ 	.short	(.L_509 - .L_508)
.L_508:
        /*005c*/ 	.word	0x00000000
        /*0060*/ 	.short	0x0006
        /*0062*/ 	.short	0x0030
        /*0064*/ 	.byte	0x00, 0xf5, 0x21, 0x00


	//----- nvinfo : EIATTR_KPARAM_INFO
	.align		4
.L_509:
        /*0068*/ 	.byte	0x04, 0x17
        /*006a*/ 	.short	(.L_511 - .L_510)
.L_510:
        /*006c*/ 	.word	0x00000000
        /*0070*/ 	.short	0x0005
        /*0072*/ 	.short	0x0028
        /*0074*/ 	.byte	0x00, 0xf5, 0x21, 0x00


	//----- nvinfo : EIATTR_KPARAM_INFO
	.align		4
.L_511:
        /*0078*/ 	.byte	0x04, 0x17
        /*007a*/ 	.short	(.L_513 - .L_512)
.L_512:
        /*007c*/ 	.word	0x00000000
        /*0080*/ 	.short	0x0004
        /*0082*/ 	.short	0x0020
        /*0084*/ 	.byte	0x00, 0xf5, 0x21, 0x00


	//----- nvinfo : EIATTR_KPARAM_INFO
	.align		4
.L_513:
        /*0088*/ 	.byte	0x04, 0x17
        /*008a*/ 	.short	(.L_515 - .L_514)
.L_514:
        /*008c*/ 	.word	0x00000000
        /*0090*/ 	.short	0x0003
        /*0092*/ 	.short	0x0018
        /*0094*/ 	.byte	0x00, 0xf5, 0x21, 0x00


	//----- nvinfo : EIATTR_KPARAM_INFO
	.align		4
.L_515:
        /*0098*/ 	.byte	0x04, 0x17
        /*009a*/ 	.short	(.L_517 - .L_516)
.L_516:
        /*009c*/ 	.word	0x00000000
        /*00a0*/ 	.short	0x0002
        /*00a2*/ 	.short	0x0010
        /*00a4*/ 	.byte	0x00, 0xf5, 0x21, 0x00


	//----- nvinfo : EIATTR_KPARAM_INFO
	.align		4
.L_517:
        /*00a8*/ 	.byte	0x04, 0x17
        /*00aa*/ 	.short	(.L_519 - .L_518)
.L_518:
        /*00ac*/ 	.word	0x00000000
        /*00b0*/ 	.short	0x0001
        /*00b2*/ 	.short	0x0008
        /*00b4*/ 	.byte	0x00, 0xf5, 0x21, 0x00


	//----- nvinfo : EIATTR_KPARAM_INFO
	.align		4
.L_519:
        /*00b8*/ 	.byte	0x04, 0x17
        /*00ba*/ 	.short	(.L_521 - .L_520)
.L_520:
        /*00bc*/ 	.word	0x00000000
        /*00c0*/ 	.short	0x0000
        /*00c2*/ 	.short	0x0000
        /*00c4*/ 	.byte	0x00, 0xf5, 0x21, 0x00


	//----- nvinfo : EIATTR_SPARSE_MMA_MASK
	.align		4
.L_521:
        /*00c8*/ 	.byte	0x03, 0x50
        /*00ca*/ 	.short	0x0000


	//----- nvinfo : EIATTR_MAXREG_COUNT
	.align		4
        /*00cc*/ 	.byte	0x03, 0x1b
        /*00ce*/ 	.short	0x0040


	//----- nvinfo : EIATTR_MERCURY_ISA_VERSION
	.align		4
        /*00d0*/ 	.byte	0x03, 0x5f
        /*00d2*/ 	.short	0x0101


	//----- nvinfo : EIATTR_VRC_CTA_INIT_COUNT
	.align		4
        /*00d4*/ 	.byte	0x02, 0x4a
	.zero		1
	.zero		1


	//----- nvinfo : EIATTR_EXIT_INSTR_OFFSETS
	.align		4
        /*00d8*/ 	.byte	0x04, 0x1c
        /*00da*/ 	.short	(.L_523 - .L_522)


	//   ....[0]....
.L_522:
        /*00dc*/ 	.word	0x00000010


	//----- nvinfo : EIATTR_MAX_THREADS
	.align		4
.L_523:
        /*00e0*/ 	.byte	0x04, 0x05
        /*00e2*/ 	.short	(.L_525 - .L_524)
.L_524:
        /*00e4*/ 	.word	0x00000140
        /*00e8*/ 	.word	0x00000001
        /*00ec*/ 	.word	0x00000001


	//----- nvinfo : EIATTR_CBANK_PARAM_SIZE
	.align		4
.L_525:
        /*00f0*/ 	.byte	0x03, 0x19
        /*00f2*/ 	.short	0x0060


	//----- nvinfo : EIATTR_PARAM_CBANK
	.align		4
        /*00f4*/ 	.byte	0x04, 0x0a
        /*00f6*/ 	.short	(.L_527 - .L_526)
	.align		4
.L_526:
        /*00f8*/ 	.word	index@(.nv.constant0._ZN13group_norm_v218gn_bwd_cuda_kernelI13__nv_bfloat16Li320ELi3ELi32ELi10ELi1024ELb0ELb1ELi16ELi320ELi320ELi4ELb1ELi5ELb0ELb0ELNS_15WgradSyncMethodE3ENS_16CompileConditionILi1000EEEEEvPT_S6_S6_PKS5_S8_S8_S8_PKfflPfPj)
        /*00fc*/ 	.short	0x0380
        /*00fe*/ 	.short	0x0060


	//----- nvinfo : EIATTR_SW_WAR
	.align		4
.L_527:
        /*0100*/ 	.byte	0x04, 0x36
        /*0102*/ 	.short	(.L_529 - .L_528)
.L_528:
        /*0104*/ 	.word	0x00000008
.L_529:


//--------------------- .nv.info._ZN13group_norm_v218gn_bwd_cuda_kernelI13__nv_bfloat16Li320ELi1ELi32ELi10ELi1024ELb0ELb1ELi32ELi320ELi320ELi4ELb1ELi4ELb0ELb0ELNS_15WgradSyncMethodE3ENS_16CompileConditionILi1000EEEEEvPT_S6_S6_PKS5_S8_S8_S8_PKfflPfPj --------------------------
	.section	.nv.info._ZN13group_norm_v218gn_bwd_cuda_kernelI13__nv_bfloat16Li320ELi1ELi32ELi10ELi1024ELb0ELb1ELi32ELi320ELi320ELi4ELb1ELi4ELb0ELb0ELNS_15WgradSyncMethodE3ENS_16CompileConditionILi1000EEEEEvPT_S6_S6_PKS5_S8_S8_S8_PKfflPfPj,"",@"SHT_CUDA_INFO"
	.sectionflags	@""
	.align	4


	//----- nvinfo : EIATTR_CUDA_API_VERSION
	.align		4
        /*0000*/ 	.byte	0x04, 0x37
        /*0002*/ 	.short	(.L_531 - .L_530)
.L_530:
        /*0004*/ 	.word	0x00000082


	//----- nvinfo : EIATTR_KPARAM_INFO
	.align		4
.L_531:
        /*0008*/ 	.byte	0x04, 0x17
        /*000a*/ 	.short	(.L_533 - .L_532)
.L_532:
        /*000c*/ 	.word	0x00000000
        /*0010*/ 	.short	0x000b
        /*0012*/ 	.short	0x0058
        /*0014*/ 	.byte	0x00, 0xf5, 0x21, 0x00


	//----- nvinfo : EIATTR_KPARAM_INFO
	.align		4
.L_533:
        /*0018*/ 	.byte	0x04, 0x17
        /*001a*/ 	.short	(.L_535 - .L_534)
.L_534:
        /*001c*/ 	.word	0x00000000
        /*0020*/ 	.short	0x000a
        /*0022*/ 	.short	0x0050
        /*0024*/ 	.byte	0x00, 0xf5, 0x21, 0x00


	//----- nvinfo : EIATTR_KPARAM_INFO
	.align		4
.L_535:
        /*0028*/ 	.byte	0x04, 0x17
        /*002a*/ 	.short	(.L_537 - .L_536)
.L_536:
        /*002c*/ 	.word	0x00000000
        /*0030*/ 	.short	0x0009
        /*0032*/ 	.short	0x0048
        /*0034*/ 	.byte	0x00, 0xf0, 0x21, 0x00


	//----- nvinfo : EIATTR_KPARAM_INFO
	.align		4
.L_537:
        /*0038*/ 	.byte	0x04, 0x17
        /*003a*/ 	.short	(.L_539 - .L_538)
.L_538:
        /*003c*/ 	.word	0x00000000
        /*0040*/ 	.short	0x0008
        /*0042*/ 	.short	0x0040
        /*0044*/ 	.byte	0x00, 0xf0, 0x11, 0x00


	//----- nvinfo : EIATTR_KPARAM_INFO
	.align		4
.L_539:
        /*0048*/ 	.byte	0x04, 0x17
        /*004a*/ 	.short	(.L_541 - .L_540)
.L_540:
        /*004c*/ 	.word	0x00000000
        /*0050*/ 	.short	0x0007
        /*0052*/ 	.short	0x0038
        /*0054*/ 	.byte	0x00, 0xf5, 0x21, 0x00


	//----- nvinfo : EIATTR_KPARAM_INFO
	.align		4
.L_541:
        /*0058*/ 	.byte	0x04, 0x17
        /*005a*/ 	.short	(.L_543 - .L_542)
.L_542:
        /*005c*/ 	.word	0x00000000
        /*0060*/ 	.short	0x0006
        /*0062*/ 	.short	0x0030
        /*0064*/ 	.byte	0x00, 0xf5, 0x21, 0x00


	//----- nvinfo : EIATTR_KPARAM_INFO
	.align		4
.L_543:
        /*0068*/ 	.byte	0x04, 0x17
        /*006a*/ 	.short	(.L_545 - .L_544)
.L_544:
        /*006c*/ 	.word	0x00000000
        /*0070*/ 	.short	0x0005
        /*0072*/ 	.short	0x0028
        /*0074*/ 	.byte	0x00, 0xf5, 0x21, 0x00


	//----- nvinfo : EIATTR_KPARAM_INFO
	.align		4
.L_545:
        /*0078*/ 	.byte	0x04, 0x17
        /*007a*/ 	.short	(.L_547 - .L_546)
.L_546:
        /*007c*/ 	.word	0x00000000
        /*0080*/ 	.short	0x0004
        /*0082*/ 	.short	0x0020
        /*0084*/ 	.byte	0x00, 0xf5, 0x21, 0x00


	//----- nvinfo : EIATTR_KPARAM_INFO
	.align		4
.L_547:
        /*0088*/ 	.byte	0x04, 0x17
        /*008a*/ 	.short	(.L_549 - .L_548)
.L_548:
        /*008c*/ 	.word	0x00000000
        /*0090*/ 	.short	0x0003
        /*0092*/ 	.short	0x0018
        /*0094*/ 	.byte	0x00, 0xf5, 0x21, 0x00


	//----- nvinfo : EIATTR_KPARAM_INFO
	.align		4
.L_549:
        /*0098*/ 	.byte	0x04, 0x17
        /*009a*/ 	.short	(.L_551 - .L_550)
.L_550:
        /*009c*/ 	.word	0x00000000
        /*00a0*/ 	.short	0x0002
        /*00a2*/ 	.short	0x0010
        /*00a4*/ 	.byte	0x00, 0xf5, 0x21, 0x00


	//----- nvinfo : EIATTR_KPARAM_INFO
	.align		4
.L_551:
        /*00a8*/ 	.byte	0x04, 0x17
        /*00aa*/ 	.short	(.L_553 - .L_552)
.L_552:
        /*00ac*/ 	.word	0x00000000
        /*00b0*/ 	.short	0x0001
        /*00b2*/ 	.short	0x0008
        /*00b4*/ 	.byte	0x00, 0xf5, 0x21, 0x00


	//----- nvinfo : EIATTR_KPARAM_INFO
	.align		4
.L_553:
        /*00b8*/ 	.byte	0x04, 0x17
        /*00ba*/ 	.short	(.L_555 - .L_554)
.L_554:
        /*00bc*/ 	.word	0x00000000
        /*00c0*/ 	.short	0x0000
        /*00c2*/ 	.short	0x0000
        /*00c4*/ 	.byte	0x00, 0xf5, 0x21, 0x00


	//----- nvinfo : EIATTR_SPARSE_MMA_MASK
	.align		4
.L_555:
        /*00c8*/ 	.byte	0x03, 0x50
        /*00ca*/ 	.short	0x0000


	//----- nvinfo : EIATTR_MAXREG_COUNT
	.align		4
        /*00cc*/ 	.byte	0x03, 0x1b
        /*00ce*/ 	.short	0x00a8


	//----- nvinfo : EIATTR_MERCURY_ISA_VERSION
	.align		4
        /*00d0*/ 	.byte	0x03, 0x5f
        /*00d2*/ 	.short	0x0101


	//----- nvinfo : EIATTR_VRC_CTA_INIT_COUNT
	.align		4
        /*00d4*/ 	.byte	0x02, 0x4a
	.zero		1
	.zero		1


	//----- nvinfo : EIATTR_EXIT_INSTR_OFFSETS
	.align		4
        /*00d8*/ 	.byte	0x04, 0x1c
        /*00da*/ 	.short	(.L_557 - .L_556)


	//   ....[0]....
.L_556:
        /*00dc*/ 	.word	0x00000010


	//----- nvinfo : EIATTR_MAX_THREADS
	.align		4
.L_557:
        /*00e0*/ 	.byte	0x04, 0x05
        /*00e2*/ 	.short	(.L_559 - .L_558)
.L_558:
        /*00e4*/ 	.word	0x00000140
        /*00e8*/ 	.word	0x00000001
        /*00ec*/ 	.word	0x00000001


	//----- nvinfo : EIATTR_CBANK_PARAM_SIZE
	.align		4
.L_559:
        /*00f0*/ 	.byte	0x03, 0x19
        /*00f2*/ 	.short	0x0060


	//----- nvinfo : EIATTR_PARAM_CBANK
	.align		4
        /*00f4*/ 	.byte	0x04, 0x0a
        /*00f6*/ 	.short	(.L_561 - .L_560)
	.align		4
.L_560:
        /*00f8*/ 	.word	index@(.nv.constant0._ZN13group_norm_v218gn_bwd_cuda_kernelI13__nv_bfloat16Li320ELi1ELi32ELi10ELi1024ELb0ELb1ELi32ELi320ELi320ELi4ELb1ELi4ELb0ELb0ELNS_15WgradSyncMethodE3ENS_16CompileConditionILi1000EEEEEvPT_S6_S6_PKS5_S8_S8_S8_PKfflPfPj)
        /*00fc*/ 	.short	0x0380
        /*00fe*/ 	.short	0x0060


	//----- nvinfo : EIATTR_SW_WAR
	.align		4
.L_561:
        /*0100*/ 	.byte	0x04, 0x36
        /*0102*/ 	.short	(.L_563 - .L_562)
.L_562:
        /*0104*/ 	.word	0x00000008
.L_563:


//--------------------- .nv.info._ZN13group_norm_v218gn_bwd_cuda_kernelI13__nv_bfloat16Li320ELi1ELi32ELi10ELi1024ELb0ELb1ELi64ELi320ELi320ELi4ELb1ELi9ELb0ELb0ELNS_15WgradSyncMethodE3ENS_16CompileConditionILi1000EEEEEvPT_S6_S6_PKS5_S8_S8_S8_PKfflPfPj --------------------------
	.section	.nv.info._ZN13group_norm_v218gn_bwd_cuda_kernelI13__nv_bfloat16Li320ELi1ELi32ELi10ELi1024ELb0ELb1ELi64ELi320ELi320ELi4ELb1ELi9ELb0ELb0ELNS_15WgradSyncMethodE3ENS_16CompileConditionILi1000EEEEEvPT_S6_S6_PKS5_S8_S8_S8_PKfflPfPj,"",@"SHT_CUDA_INFO"
	.sectionflags	@""
	.align	4


	//----- nvinfo : EIATTR_CUDA_API_VERSION
	.align		4
        /*0000*/ 	.byte	0x04, 0x37
        /*0002*/ 	.short	(.L_565 - .L_564)
.L_564:
        /*0004*/ 	.word	0x00000082


	//----- nvinfo : EIATTR_KPARAM_INFO
	.align		4
.L_565:
        /*0008*/ 	.byte	0x04, 0x17
        /*000a*/ 	.short	(.L_567 - .L_566)
.L_566:
        /*000c*/ 	.word	0x00000000
        /*0010*/ 	.short	0x000b
        /*0012*/ 	.short	0x0058
        /*0014*/ 	.byte	0x00, 0xf5, 0x21, 0x00


	//----- nvinfo : EIATTR_KPARAM_INFO
	.align		4
.L_567:
        /*0018*/ 	.byte	0x04, 0x17
        /*001a*/ 	.short	(.L_569 - .L_568)
.L_568:
        /*001c*/ 	.word	0x00000000
        /*0020*/ 	.short	0x000a
        /*0022*/ 	.short	0x0050
        /*0024*/ 	.byte	0x00, 0xf5, 0x21, 0x00


	//----- nvinfo : EIATTR_KPARAM_INFO
	.align		4
.L_569:
        /*0028*/ 	.byte	0x04, 0x17
        /*002a*/ 	.short	(.L_571 - .L_570)
.L_570:
        /*002c*/ 	.word	0x00000000
        /*0030*/ 	.short	0x0009
        /*0032*/ 	.short	0x0048
        /*0034*/ 	.byte	0x00, 0xf0, 0x21, 0x00


	//----- nvinfo : EIATTR_KPARAM_INFO
	.align		4
.L_571:
        /*0038*/ 	.byte	0x04, 0x17
        /*003a*/ 	.short	(.L_573 - .L_572)
.L_572:
        /*003c*/ 	.word	0x00000000
        /*0040*/ 	.short	0x0008
        /*0042*/ 	.short	0x0040
        /*0044*/ 	.byte	0x00, 0xf0, 0x11, 0x00


	//----- nvinfo : EIATTR_KPARAM_INFO
	.align		4
.L_573:
        /*0048*/ 	.byte	0x04, 0x17
        /*004a*/ 	.short	(.L_575 - .L_574)
.L_574:
        /*004c*/ 	.word	0x00000000
        /*0050*/ 	.short	0x0007
        /*0052*/ 	.short	0x0038
        /*0054*/ 	.byte	0x00, 0xf5, 0x21, 0x00


	//----- nvinfo : EIATTR_KPARAM_INFO
	.align		4
.L_575:
        /*0058*/ 	.byte	0x04, 0x17
        /*005a*/ 	.short	(.L_577 - .L_576)
.L_576:
        /*005c*/ 	.word	0x00000000
        /*0060*/ 	.short	0x0006
        /*0062*/ 	.short	0x0030
        /*0064*/ 	.byte	0x00, 0xf5, 0x21, 0x00


	//----- nvinfo : EIATTR_KPARAM_INFO
	.align		4
.L_577:
        /*0068*/ 	.byte	0x04, 0x17
        /*006a*/ 	.short	(.L_579 - .L_578)
.L_578:
        /*006c*/ 	.word	0x00000000
        /*0070*/ 	.short	0x0005
        /*0072*/ 	.short	0x0028
        /*0074*/ 	.byte	0x00, 0xf5, 0x21, 0x00


	//----- nvinfo : EIATTR_KPARAM_INFO
	.align		4
.L_579:
        /*0078*/ 	.byte	0x04, 0x17
        /*007a*/ 	.short	(.L_581 - .L_580)
.L_580:
        /*007c*/ 	.word	0x00000000
        /*0080*/ 	.short	0x0004
        /*0082*/ 	.short	0x0020
        /*0084*/ 	.byte	0x00, 0xf5, 0x21, 0x00


	//----- nvinfo : EIATTR_KPARAM_INFO
	.align		4
.L_581:
        /*0088*/ 	.byte	0x04, 0x17
        /*008a*/ 	.short	(.L_583 - .L_582)
.L_582:
        /*008c*/ 	.word	0x00000000
        /*0090*/ 	.short	0x0003
        /*0092*/ 	.short	0x0018
        /*0094*/ 	.byte	0x00, 0xf5, 0x21, 0x00


	//----- nvinfo : EIATTR_KPARAM_INFO
	.align		4
.L_583:
        /*0098*/ 	.byte	0x04, 0x17
        /*009a*/ 	.short	(.L_585 - .L_584)
.L_584:
        /*009c*/ 	.word	0x00000000
        /*00a0*/ 	.short	0x0002
        /*00a2*/ 	.short	0x0010
        /*00a4*/ 	.byte	0x00, 0xf5, 0x21, 0x00


	//----- nvinfo : EIATTR_KPARAM_INFO
	.align		4
.L_585:
        /*00a8*/ 	.byte	0x04, 0x17
        /*00aa*/ 	.short	(.L_587 - .L_586)
.L_586:
        /*00ac*/ 	.word	0x00000000
        /*00b0*/ 	.short	0x0001
        /*00b2*/ 	.short	0x0008
        /*00b4*/ 	.byte	0x00, 0xf5, 0x21, 0x00


	//----- nvinfo : EIATTR_KPARAM_INFO
	.align		4
.L_587:
        /*00b8*/ 	.byte	0x04, 0x17
        /*00ba*/ 	.short	(.L_589 - .L_588)
.L_588:
        /*00bc*/ 	.word	0x00000000
        /*00c0*/ 	.short	0x0000
        /*00c2*/ 	.short	0x0000
        /*00c4*/ 	.byte	0x00, 0xf5, 0x21, 0x00


	//----- nvinfo : EIATTR_SPARSE_MMA_MASK
	.align		4
.L_589:
        /*00c8*/ 	.byte	0x03, 0x50
        /*00ca*/ 	.short	0x0000


	//----- nvinfo : EIATTR_MAXREG_COUNT
	.align		4
        /*00cc*/ 	.byte	0x03, 0x1b
        /*00ce*/ 	.short	0x00a8


	//----- nvinfo : EIATTR_MERCURY_ISA_VERSION
	.align		4
        /*00d0*/ 	.byte	0x03, 0x5f
        /*00d2*/ 	.short	0x0101


	//----- nvinfo : EIATTR_VRC_CTA_INIT_COUNT
	.align		4
        /*00d4*/ 	.byte	0x02, 0x4a
	.zero		1
	.zero		1


	//----- nvinfo : EIATTR_EXIT_INSTR_OFFSETS
	.align		4
        /*00d8*/ 	.byte	0x04, 0x1c
        /*00da*/ 	.short	(.L_591 - .L_590)


	//   ....[0]....
.L_590:
        /*00dc*/ 	.word	0x00000010


	//----- nvinfo : EIATTR_MAX_THREADS
	.align		4
.L_591:
        /*00e0*/ 	.byte	0x04, 0x05
        /*00e2*/ 	.short	(.L_593 - .L_592)
.L_592:
        /*00e4*/ 	.word	0x00000140
        /*00e8*/ 	.word	0x00000001
        /*00ec*/ 	.word	0x00000001


	//----- nvinfo : EIATTR_CBANK_PARAM_SIZE
	.align		4
.L_593:
        /*00f0*/ 	.byte	0x03, 0x19
        /*00f2*/ 	.short	0x0060


	//----- nvinfo : EIATTR_PARAM_CBANK
	.align		4
        /*00f4*/ 	.byte	0x04, 0x0a
        /*00f6*/ 	.short	(.L_595 - .L_594)
	.align		4
.L_594:
        /*00f8*/ 	.word	index@(.nv.constant0._ZN13group_norm_v218gn_bwd_cuda_kernelI13__nv_bfloat16Li320ELi1ELi32ELi10ELi1024ELb0ELb1ELi64ELi320ELi320ELi4ELb1ELi9ELb0ELb0ELNS_15WgradSyncMethodE3ENS_16CompileConditionILi1000EEEEEvPT_S6_S6_PKS5_S8_S8_S8_PKfflPfPj)
        /*00fc*/ 	.short	0x0380
        /*00fe*/ 	.short	0x0060


	//----- nvinfo : EIATTR_SW_WAR
	.align		4
.L_595:
        /*0100*/ 	.byte	0x04, 0x36
        /*0102*/ 	.short	(.L_597 - .L_596)
.L_596:
        /*0104*/ 	.word	0x00000008
.L_597:


//--------------------- .nv.info._ZN13group_norm_v218gn_bwd_cuda_kernelI13__nv_bfloat16Li320ELi3ELi32ELi10ELi1024ELb0ELb1ELi32ELi320ELi320ELi4ELb1ELi10ELb0ELb0ELNS_15WgradSyncMethodE3ENS_16CompileConditionILi1000EEEEEvPT_S6_S6_PKS5_S8_S8_S8_PKfflPfPj --------------------------
	.section	.nv.info._ZN13group_norm_v218gn_bwd_cuda_kernelI13__nv_bfloat16Li320ELi3ELi32ELi10ELi1024ELb0ELb1ELi32ELi320ELi320ELi4ELb1ELi10ELb0ELb0ELNS_15WgradSyncMethodE3ENS_16CompileConditionILi1000EEEEEvPT_S6_S6_PKS5_S8_S8_S8_PKfflPfPj,"",@"SHT_CUDA_INFO"
	.sectionflags	@""
	.align	4


	//----- nvinfo : EIATTR_CUDA_API_VERSION
	.align		4
        /*0000*/ 	.byte	0x04, 0x37
        /*0002*/ 	.short	(.L_599 - .L_598)
.L_598:
        /*0004*/ 	.word	0x00000082


	//----- nvinfo : EIATTR_KPARAM_INFO
	.align		4
.L_599:
        /*0008*/ 	.byte	0x04, 0x17
        /*000a*/ 	.short	(.L_601 - .L_600)
.L_600:
        /*000c*/ 	.word	0x00000000
        /*0010*/ 	.short	0x000b
        /*0012*/ 	.short	0x0058
        /*0014*/ 	.byte	0x00, 0xf5, 0x21, 0x00


	//----- nvinfo : EIATTR_KPARAM_INFO
	.align		4
.L_601:
        /*0018*/ 	.byte	0x04, 0x17
        /*001a*/ 	.short	(.L_603 - .L_602)
.L_602:
        /*001c*/ 	.word	0x00000000
        /*0020*/ 	.short	0x000a
        /*0022*/ 	.short	0x0050
        /*0024*/ 	.byte	0x00, 0xf5, 0x21, 0x00


	//----- nvinfo : EIATTR_KPARAM_INFO
	.align		4
.L_603:
        /*0028*/ 	.byte	0x04, 0x17
        /*002a*/ 	.short	(.L_605 - .L_604)
.L_604:
        /*002c*/ 	.word	0x00000000
        /*0030*/ 	.short	0x0009
        /*0032*/ 	.short	0x0048
        /*0034*/ 	.byte	0x00, 0xf0, 0x21, 0x00


	//----- nvinfo : EIATTR_KPARAM_INFO
	.align		4
.L_605:
        /*0038*/ 	.byte	0x04, 0x17
        /*003a*/ 	.short	(.L_607 - .L_606)
.L_606:
        /*003c*/ 	.word	0x00000000
        /*0040*/ 	.short	0x0008
        /*0042*/ 	.short	0x0040
        /*0044*/ 	.byte	0x00, 0xf0, 0x11, 0x00


	//----- nvinfo : EIATTR_KPARAM_INFO
	.align		4
.L_607:
        /*0048*/ 	.byte	0x04, 0x17
        /*004a*/ 	.short	(.L_609 - .L_608)
.L_608:
        /*004c*/ 	.word	0x00000000
        /*0050*/ 	.short	0x0007
        /*0052*/ 	.short	0x0038
        /*0054*/ 	.byte	0x00, 0xf5, 0x21, 0x00


	//----- nvinfo : EIATTR_KPARAM_INFO
	.align		4
.L_609:
        /*0058*/ 	.byte	0x04, 0x17
        /*005a*/ 	.short	(.L_611 - .L_610)
.L_610:
        /*005c*/ 	.word	0x00000000
        /*0060*/ 	.short	0x0006
        /*0062*/ 	.short	0x0030
        /*0064*/ 	.byte	0x00, 0xf5, 0x21, 0x00


	//----- nvinfo : EIATTR_KPARAM_INFO
	.align		4
.L_611:
        /*0068*/ 	.byte	0x04, 0x17
        /*006a*/ 	.short	(.L_613 - .L_612)
.L_612:
        /*006c*/ 	.word	0x00000000
        /*0070*/ 	.short	0x0005
        /*0072*/ 	.short	0x0028
        /*0074*/ 	.byte	0x00, 0xf5, 0x21, 0x00


	//----- nvinfo : EIATTR_KPARAM_INFO
	.align		4
.L_613:
        /*0078*/ 	.byte	0x04, 0x17
        /*007a*/ 	.short	(.L_615 - .L_614)
.L_614:
        /*007c*/ 	.word	0x00000000
        /*0080*/ 	.short	0x0004
        /*0082*/ 	.short	0x0020
        /*0084*/ 	.byte	0x00, 0xf5, 0x21, 0x00


	//----- nvinfo : EIATTR_KPARAM_INFO
	.align		4
.L_615:
        /*0088*/ 	.byte	0x04, 0x17
        /*008a*/ 	.short	(.L_617 - .L_616)
.L_616:
        /*008c*/ 	.word	0x00000000
        /*0090*/ 	.short	0x0003
        /*0092*/ 	.short	0x0018
        /*0094*/ 	.byte	0x00, 0xf5, 0x21, 0x00


	//----- nvinfo : EIATTR_KPARAM_INFO
	.align		4
.L_617:
        /*0098*/ 	.byte	0x04, 0x17
        /*009a*/ 	.short	(.L_619 - .L_618)
.L_618:
        /*009c*/ 	.word	0x00000000
        /*00a0*/ 	.short	0x0002
        /*00a2*/ 	.short	0x0010
        /*00a4*/ 	.byte	0x00, 0xf5, 0x21, 0x00


	//----- nvinfo : EIATTR_KPARAM_INFO
	.align		4
.L_619:
        /*00a8*/ 	.byte	0x04, 0x17
        /*00aa*/ 	.short	(.L_621 - .L_620)
.L_620:
        /*00ac*/ 	.word	0x00000000
        /*00b0*/ 	.short	0x0001
        /*00b2*/ 	.short	0x0008
        /*00b4*/ 	.byte	0x00, 0xf5, 0x21, 0x00


	//----- nvinfo : EIATTR_KPARAM_INFO
	.align		4
.L_621:
        /*00b8*/ 	.byte	0x04, 0x17
        /*00ba*/ 	.short	(.L_623 - .L_622)
.L_622:
        /*00bc*/ 	.word	0x00000000
        /*00c0*/ 	.short	0x0000
        /*00c2*/ 	.short	0x0000
        /*00c4*/ 	.byte	0x00, 0xf5, 0x21, 0x00


	//----- nvinfo : EIATTR_SPARSE_MMA_MASK
	.align		4
.L_623:
        /*00c8*/ 	.byte	0x03, 0x50
        /*00ca*/ 	.short	0x0000


	//----- nvinfo : EIATTR_MAXREG_COUNT
	.align		4
        /*00cc*/ 	.byte	0x03, 0x1b
        /*00ce*/ 	.short	0x0040


	//----- nvinfo : EIATTR_MERCURY_ISA_VERSION
	.align		4
        /*00d0*/ 	.byte	0x03, 0x5f
        /*00d2*/ 	.short	0x0101


	//----- nvinfo : EIATTR_VRC_CTA_INIT_COUNT
	.align		4
        /*00d4*/ 	.byte	0x02, 0x4a
	.zero		1
	.zero		1


	//----- nvinfo : EIATTR_EXIT_INSTR_OFFSETS
	.align		4
        /*00d8*/ 	.byte	0x04, 0x1c
        /*00da*/ 	.short	(.L_625 - .L_624)


	//   ....[0]....
.L_624:
        /*00dc*/ 	.word	0x00000010


	//----- nvinfo : EIATTR_MAX_THREADS
	.align		4
.L_625:
        /*00e0*/ 	.byte	0x04, 0x05
        /*00e2*/ 	.short	(.L_627 - .L_626)
.L_626:
        /*00e4*/ 	.word	0x00000140
        /*00e8*/ 	.word	0x00000001
        /*00ec*/ 	.word	0x00000001


	//----- nvinfo : EIATTR_CBANK_PARAM_SIZE
	.align		4
.L_627:
        /*00f0*/ 	.byte	0x03, 0x19
        /*00f2*/ 	.short	0x0060


	//----- nvinfo : EIATTR_PARAM_CBANK
	.align		4
        /*00f4*/ 	.byte	0x04, 0x0a
        /*00f6*/ 	.short	(.L_629 - .L_628)
	.align		4
.L_628:
        /*00f8*/ 	.word	index@(.nv.constant0._ZN13group_norm_v218gn_bwd_cuda_kernelI13__nv_bfloat16Li320ELi3ELi32ELi10ELi1024ELb0ELb1ELi32ELi320ELi320ELi4ELb1ELi10ELb0ELb0ELNS_15WgradSyncMethodE3ENS_16CompileConditionILi1000EEEEEvPT_S6_S6_PKS5_S8_S8_S8_PKfflPfPj)
        /*00fc*/ 	.short	0x0380
        /*00fe*/ 	.short	0x0060


	//----- nvinfo : EIATTR_SW_WAR
	.align		4
.L_629:
        /*0100*/ 	.byte	0x04, 0x36
        /*0102*/ 	.short	(.L_631 - .L_630)
.L_630:
        /*0104*/ 	.word	0x00000008
.L_631:


//--------------------- .nv.info._ZN13group_norm_v218gn_bwd_cuda_kernelI13__nv_bfloat16Li320ELi2ELi32ELi10ELi1024ELb0ELb1ELi32ELi320ELi320ELi4ELb1ELi9ELb0ELb0ELNS_15WgradSyncMethodE3ENS_16CompileConditionILi1000EEEEEvPT_S6_S6_PKS5_S8_S8_S8_PKfflPfPj --------------------------
	.section	.nv.info._ZN13group_norm_v218gn_bwd_cuda_kernelI13__nv_bfloat16Li320ELi2ELi32ELi10ELi1024ELb0ELb1ELi32ELi320ELi320ELi4ELb1ELi9ELb0ELb0ELNS_15WgradSyncMethodE3ENS_16CompileConditionILi1000EEEEEvPT_S6_S6_PKS5_S8_S8_S8_PKfflPfPj,"",@"SHT_CUDA_INFO"
	.sectionflags	@""
	.align	4


	//----- nvinfo : EIATTR_CUDA_API_VERSION
	.align		4
        /*0000*/ 	.byte	0x04, 0x37
        /*0002*/ 	.short	(.L_633 - .L_632)
.L_632:
        /*0004*/ 	.word	0x00000082


	//----- nvinfo : EIATTR_KPARAM_INFO
	.align		4
.L_633:
        /*0008*/ 	.byte	0x04, 0x17
        /*000a*/ 	.short	(.L_635 - .L_634)
.L_634:
        /*000c*/ 	.word	0x00000000
        /*0010*/ 	.short	0x000b
        /*0012*/ 	.short	0x0058
        /*0014*/ 	.byte	0x00, 0xf5, 0x21, 0x00


	//----- nvinfo : EIATTR_KPARAM_INFO
	.align		4
.L_635:
        /*0018*/ 	.byte	0x04, 0x17
        /*001a*/ 	.short	(.L_637 - .L_636)
.L_636:
        /*001c*/ 	.word	0x00000000
        /*0020*/ 	.short	0x000a
        /*0022*/ 	.short	0x0050
        /*0024*/ 	.byte	0x00, 0xf5, 0x21, 0x00


	//----- nvinfo : EIATTR_KPARAM_INFO
	.align		4
.L_637:
        /*0028*/ 	.byte	0x04, 0x17
        /*002a*/ 	.short	(.L_639 - .L_638)
.L_638:
        /*002c*/ 	.word	0x00000000
        /*0030*/ 	.short	0x0009
        /*0032*/ 	.short	0x0048
        /*0034*/ 	.byte	0x00, 0xf0, 0x21, 0x00


	//----- nvinfo : EIATTR_KPARAM_INFO
	.align		4
.L_639:
        /*0038*/ 	.byte	0x04, 0x17
        /*003a*/ 	.short	(.L_641 - .L_640)
.L_640:
        /*003c*/ 	.word	0x00000000
        /*0040*/ 	.short	0x0008
        /*0042*/ 	.short	0x0040
        /*0044*/ 	.byte	0x00, 0xf0, 0x11, 0x00


	//----- nvinfo : EIATTR_KPARAM_INFO
	.align		4
.L_641:
        /*0048*/ 	.byte	0x04, 0x17
        /*004a*/ 	.short	(.L_643 - .L_642)
.L_642:
        /*004c*/ 	.word	0x00000000
        /*0050*/ 	.short	0x0007
        /*0052*/ 	.short	0x0038
        /*0054*/ 	.byte	0x00, 0xf5, 0x21, 0x00


	//----- nvinfo : EIATTR_KPARAM_INFO
	.align		4
.L_643:
        /*0058*/ 	.byte	0x04, 0x17
        /*005a*/ 	.short	(.L_645 - .L_644)
.L_644:
        /*005c*/ 	.word	0x00000000
        /*0060*/ 	.short	0x0006
        /*0062*/ 	.short	0x0030
        /*0064*/ 	.byte	0x00, 0xf5, 0x21, 0x00


	//----- nvinfo : EIATTR_KPARAM_INFO
	.align		4
.L_645:
        /*0068*/ 	.byte	0x04, 0x17
        /*006a*/ 	.short	(.L_647 - .L_646)
.L_646:
        /*006c*/ 	.word	0x00000000
        /*0070*/ 	.short	0x0005
        /*0072*/ 	.short	0x0028
        /*0074*/ 	.byte	0x00, 0xf5, 0x21, 0x00


	//----- nvinfo : EIATTR_KPARAM_INFO
	.align		4
.L_647:
        /*0078*/ 	.byte	0x04, 0x17
        /*007a*/ 	.short	(.L_649 - .L_648)
.L_648:
        /*007c*/ 	.word	0x00000000
        /*0080*/ 	.short	0x0004
        /*0082*/ 	.short	0x0020
        /*0084*/ 	.byte	0x00, 0xf5, 0x21, 0x00


	//----- nvinfo : EIATTR_KPARAM_INFO
	.align		4
.L_649:
        /*0088*/ 	.byte	0x04, 0x17
        /*008a*/ 	.short	(.L_651 - .L_650)
.L_650:
        /*008c*/ 	.word	0x00000000
        /*0090*/ 	.short	0x0003
        /*0092*/ 	.short	0x0018
        /*0094*/ 	.byte	0x00, 0xf5, 0x21, 0x00


	//----- nvinfo : EIATTR_KPARAM_INFO
	.align		4
.L_651:
        /*0098*/ 	.byte	0x04, 0x17
        /*009a*/ 	.short	(.L_653 - .L_652)
.L_652:
        /*009c*/ 	.word	0x00000000
        /*00a0*/ 	.short	0x0002
        /*00a2*/ 	.short	0x0010
        /*00a4*/ 	.byte	0x00, 0xf5, 0x21, 0x00


	//----- nvinfo : EIATTR_KPARAM_INFO
	.align		4
.L_653:
        /*00a8*/ 	.byte	0x04, 0x17
        /*00aa*/ 	.short	(.L_655 - .L_654)
.L_654:
        /*00ac*/ 	.word	0x00000000
        /*00b0*/ 	.short	0x0001
        /*00b2*/ 	.short	0x0008
        /*00b4*/ 	.byte	0x00, 0xf5, 0x21, 0x00


	//----- nvinfo : EIATTR_KPARAM_INFO
	.align		4
.L_655:
        /*00b8*/ 	.byte	0x04, 0x17
        /*00ba*/ 	.short	(.L_657 - .L_656)
.L_656:
        /*00bc*/ 	.word	0x00000000
        /*00c0*/ 	.short	0x0000
        /*00c2*/ 	.short	0x0000
        /*00c4*/ 	.byte	0x00, 0xf5, 0x21, 0x00


	//----- nvinfo : EIATTR_SPARSE_MMA_MASK
	.align		4
.L_657:
        /*00c8*/ 	.byte	0x03, 0x50
        /*00ca*/ 	.short	0x0000


	//----- nvinfo : EIATTR_MAXREG_COUNT
	.align		4
        /*00cc*/ 	.byte	0x03, 0x1b
        /*00ce*/ 	.short	0x0060


	//----- nvinfo : EIATTR_MERCURY_ISA_VERSION
	.align		4
        /*00d0*/ 	.byte	0x03, 0x5f
        /*00d2*/ 	.short	0x0101


	//----- nvinfo : EIATTR_VRC_CTA_INIT_COUNT
	.align		4
        /*00d4*/ 	.byte	0x02, 0x4a
	.zero		1
	.zero		1


	//----- nvinfo : EIATTR_EXIT_INSTR_OFFSETS
	.align		4
        /*00d8*/ 	.byte	0x04, 0x1c
        /*00da*/ 	.short	(.L_659 - .L_658)


	//   ....[0]....
.L_658:
        /*00dc*/ 	.word	0x00000010


	//----- nvinfo : EIATTR_MAX_THREADS
	.align		4
.L_659:
        /*00e0*/ 	.byte	0x04, 0x05
        /*00e2*/ 	.short	(.L_661 - .L_660)
.L_660:
        /*00e4*/ 	.word	0x00000140
        /*00e8*/ 	.word	0x00000001
        /*00ec*/ 	.word	0x00000001


	//----- nvinfo : EIATTR_CBANK_PARAM_SIZE
	.align		4
.L_661:
        /*00f0*/ 	.byte	0x03, 0x19
        /*00f2*/ 	.short	0x0060


	//----- nvinfo : EIATTR_PARAM_CBANK
	.align		4
        /*00f4*/ 	.byte	0x04, 0x0a
        /*00f6*/ 	.short	(.L_663 - .L_662)
	.align		4
.L_662:
        /*00f8*/ 	.word	index@(.nv.constant0._ZN13group_norm_v218gn_bwd_cuda_kernelI13__nv_bfloat16Li320ELi2ELi32ELi10ELi1024ELb0ELb1ELi32ELi320ELi320ELi4ELb1ELi9ELb0ELb0ELNS_15WgradSyncMethodE3ENS_16CompileConditionILi1000EEEEEvPT_S6_S6_PKS5_S8_S8_S8_PKfflPfPj)
        /*00fc*/ 	.short	0x0380
        /*00fe*/ 	.short	0x0060


	//----- nvinfo : EIATTR_SW_WAR
	.align		4
.L_663:
        /*0100*/ 	.byte	0x04, 0x36
        /*0102*/ 	.short	(.L_665 - .L_664)
.L_664:
        /*0104*/ 	.word	0x00000008
.L_665:


//--------------------- .nv.info._ZN13group_norm_v218gn_bwd_cuda_kernelI13__nv_bfloat16Li320ELi3ELi16ELi20ELi1024ELb1ELb1ELi4ELi320ELi320ELi4ELb1ELi1ELb0ELb0ELNS_15WgradSyncMethodE3ENS_16CompileConditionILi1000EEEEEvPT_S6_S6_PKS5_S8_S8_S8_PKfflPfPj --------------------------
	.section	.nv.info._ZN13group_norm_v218gn_bwd_cuda_kernelI13__nv_bfloat16Li320ELi3ELi16ELi20ELi1024ELb1ELb1ELi4ELi320ELi320ELi4ELb1ELi1ELb0ELb0ELNS_15WgradSyncMethodE3ENS_16CompileConditionILi1000EEEEEvPT_S6_S6_PKS5_S8_S8_S8_PKfflPfPj,"",@"SHT_CUDA_INFO"
	.sectionflags	@""
	.align	4


	//----- nvinfo : EIATTR_CUDA_API_VERSION
	.align		4
        /*0000*/ 	.byte	0x04, 0x37
        /*0002*/ 	.short	(.L_667 - .L_666)
.L_666:
        /*0004*/ 	.word	0x00000082


	//----- nvinfo : EIATTR_KPARAM_INFO
	.align		4
.L_667:
        /*0008*/ 	.byte	0x04, 0x17
        /*000a*/ 	.short	(.L_669 - .L_668)
.L_668:
        /*000c*/ 	.word	0x00000000
        /*0010*/ 	.short	0x000b
        /*0012*/ 	.short	0x0058
        /*0014*/ 	.byte	0x00, 0xf5, 0x21, 0x00


	//----- nvinfo : EIATTR_KPARAM_INFO
	.align		4
.L_669:
        /*0018*/ 	.byte	0x04, 0x17
        /*001a*/ 	.short	(.L_671 - .L_670)
.L_670:
        /*001c*/ 	.word	0x00000000
        /*0020*/ 	.short	0x000a
        /*0022*/ 	.short	0x0050
        /*0024*/ 	.byte	0x00, 0xf5, 0x21, 0x00


	//----- nvinfo : EIATTR_KPARAM_INFO
	.align		4
.L_671:
        /*0028*/ 	.byte	0x04, 0x17
        /*002a*/ 	.short	(.L_673 - .L_672)
.L_672:
        /*002c*/ 	.word	0x00000000
        /*0030*/ 	.short	0x0009
        /*0032*/ 	.short	0x0048
        /*0034*/ 	.byte	0x00, 0xf0, 0x21, 0x00


	//----- nvinfo : EIATTR_KPARAM_INFO
	.align		4
.L_673:
        /*0038*/ 	.byte	0x04, 0x17
        /*003a*/ 	.short	(.L_675 - .L_674)
.L_674:
        /*003c*/ 	.word	0x00000000
        /*0040*/ 	.short	0x0008
        /*0042*/ 	.short	0x0040
        /*0044*/ 	.byte	0x00, 0xf0, 0x11, 0x00


	//----- nvinfo : EIATTR_KPARAM_INFO
	.align		4
.L_675:
        /*0048*/ 	.byte	0x04, 0x17
        /*004a*/ 	.short	(.L_677 - .L_676)
.L_676:
        /*004c*/ 	.word	0x00000000
        /*0050*/ 	.short	0x0007
        /*0052*/ 	.short	0x0038
        /*0054*/ 	.byte	0x00, 0xf5, 0x21, 0x00


	//----- nvinfo : EIATTR_KPARAM_INFO
	.align		4
.L_677:
        /*0058*/ 	.byte	0x04, 0x17
        /*005a*/ 	.short	(.L_679 - .L_678)
.L_678:
        /*005c*/ 	.word	0x00000000
        /*0060*/ 	.short	0x0006
        /*0062*/ 	.short	0x0030
        /*0064*/ 	.byte	0x00, 0xf5, 0x21, 0x00


	//----- nvinfo : EIATTR_KPARAM_INFO
	.align		4
.L_679:
        /*0068*/ 	.byte	0x04, 0x17
        /*006a*/ 	.short	(.L_681 - .L_680)
.L_680:
        /*006c*/ 	.word	0x00000000
        /*0070*/ 	.short	0x0005
        /*0072*/ 	.short	0x0028
        /*0074*/ 	.byte	0x00, 0xf5, 0x21, 0x00


	//----- nvinfo : EIATTR_KPARAM_INFO
	.align		4
.L_681:
        /*0078*/ 	.byte	0x04, 0x17
        /*007a*/ 	.short	(.L_683 - .L_682)
.L_682:
        /*007c*/ 	.word	0x00000000
        /*0080*/ 	.short	0x0004
        /*0082*/ 	.short	0x0020
        /*0084*/ 	.byte	0x00, 0xf5, 0x21, 0x00


	//----- nvinfo : EIATTR_KPARAM_INFO
	.align		4
.L_683:
        /*0088*/ 	.byte	0x04, 0x17
        /*008a*/ 	.short	(.L_685 - .L_684)
.L_684:
        /*008c*/ 	.word	0x00000000
        /*0090*/ 	.short	0x0003
        /*0092*/ 	.short	0x0018
        /*0094*/ 	.byte	0x00, 0xf5, 0x21, 0x00


	//----- nvinfo : EIATTR_KPARAM_INFO
	.align		4
.L_685:
        /*0098*/ 	.byte	0x04, 0x17
        /*009a*/ 	.short	(.L_687 - .L_686)
.L_686:
        /*009c*/ 	.word	0x00000000
        /*00a0*/ 	.short	0x0002
        /*00a2*/ 	.short	0x0010
        /*00a4*/ 	.byte	0x00, 0xf5, 0x21, 0x00


	//----- nvinfo : EIATTR_KPARAM_INFO
	.align		4
.L_687:
        /*00a8*/ 	.byte	0x04, 0x17
        /*00aa*/ 	.short	(.L_689 - .L_688)
.L_688:
        /*00ac*/ 	.word	0x00000000
        /*00b0*/ 	.short	0x0001
        /*00b2*/ 	.short	0x0008
        /*00b4*/ 	.byte	0x00, 0xf5, 0x21, 0x00


	//----- nvinfo : EIATTR_KPARAM_INFO
	.align		4
.L_689:
        /*00b8*/ 	.byte	0x04, 0x17
        /*00ba*/ 	.short	(.L_691 - .L_690)
.L_690:
        /*00bc*/ 	.word	0x00000000
        /*00c0*/ 	.short	0x0000
        /*00c2*/ 	.short	0x0000
        /*00c4*/ 	.byte	0x00, 0xf5, 0x21, 0x00


	//----- nvinfo : EIATTR_SPARSE_MMA_MASK
	.align		4
.L_691:
        /*00c8*/ 	.byte	0x03, 0x50
        /*00ca*/ 	.short	0x0000


	//----- nvinfo : EIATTR_MAXREG_COUNT
	.align		4
        /*00cc*/ 	.byte	0x03, 0x1b
        /*00ce*/ 	.short	0x0040


	//----- nvinfo : EIATTR_MERCURY_ISA_VERSION
	.align		4
        /*00d0*/ 	.byte	0x03, 0x5f
        /*00d2*/ 	.short	0x0101


	//----- nvinfo : EIATTR_VRC_CTA_INIT_COUNT
	.align		4
        /*00d4*/ 	.byte	0x02, 0x4a
	.zero		1
	.zero		1


	//----- nvinfo : EIATTR_EXIT_INSTR_OFFSETS
	.align		4
        /*00d8*/ 	.byte	0x04, 0x1c
        /*00da*/ 	.short	(.L_693 - .L_692)


	//   ....[0]....
.L_692:
        /*00dc*/ 	.word	0x00000010


	//----- nvinfo : EIATTR_MAX_THREADS
	.align		4
.L_693:
        /*00e0*/ 	.byte	0x04, 0x05
        /*00e2*/ 	.short	(.L_695 - .L_694)
.L_694:
        /*00e4*/ 	.word	0x00000140
        /*00e8*/ 	.word	0x00000001
        /*00ec*/ 	.word	0x00000001


	//----- nvinfo : EIATTR_CBANK_PARAM_SIZE
	.align		4
.L_695:
        /*00f0*/ 	.byte	0x03, 0x19
        /*00f2*/ 	.short	0x0060


	//----- nvinfo : EIATTR_PARAM_CBANK
	.align		4
        /*00f4*/ 	.byte	0x04, 0x0a
        /*00f6*/ 	.short	(.L_697 - .L_696)
	.align		4
.L_696:
        /*00f8*/ 	.word	index@(.nv.constant0._ZN13group_norm_v218gn_bwd_cuda_kernelI13__nv_bfloat16Li320ELi3ELi16ELi20ELi1024ELb1ELb1ELi4ELi320ELi320ELi4ELb1ELi1ELb0ELb0ELNS_15WgradSyncMethodE3ENS_16CompileConditionILi1000EEEEEvPT_S6_S6_PKS5_S8_S8_S8_PKfflPfPj)
        /*00fc*/ 	.short	0x0380
        /*00fe*/ 	.short	0x0060


	//----- nvinfo : EIATTR_SW_WAR
	.align		4
.L_697:
        /*0100*/ 	.byte	0x04, 0x36
        /*0102*/ 	.short	(.L_699 - .L_698)
.L_698:
        /*0104*/ 	.word	0x00000008
.L_699:


//--------------------- .nv.info._ZN13group_norm_v218gn_bwd_cuda_kernelI13__nv_bfloat16Li320ELi1ELi16ELi20ELi1024ELb1ELb1ELi8ELi320ELi320ELi4ELb1ELi1ELb0ELb0ELNS_15WgradSyncMethodE3ENS_16CompileConditionILi1000EEEEEvPT_S6_S6_PKS5_S8_S8_S8_PKfflPfPj --------------------------
	.section	.nv.info._ZN13group_norm_v218gn_bwd_cuda_kernelI13__nv_bfloat16Li320ELi1ELi16ELi20ELi1024ELb1ELb1ELi8ELi320ELi320ELi4ELb1ELi1ELb0ELb0ELNS_15WgradSyncMethodE3ENS_16CompileConditionILi1000EEEEEvPT_S6_S6_PKS5_S8_S8_S8_PKfflPfPj,"",@"SHT_CUDA_INFO"
	.sectionflags	@""
	.align	4


	//----- nvinfo : EIATTR_CUDA_API_VERSION
	.align		4
        /*0000*/ 	.byte	0x04, 0x37
        /*0002*/ 	.short	(.L_701 - .L_700)
.L_700:
        /*0004*/ 	.word	0x00000082


	//----- nvinfo : EIATTR_KPARAM_INFO
	.align		4
.L_701:
        /*0008*/ 	.byte	0x04, 0x17
        /*000a*/ 	.short	(.L_703 - .L_702)
.L_702:
        /*000c*/ 	.word	0x00000000
        /*0010*/ 	.short	0x000b
        /*0012*/ 	.short	0x0058
        /*0014*/ 	.byte	0x00, 0xf5, 0x21, 0x00


	//----- nvinfo : EIATTR_KPARAM_INFO
	.align		4
.L_703:
        /*0018*/ 	.byte	0x04, 0x17
        /*001a*/ 	.short	(.L_705 - .L_704)
.L_704:
        /*001c*/ 	.word	0x00000000
        /*0020*/ 	.short	0x000a
        /*0022*/ 	.short	0x0050
        /*0024*/ 	.byte	0x00, 0xf5, 0x21, 0x00


	//----- nvinfo : EIATTR_KPARAM_INFO
	.align		4
.L_705:
        /*0028*/ 	.byte	0x04, 0x17
        /*002a*/ 	.short	(.L_707 - .L_706)
.L_706:
        /*002c*/ 	.word	0x00000000
        /*0030*/ 	.short	0x0009
        /*0032*/ 	.short	0x0048
        /*0034*/ 	.byte	0x00, 0xf0, 0x21, 0x00


	//----- nvinfo : EIATTR_KPARAM_INFO
	.align		4
.L_707:
        /*0038*/ 	.byte	0x04, 0x17
        /*003a*/ 	.short	(.L_709 - .L_708)
.L_708:
        /*003c*/ 	.word	0x00000000
        /*0040*/ 	.short	0x0008
        /*0042*/ 	.short	0x0040
        /*0044*/ 	.byte	0x00, 0xf0, 0x11, 0x00


	//----- nvinfo : EIATTR_KPARAM_INFO
	.align		4
.L_709:
        /*0048*/ 	.byte	0x04, 0x17
        /*004a*/ 	.short	(.L_711 - .L_710)
.L_710:
        /*004c*/ 	.word	0x00000000
        /*0050*/ 	.short	0x0007
        /*0052*/ 	.short	0x0038
        /*0054*/ 	.byte	0x00, 0xf5, 0x21, 0x00


	//----- nvinfo : EIATTR_KPARAM_INFO
	.align		4
.L_711:
        /*0058*/ 	.byte	0x04, 0x17
        /*005a*/ 	.short	(.L_713 - .L_712)
.L_712:
        /*005c*/ 	.word	0x00000000
        /*0060*/ 	.short	0x0006
        /*0062*/ 	.short	0x0030
        /*0064*/ 	.byte	0x00, 0xf5, 0x21, 0x00


	//----- nvinfo : EIATTR_KPARAM_INFO
	.align		4
.L_713:
        /*0068*/ 	.byte	0x04, 0x17
        /*006a*/ 	.short	(.L_715 - .L_714)
.L_714:
        /*006c*/ 	.word	0x00000000
        /*0070*/ 	.short	0x0005
        /*0072*/ 	.short	0x0028
        /*0074*/ 	.byte	0x00, 0xf5, 0x21, 0x00


	//----- nvinfo : EIATTR_KPARAM_INFO
	.align		4
.L_715:
        /*0078*/ 	.byte	0x04, 0x17
        /*007a*/ 	.short	(.L_717 - .L_716)
.L_716:
        /*007c*/ 	.word	0x00000000
        /*0080*/ 	.short	0x0004
        /*0082*/ 	.short	0x0020
        /*0084*/ 	.byte	0x00, 0xf5, 0x21, 0x00


	//----- nvinfo : EIATTR_KPARAM_INFO
	.align		4
.L_717:
        /*0088*/ 	.byte	0x04, 0x17
        /*008a*/ 	.short	(.L_719 - .L_718)
.L_718:
        /*008c*/ 	.word	0x00000000
        /*0090*/ 	.short	0x0003
        /*0092*/ 	.short	0x0018
        /*0094*/ 	.byte	0x00, 0xf5, 0x21, 0x00


	//----- nvinfo : EIATTR_KPARAM_INFO
	.align		4
.L_719:
        /*0098*/ 	.byte	0x04, 0x17
        /*009a*/ 	.short	(.L_721 - .L_720)
.L_720:
        /*009c*/ 	.word	0x00000000
        /*00a0*/ 	.short	0x0002
        /*00a2*/ 	.short	0x0010
        /*00a4*/ 	.byte	0x00, 0xf5, 0x21, 0x00


	//----- nvinfo : EIATTR_KPARAM_INFO
	.align		4
.L_721:
        /*00a8*/ 	.byte	0x04, 0x17
        /*00aa*/ 	.short	(.L_723 - .L_722)
.L_722:
        /*00ac*/ 	.word	0x00000000
        /*00b0*/ 	.short	0x0001
        /*00b2*/ 	.short	0x0008
        /*00b4*/ 	.byte	0x00, 0xf5, 0x21, 0x00


	//----- nvinfo : EIATTR_KPARAM_INFO
	.align		4
.L_723:
        /*00b8*/ 	.byte	0x04, 0x17
        /*00ba*/ 	.short	(.L_725 - .L_724)
.L_724:
        /*00bc*/ 	.word	0x00000000
        /*00c0*/ 	.short	0x0000
        /*00c2*/ 	.short	0x0000
        /*00c4*/ 	.byte	0x00, 0xf5, 0x21, 0x00


	//----- nvinfo : EIATTR_SPARSE_MMA_MASK
	.align		4
.L_725:
        /*00c8*/ 	.byte	0x03, 0x50
        /*00ca*/ 	.short	0x0000


	//----- nvinfo : EIATTR_MAXREG_COUNT
	.align		4
        /*00cc*/ 	.byte	0x03, 0x1b
        /*00ce*/ 	.short	0x00a8


	//----- nvinfo : EIATTR_MERCURY_ISA_VERSION
	.align		4
        /*00d0*/ 	.byte	0x03, 0x5f
        /*00d2*/ 	.short	0x0101


	//----- nvinfo : EIATTR_VRC_CTA_INIT_COUNT
	.align		4
        /*00d4*/ 	.byte	0x02, 0x4a
	.zero		1
	.zero		1


	//----- nvinfo : EIATTR_EXIT_INSTR_OFFSETS
	.align		4
        /*00d8*/ 	.byte	0x04, 0x1c
        /*00da*/ 	.short	(.L_727 - .L_726)


	//   ....[0]....
.L_726:
        /*00dc*/ 	.word	0x00000010


	//----- nvinfo : EIATTR_MAX_THREADS
	.align		4
.L_727:
        /*00e0*/ 	.byte	0x04, 0x05
        /*00e2*/ 	.short	(.L_729 - .L_728)
.L_728:
        /*00e4*/ 	.word	0x00000140
        /*00e8*/ 	.word	0x00000001
        /*00ec*/ 	.word	0x00000001


	//----- nvinfo : EIATTR_CBANK_PARAM_SIZE
	.align		4
.L_729:
        /*00f0*/ 	.byte	0x03, 0x19
        /*00f2*/ 	.short	0x0060


	//----- nvinfo : EIATTR_PARAM_CBANK
	.align		4
        /*00f4*/ 	.byte	0x04, 0x0a
        /*00f6*/ 	.short	(.L_731 - .L_730)
	.align		4
.L_730:
        /*00f8*/ 	.word	index@(.nv.constant0._ZN13group_norm_v218gn_bwd_cuda_kernelI13__nv_bfloat16Li320ELi1ELi16ELi20ELi1024ELb1ELb1ELi8ELi320ELi320ELi4ELb1ELi1ELb0ELb0ELNS_15WgradSyncMethodE3ENS_16CompileConditionILi1000EEEEEvPT_S6_S6_PKS5_S8_S8_S8_PKfflPfPj)
        /*00fc*/ 	.short	0x0380
        /*00fe*/ 	.short	0x0060


	//----- nvinfo : EIATTR_SW_WAR
	.align		4
.L_731:
        /*0100*/ 	.byte	0x04, 0x36
        /*0102*/ 	.short	(.L_733 - .L_732)
.L_732:
        /*0104*/ 	.word	0x00000008
.L_733:


//--------------------- .nv.info._ZN13group_norm_v218gn_bwd_cuda_kernelI13__nv_bfloat16Li320ELi3ELi16ELi20ELi1024ELb1ELb1ELi8ELi320ELi320ELi4ELb1ELi2ELb0ELb0ELNS_15WgradSyncMethodE3ENS_16CompileConditionILi1000EEEEEvPT_S6_S6_PKS5_S8_S8_S8_PKfflPfPj --------------------------
	.section	.nv.info._ZN13group_norm_v218gn_bwd_cuda_kernelI13__nv_bfloat16Li320ELi3ELi16ELi20ELi1024ELb1ELb1ELi8ELi320ELi320ELi4ELb1ELi2ELb0ELb0ELNS_15WgradSyncMethodE3ENS_16CompileConditionILi1000EEEEEvPT_S6_S6_PKS5_S8_S8_S8_PKfflPfPj,"",@"SHT_CUDA_INFO"
	.sectionflags	@""
	.align	4


	//----- nvinfo : EIATTR_CUDA_API_VERSION
	.align		4
        /*0000*/ 	.byte	0x04, 0x37
        /*0002*/ 	.short	(.L_735 - .L_734)
.L_734:
        /*0004*/ 	.word	0x00000082


	//----- nvinfo : EIATTR_KPARAM_INFO
	.align		4
.L_735:
        /*0008*/ 	.byte	0x04, 0x17
        /*000a*/ 	.short	(.L_737 - .L_736)
.L_736:
        /*000c*/ 	.word	0x00000000
        /*0010*/ 	.short	0x000b
        /*0012*/ 	.short	0x0058
        /*0014*/ 	.byte	0x00, 0xf5, 0x21, 0x00


	//----- nvinfo : EIATTR_KPARAM_INFO
	.align		4
.L_737:
        /*0018*/ 	.byte	0x04, 0x17
        /*001a*/ 	.short	(.L_739 - .L_738)
.L_738:
        /*001c*/ 	.word	0x00000000
        /*0020*/ 	.short	0x000a
        /*0022*/ 	.short	0x0050
        /*0024*/ 	.byte	0x00, 0xf5, 0x21, 0x00


	//----- nvinfo : EIATTR_KPARAM_INFO
	.align		4
.L_739:
        /*0028*/ 	.byte	0x04, 0x17
        /*002a*/ 	.short	(.L_741 - .L_740)
.L_740:
        /*002c*/ 	.word	0x00000000
        /*0030*/ 	.short	0x0009
        /*0032*/ 	.short	0x0048
        /*0034*/ 	.byte	0x00, 0xf0, 0x21, 0x00


	//----- nvinfo : EIATTR_KPARAM_INFO
	.align		4
.L_741:
        /*0038*/ 	.byte	0x04, 0x17
        /*003a*/ 	.short	(.L_743 - .L_742)
.L_742:
        /*003c*/ 	.word	0x00000000
        /*0040*/ 	.short	0x0008
        /*0042*/ 	.short	0x0040
        /*0044*/ 	.byte	0x00, 0xf0, 0x11, 0x00


	//----- nvinfo : EIATTR_KPARAM_INFO
	.align		4
.L_743:
        /*0048*/ 	.byte	0x04, 0x17
        /*004a*/ 	.short	(.L_745 - .L_744)
.L_744:
        /*004c*/ 	.word	0x00000000
        /*0050*/ 	.short	0x0007
        /*0052*/ 	.short	0x0038
        /*0054*/ 	.byte	0x00, 0xf5, 0x21, 0x00


	//----- nvinfo : EIATTR_KPARAM_INFO
	.align		4
.L_745:
        /*0058*/ 	.byte	0x04, 0x17
        /*005a*/ 	.short	(.L_747 - .L_746)
.L_746:
        /*005c*/ 	.word	0x00000000
        /*0060*/ 	.short	0x0006
        /*0062*/ 	.short	0x0030
        /*0064*/ 	.byte	0x00, 0xf5, 0x21, 0x00


	//----- nvinfo : EIATTR_KPARAM_INFO
	.align		4
.L_747:
        /*0068*/ 	.byte	0x04, 0x17
        /*006a*/ 	.short	(.L_749 - .L_748)
.L_748:
        /*006c*/ 	.word	0x00000000
        /*0070*/ 	.short	0x0005
        /*0072*/ 	.short	0x0028
        /*0074*/ 	.byte	0x00, 0xf5, 0x21, 0x00


	//----- nvinfo : EIATTR_KPARAM_INFO
	.align		4
.L_749:
        /*0078*/ 	.byte	0x04, 0x17
        /*007a*/ 	.short	(.L_751 - .L_750)
.L_750:
        /*007c*/ 	.word	0x00000000
        /*0080*/ 	.short	0x0004
        /*0082*/ 	.short	0x0020
        /*0084*/ 	.byte	0x00, 0xf5, 0x21, 0x00


	//----- nvinfo : EIATTR_KPARAM_INFO
	.align		4
.L_751:
        /*0088*/ 	.byte	0x04, 0x17
        /*008a*/ 	.short	(.L_753 - .L_752)
.L_752:
        /*008c*/ 	.word	0x00000000
        /*0090*/ 	.short	0x0003
        /*0092*/ 	.short	0x0018
        /*0094*/ 	.byte	0x00, 0xf5, 0x21, 0x00


	//----- nvinfo : EIATTR_KPARAM_INFO
	.align		4
.L_753:
        /*0098*/ 	.byte	0x04, 0x17
        /*009a*/ 	.short	(.L_755 - .L_754)
.L_754:
        /*009c*/ 	.word	0x00000000
        /*00a0*/ 	.short	0x0002
        /*00a2*/ 	.short	0x0010
        /*00a4*/ 	.byte	0x00, 0xf5, 0x21, 0x00


	//----- nvinfo : EIATTR_KPARAM_INFO
	.align		4
.L_755:
        /*00a8*/ 	.byte	0x04, 0x17
        /*00aa*/ 	.short	(.L_757 - .L_756)
.L_756:
        /*00ac*/ 	.word	0x00000000
        /*00b0*/ 	.short	0x0001
        /*00b2*/ 	.short	0x0008
        /*00b4*/ 	.byte	0x00, 0xf5, 0x21, 0x00


	//----- nvinfo : EIATTR_KPARAM_INFO
	.align		4
.L_757:
        /*00b8*/ 	.byte	0x04, 0x17
        /*00ba*/ 	.short	(.L_759 - .L_758)
.L_758:
        /*00bc*/ 	.word	0x00000000
        /*00c0*/ 	.short	0x0000
        /*00c2*/ 	.short	0x0000
        /*00c4*/ 	.byte	0x00, 0xf5, 0x21, 0x00


	//----- nvinfo : EIATTR_SPARSE_MMA_MASK
	.align		4
.L_759:
        /*00c8*/ 	.byte	0x03, 0x50
        /*00ca*/ 	.short	0x0000


	//----- nvinfo : EIATTR_MAXREG_COUNT
	.align		4
        /*00cc*/ 	.byte	0x03, 0x1b
        /*00ce*/ 	.short	0x0040


	//----- nvinfo : EIATTR_MERCURY_ISA_VERSION
	.align		4
        /*00d0*/ 	.byte	0x03, 0x5f
        /*00d2*/ 	.short	0x0101


	//----- nvinfo : EIATTR_VRC_CTA_INIT_COUNT
	.align		4
        /*00d4*/ 	.byte	0x02, 0x4a
	.zero		1
	.zero		1


	//----- nvinfo : EIATTR_EXIT_INSTR_OFFSETS
	.align		4
        /*00d8*/ 	.byte	0x04, 0x1c
        /*00da*/ 	.short	(.L_761 - .L_760)


	//   ....[0]....
.L_760:
        /*00dc*/ 	.word	0x00000010


	//----- nvinfo : EIATTR_MAX_THREADS
	.align		4
.L_761:
        /*00e0*/ 	.byte	0x04, 0x05
        /*00e2*/ 	.short	(.L_763 - .L_762)
.L_762:
        /*00e4*/ 	.word	0x00000140
        /*00e8*/ 	.word	0x00000001
        /*00ec*/ 	.word	0x00000001


	//----- nvinfo : EIATTR_CBANK_PARAM_SIZE
	.align		4
.L_763:
        /*00f0*/ 	.byte	0x03, 0x19
        /*00f2*/ 	.short	0x0060


	//----- nvinfo : EIATTR_PARAM_CBANK
	.align		4
        /*00f4*/ 	.byte	0x04, 0x0a
        /*00f6*/ 	.short	(.L_765 - .L_764)
	.align		4
.L_764:
        /*00f8*/ 	.word	index@(.nv.constant0._ZN13group_norm_v218gn_bwd_cuda_kernelI13__nv_bfloat16Li320ELi3ELi16ELi20ELi1024ELb1ELb1ELi8ELi320ELi320ELi4ELb1ELi2ELb0ELb0ELNS_15WgradSyncMethodE3ENS_16CompileConditionILi1000EEEEEvPT_S6_S6_PKS5_S8_S8_S8_PKfflPfPj)
        /*00fc*/ 	.short	0x0380
        /*00fe*/ 	.short	0x0060


	//----- nvinfo : EIATTR_SW_WAR
	.align		4
.L_765:
        /*0100*/ 	.byte	0x04, 0x36
        /*0102*/ 	.short	(.L_767 - .L_766)
.L_766:
        /*0104*/ 	.word	0x00000008
.L_767:


//--------------------- .nv.info._ZN13group_norm_v218gn_bwd_cuda_kernelI13__nv_bfloat16Li320ELi1ELi16ELi20ELi1024ELb1ELb1ELi16ELi320ELi320ELi4ELb1ELi2ELb0ELb0ELNS_15WgradSyncMethodE3ENS_16CompileConditionILi1000EEEEEvPT_S6_S6_PKS5_S8_S8_S8_PKfflPfPj --------------------------
	.section	.nv.info._ZN13group_norm_v218gn_bwd_cuda_kernelI13__nv_bfloat16Li320ELi1ELi16ELi20ELi1024ELb1ELb1ELi16ELi320ELi320ELi4ELb1ELi2ELb0ELb0ELNS_15WgradSyncMethodE3ENS_16CompileConditionILi1000EEEEEvPT_S6_S6_PKS5_S8_S8_S8_PKfflPfPj,"",@"SHT_CUDA_INFO"
	.sectionflags	@""
	.align	4


	//----- nvinfo : EIATTR_CUDA_API_VERSION
	.align		4
        /*0000*/ 	.byte	0x04, 0x37
        /*0002*/ 	.short	(.L_769 - .L_768)
.L_768:
        /*0004*/ 	.word	0x00000082


	//----- nvinfo : EIATTR_KPARAM_INFO
	.align		4
.L_769:
        /*0008*/ 	.byte	0x04, 0x17
        /*000a*/ 	.short	(.L_771 - .L_770)
.L_770:
        /*000c*/ 	.word	0x00000000
        /*0010*/ 	.short	0x000b
        /*0012*/ 	.short	0x0058
        /*0014*/ 	.byte	0x00, 0xf5, 0x21, 0x00


	//----- nvinfo : EIATTR_KPARAM_INFO
	.align		4
.L_771:
        /*0018*/ 	.byte	0x04, 0x17
        /*001a*/ 	.short	(.L_773 - .L_772)
.L_772:
        /*001c*/ 	.word	0x00000000
        /*0020*/ 	.short	0x000a
        /*0022*/ 	.short	0x0050
        /*0024*/ 	.byte	0x00, 0xf5, 0x21, 0x00


	//----- nvinfo : EIATTR_KPARAM_INFO
	.align		4
.L_773:
        /*0028*/ 	.byte	0x04, 0x17
        /*002a*/ 	.short	(.L_775 - .L_774)
.L_774:
        /*002c*/ 	.word	0x00000000
        /*0030*/ 	.short	0x0009
        /*0032*/ 	.short	0x0048
        /*0034*/ 	.byte	0x00, 0xf0, 0x21, 0x00


	//----- nvinfo : EIATTR_KPARAM_INFO
	.align		4
.L_775:
        /*0038*/ 	.byte	0x04, 0x17
        /*003a*/ 	.short	(.L_777 - .L_776)
.L_776:
        /*003c*/ 	.word	0x00000000
        /*0040*/ 	.short	0x0008
        /*0042*/ 	.short	0x0040
        /*0044*/ 	.byte	0x00, 0xf0, 0x11, 0x00


	//----- nvinfo : EIATTR_KPARAM_INFO
	.align		4
.L_777:
        /*0048*/ 	.byte	0x04, 0x17
        /*004a*/ 	.short	(.L_779 - .L_778)
.L_778:
        /*004c*/ 	.word	0x00000000
        /*0050*/ 	.short	0x0007
        /*0052*/ 	.short	0x0038
        /*0054*/ 	.byte	0x00, 0xf5, 0x21, 0x00


	//----- nvinfo : EIATTR_KPARAM_INFO
	.align		4
.L_779:
        /*0058*/ 	.byte	0x04, 0x17
        /*005a*/ 	.short	(.L_781 - .L_780)
.L_780:
        /*005c*/ 	.word	0x00000000
        /*0060*/ 	.short	0x0006
        /*0062*/ 	.short	0x0030
        /*0064*/ 	.byte	0x00, 0xf5, 0x21, 0x00


	//----- nvinfo : EIATTR_KPARAM_INFO
	.align		4
.L_781:
        /*0068*/ 	.byte	0x04, 0x17
        /*006a*/ 	.short	(.L_783 - .L_782)
.L_782:
        /*006c*/ 	.word	0x00000000
        /*0070*/ 	.short	0x0005
        /*0072*/ 	.short	0x0028
        /*0074*/ 	.byte	0x00, 0xf5, 0x21, 0x00


	//----- nvinfo : EIATTR_KPARAM_INFO
	.align		4
.L_783:
        /*0078*/ 	.byte	0x04, 0x17
        /*007a*/ 	.short	(.L_785 - .L_784)
.L_784:
        /*007c*/ 	.word	0x00000000
        /*0080*/ 	.short	0x0004
        /*0082*/ 	.short	0x0020
        /*0084*/ 	.byte	0x00, 0xf5, 0x21, 0x00


	//----- nvinfo : EIATTR_KPARAM_INFO
	.align		4
.L_785:
        /*0088*/ 	.byte	0x04, 0x17
        /*008a*/ 	.short	(.L_787 - .L_786)
.L_786:
        /*008c*/ 	.word	0x00000000
        /*0090*/ 	.short	0x0003
        /*0092*/ 	.short	0x0018
        /*0094*/ 	.byte	0x00, 0xf5, 0x21, 0x00


	//----- nvinfo : EIATTR_KPARAM_INFO
	.align		4
.L_787:
        /*0098*/ 	.byte	0x04, 0x17
        /*009a*/ 	.short	(.L_789 - .L_788)
.L_788:
        /*009c*/ 	.word	0x00000000
        /*00a0*/ 	.short	0x0002
        /*00a2*/ 	.short	0x0010
        /*00a4*/ 	.byte	0x00, 0xf5, 0x21, 0x00


	//----- nvinfo : EIATTR_KPARAM_INFO
	.align		4
.L_789:
        /*00a8*/ 	.byte	0x04, 0x17
        /*00aa*/ 	.short	(.L_791 - .L_790)
.L_790:
        /*00ac*/ 	.word	0x00000000
        /*00b0*/ 	.short	0x0001
        /*00b2*/ 	.short	0x0008
        /*00b4*/ 	.byte	0x00, 0xf5, 0x21, 0x00


	//----- nvinfo : EIATTR_KPARAM_INFO
	.align		4
.L_791:
        /*00b8*/ 	.byte	0x04, 0x17
        /*00ba*/ 	.short	(.L_793 - .L_792)
.L_792:
        /*00bc*/ 	.word	0x00000000
        /*00c0*/ 	.short	0x0000
        /*00c2*/ 	.short	0x0000
        /*00c4*/ 	.byte	0x00, 0xf5, 0x21, 0x00


	//----- nvinfo : EIATTR_SPARSE_MMA_MASK
	.align		4
.L_793:
        /*00c8*/ 	.byte	0x03, 0x50
        /*00ca*/ 	.short	0x0000


	//----- nvinfo : EIATTR_MAXREG_COUNT
	.align		4
        /*00cc*/ 	.byte	0x03, 0x1b
        /*00ce*/ 	.short	0x00a8


	//----- nvinfo : EIATTR_MERCURY_ISA_VERSION
	.align		4
        /*00d0*/ 	.byte	0x03, 0x5f
        /*00d2*/ 	.short	0x0101


	//----- nvinfo : EIATTR_VRC_CTA_INIT_COUNT
	.align		4
        /*00d4*/ 	.byte	0x02, 0x4a
	.zero		1
	.zero		1


	//----- nvinfo : EIATTR_EXIT_INSTR_OFFSETS
	.align		4
        /*00d8*/ 	.byte	0x04, 0x1c
        /*00da*/ 	.short	(.L_795 - .L_794)


	//   ....[0]....
.L_794:
        /*00dc*/ 	.word	0x00000010


	//----- nvinfo : EIATTR_MAX_THREADS
	.align		4
.L_795:
        /*00e0*/ 	.byte	0x04, 0x05
        /*00e2*/ 	.short	(.L_797 - .L_796)
.L_796:
        /*00e4*/ 	.word	0x00000140
        /*00e8*/ 	.word	0x00000001
        /*00ec*/ 	.word	0x00000001


	//----- nvinfo : EIATTR_CBANK_PARAM_SIZE
	.align		4
.L_797:
        /*00f0*/ 	.byte	0x03, 0x19
        /*00f2*/ 	.short	0x0060


	//----- nvinfo : EIATTR_PARAM_CBANK
	.align		4
        /*00f4*/ 	.byte	0x04, 0x0a
        /*00f6*/ 	.short	(.L_799 - .L_798)
	.align		4
.L_798:
        /*00f8*/ 	.word	index@(.nv.constant0._ZN13group_norm_v218gn_bwd_cuda_kernelI13__nv_bfloat16Li320ELi1ELi16ELi20ELi1024ELb1ELb1ELi16ELi320ELi320ELi4ELb1ELi2ELb0ELb0ELNS_15WgradSyncMethodE3ENS_16CompileConditionILi1000EEEEEvPT_S6_S6_PKS5_S8_S8_S8_PKfflPfPj)
        /*00fc*/ 	.short	0x0380
        /*00fe*/ 	.short	0x0060


	//----- nvinfo : EIATTR_SW_WAR
	.align		4
.L_799:
        /*0100*/ 	.byte	0x04, 0x36
        /*0102*/ 	.short	(.L_801 - .L_800)
.L_800:
        /*0104*/ 	.word	0x00000008
.L_801:


//--------------------- .nv.info._ZN13group_norm_v218gn_bwd_cuda_kernelI13__nv_bfloat16Li320ELi3ELi16ELi20ELi1024ELb1ELb1ELi16ELi320ELi320ELi4ELb1ELi5ELb0ELb0ELNS_15WgradSyncMethodE3ENS_16CompileConditionILi1000EEEEEvPT_S6_S6_PKS5_S8_S8_S8_PKfflPfPj --------------------------
	.section	.nv.info._ZN13group_norm_v218gn_bwd_cuda_kernelI13__nv_bfloat16Li320ELi3ELi16ELi20ELi1024ELb1ELb1ELi16ELi320ELi320ELi4ELb1ELi5ELb0ELb0ELNS_15WgradSyncMethodE3ENS_16CompileConditionILi1000EEEEEvPT_S6_S6_PKS5_S8_S8_S8_PKfflPfPj,"",@"SHT_CUDA_INFO"
	.sectionflags	@""
	.align	4


	//----- nvinfo : EIATTR_CUDA_API_VERSION
	.align		4
        /*0000*/ 	.byte	0x04, 0x37
        /*0002*/ 	.short	(.L_803 - .L_802)
.L_802:
        /*0004*/ 	.word	0x00000082


	//----- nvinfo : EIATTR_KPARAM_INFO
	.align		4
.L_803:
        /*0008*/ 	.byte	0x04, 0x17
        /*000a*/ 	.short	(.L_805 - .L_804)
.L_804:
        /*000c*/ 	.word	0x00000000
        /*0010*/ 	.short	0x000b
        /*0012*/ 	.short	0x0058
        /*0014*/ 	.byte	0x00, 0xf5, 0x21, 0x00


	//----- nvinfo : EIATTR_KPARAM_INFO
	.align		4
.L_805:
        /*0018*/ 	.byte	0x04, 0x17
        /*001a*/ 	.short	(.L_807 - .L_806)
.L_806:
        /*001c*/ 	.word	0x00000000
        /*0020*/ 	.short	0x000a
        /*0022*/ 	.short	0x0050
        /*0024*/ 	.byte	0x00, 0xf5, 0x21, 0x00


	//----- nvinfo : EIATTR_KPARAM_INFO
	.align		4
.L_807:
        /*0028*/ 	.byte	0x04, 0x17
        /*002a*/ 	.short	(.L_809 - .L_808)
.L_808:
        /*002c*/ 	.word	0x00000000
        /*0030*/ 	.short	0x0009
        /*0032*/ 	.short	0x0048
        /*0034*/ 	.byte	0x00, 0xf0, 0x21, 0x00


	//----- nvinfo : EIATTR_KPARAM_INFO
	.align		4
.L_809:
        /*0038*/ 	.byte	0x04, 0x17
        /*003a*/ 	.short	(.L_811 - .L_810)
.L_810:
        /*003c*/ 	.word	0x00000000
        /*0040*/ 	.short	0x0008
        /*0042*/ 	.short	0x0040
        /*0044*/ 	.byte	0x00, 0xf0, 0x11, 0x00


	//----- nvinfo : EIATTR_KPARAM_INFO
	.align		4
.L_811:
        /*0048*/ 	.byte	0x04, 0x17
        /*004a*/ 	.short	(.L_813 - .L_812)
.L_812:
        /*004c*/ 	.word	0x00000000
        /*0050*/ 	.short	0x0007
        /*0052*/ 	.short	0x0038
        /*0054*/ 	.byte	0x00, 0xf5, 0x21, 0x00


	//----- nvinfo : EIATTR_KPARAM_INFO
	.align		4
.L_813:
        /*0058*/ 	.byte	0x04, 0x17
        /*005a*/ 	.short	(.L_815 - .L_814)
.L_814:
        /*005c*/ 	.word	0x00000000
        /*0060*/ 	.short	0x0006
        /*0062*/ 	.short	0x0030
        /*0064*/ 	.byte	0x00, 0xf5, 0x21, 0x00


	//----- nvinfo : EIATTR_KPARAM_INFO
	.align		4
.L_815:
        /*0068*/ 	.byte	0x04, 0x17
        /*006a*/ 	.short	(.L_817 - .L_816)
.L_816:
        /*006c*/ 	.word	0x00000000
        /*0070*/ 	.short	0x0005
        /*0072*/ 	.short	0x0028
        /*0074*/ 	.byte	0x00, 0xf5, 0x21, 0x00


	//----- nvinfo : EIATTR_KPARAM_INFO
	.align		4
.L_817:
        /*0078*/ 	.byte	0x04, 0x17
        /*007a*/ 	.short	(.L_819 - .L_818)
.L_818:
        /*007c*/ 	.word	0x00000000
        /*0080*/ 	.short	0x0004
        /*0082*/ 	.short	0x0020
        /*0084*/ 	.byte	0x00, 0xf5, 0x21, 0x00


	//----- nvinfo : EIATTR_KPARAM_INFO
	.align		4
.L_819:
        /*0088*/ 	.byte	0x04, 0x17
        /*008a*/ 	.short	(.L_821 - .L_820)
.L_820:
        /*008c*/ 	.word	0x00000000
        /*0090*/ 	.short	0x0003
        /*0092*/ 	.short	0x0018
        /*0094*/ 	.byte	0x00, 0xf5, 0x21, 0x00


	//----- nvinfo : EIATTR_KPARAM_INFO
	.align		4
.L_821:
        /*0098*/ 	.byte	0x04, 0x17
        /*009a*/ 	.short	(.L_823 - .L_822)
.L_822:
        /*009c*/ 	.word	0x00000000
        /*00a0*/ 	.short	0x0002
        /*00a2*/ 	.short	0x0010
        /*00a4*/ 	.byte	0x00, 0xf5, 0x21, 0x00


	//----- nvinfo : EIATTR_KPARAM_INFO
	.align		4
.L_823:
        /*00a8*/ 	.byte	0x04, 0x17
        /*00aa*/ 	.short	(.L_825 - .L_824)
.L_824:
        /*00ac*/ 	.word	0x00000000
        /*00b0*/ 	.short	0x0001
        /*00b2*/ 	.short	0x0008
        /*00b4*/ 	.byte	0x00, 0xf5, 0x21, 0x00


	//----- nvinfo : EIATTR_KPARAM_INFO
	.align		4
.L_825:
        /*00b8*/ 	.byte	0x04, 0x17
        /*00ba*/ 	.short	(.L_827 - .L_826)
.L_826:
        /*00bc*/ 	.word	0x00000000
        /*00c0*/ 	.short	0x0000
        /*00c2*/ 	.short	0x0000
        /*00c4*/ 	.byte	0x00, 0xf5, 0x21, 0x00


	//----- nvinfo : EIATTR_SPARSE_MMA_MASK
	.align		4
.L_827:
        /*00c8*/ 	.byte	0x03, 0x50
        /*00ca*/ 	.short	0x0000


	//----- nvinfo : EIATTR_MAXREG_COUNT
	.align		4
        /*00cc*/ 	.byte	0x03, 0x1b
        /*00ce*/ 	.short	0x0040


	//----- nvinfo : EIATTR_MERCURY_ISA_VERSION
	.align		4
        /*00d0*/ 	.byte	0x03, 0x5f
        /*00d2*/ 	.short	0x0101


	//----- nvinfo : EIATTR_VRC_CTA_INIT_COUNT
	.align		4
        /*00d4*/ 	.byte	0x02, 0x4a
	.zero		1
	.zero		1


	//----- nvinfo : EIATTR_EXIT_INSTR_OFFSETS
	.align		4
        /*00d8*/ 	.byte	0x04, 0x1c
        /*00da*/ 	.short	(.L_829 - .L_828)


	//   ....[0]....
.L_828:
        /*00dc*/ 	.word	0x00000010


	//----- nvinfo : EIATTR_MAX_THREADS
	.align		4
.L_829:
        /*00e0*/ 	.byte	0x04, 0x05
        /*00e2*/ 	.short	(.L_831 - .L_830)
.L_830:
        /*00e4*/ 	.word	0x00000140
        /*00e8*/ 	.word	0x00000001
        /*00ec*/ 	.word	0x00000001


	//----- nvinfo : EIATTR_CBANK_PARAM_SIZE
	.align		4
.L_831:
        /*00f0*/ 	.byte	0x03, 0x19
        /*00f2*/ 	.short	0x0060


	//----- nvinfo : EIATTR_PARAM_CBANK
	.align		4
        /*00f4*/ 	.byte	0x04, 0x0a
        /*00f6*/ 	.short	(.L_833 - .L_832)
	.align		4
.L_832:
        /*00f8*/ 	.word	index@(.nv.constant0._ZN13group_norm_v218gn_bwd_cuda_kernelI13__nv_bfloat16Li320ELi3ELi16ELi20ELi1024ELb1ELb1ELi16ELi320ELi320ELi4ELb1ELi5ELb0ELb0ELNS_15WgradSyncMethodE3ENS_16CompileConditionILi1000EEEEEvPT_S6_S6_PKS5_S8_S8_S8_PKfflPfPj)
        /*00fc*/ 	.short	0x0380
        /*00fe*/ 	.short	0x0060


	//----- nvinfo : EIATTR_SW_WAR
	.align		4
.L_833:
        /*0100*/ 	.byte	0x04, 0x36
        /*0102*/ 	.short	(.L_835 - .L_834)
.L_834:
        /*0104*/ 	.word	0x00000008
.L_835:


//--------------------- .nv.info._ZN13group_norm_v218gn_bwd_cuda_kernelI13__nv_bfloat16Li320ELi1ELi16ELi20ELi1024ELb1ELb1ELi32ELi320ELi320ELi4ELb1ELi4ELb0ELb0ELNS_15WgradSyncMethodE3ENS_16CompileConditionILi1000EEEEEvPT_S6_S6_PKS5_S8_S8_S8_PKfflPfPj --------------------------
	.section	.nv.info._ZN13group_norm_v218gn_bwd_cuda_kernelI13__nv_bfloat16Li320ELi1ELi16ELi20ELi1024ELb1ELb1ELi32ELi320ELi320ELi4ELb1ELi4ELb0ELb0ELNS_15WgradSyncMethodE3ENS_16CompileConditionILi1000EEEEEvPT_S6_S6_PKS5_S8_S8_S8_PKfflPfPj,"",@"SHT_CUDA_INFO"
	.sectionflags	@""
	.align	4


	//----- nvinfo : EIATTR_CUDA_API_VERSION
	.align		4
        /*0000*/ 	.byte	0x04, 0x37
        /*0002*/ 	.short	(.L_837 - .L_836)
.L_836:
        /*0004*/ 	.word	0x00000082


	//----- nvinfo : EIATTR_KPARAM_INFO
	.align		4
.L_837:
        /*0008*/ 	.byte	0x04, 0x17
        /*000a*/ 	.short	(.L_839 - .L_838)
.L_838:
        /*000c*/ 	.word	0x00000000
        /*0010*/ 	.short	0x000b
        /*0012*/ 	.short	0x0058
        /*0014*/ 	.byte	0x00, 0xf5, 0x21, 0x00


	//----- nvinfo : EIATTR_KPARAM_INFO
	.align		4
.L_839:
        /*0018*/ 	.byte	0x04, 0x17
        /*001a*/ 	.short	(.L_841 - .L_840)
.L_840:
        /*001c*/ 	.word	0x00000000
        /*0020*/ 	.short	0x000a
        /*0022*/ 	.short	0x0050
        /*0024*/ 	.byte	0x00, 0xf5, 0x21, 0x00


	//----- nvinfo : EIATTR_KPARAM_INFO
	.align		4
.L_841:
        /*0028*/ 	.byte	0x04, 0x17
        /*002a*/ 	.short	(.L_843 - .L_842)
.L_842:
        /*002c*/ 	.word	0x00000000
        /*0030*/ 	.short	0x0009
        /*0032*/ 	.short	0x0048
        /*0034*/ 	.byte	0x00, 0xf0, 0x21, 0x00


	//----- nvinfo : EIATTR_KPARAM_INFO
	.align		4
.L_843:
        /*0038*/ 	.byte	0x04, 0x17
        /*003a*/ 	.short	(.L_845 - .L_844)
.L_844:
        /*003c*/ 	.word	0x00000000
        /*0040*/ 	.short	0x0008
        /*0042*/ 	.short	0x0040
        /*0044*/ 	.byte	0x00, 0xf0, 0x11, 0x00


	//----- nvinfo : EIATTR_KPARAM_INFO
	.align		4
.L_845:
        /*0048*/ 	.byte	0x04, 0x17
        /*004a*/ 	.short	(.L_847 - .L_846)
.L_846:
        /*004c*/ 	.word	0x00000000
        /*0050*/ 	.short	0x0007
        /*0052*/ 	.short	0x0038
        /*0054*/ 	.byte	0x00, 0xf5, 0x21, 0x00


	//----- nvinfo : EIATTR_KPARAM_INFO
	.align		4
.L_847:
        /*0058*/ 	.byte	0x04, 0x17
        /*005a*/ 	.short	(.L_849 - .L_848)
.L_848:
        /*005c*/ 	.word	0x00000000
        /*0060*/ 	.short	0x0006
        /*0062*/ 	.short	0x0030
        /*0064*/ 	.byte	0x00, 0xf5, 0x21, 0x00


	//----- nvinfo : EIATTR_KPARAM_INFO
	.align		4
.L_849:
        /*0068*/ 	.byte	0x04, 0x17
        /*006a*/ 	.short	(.L_851 - .L_850)
.L_850:
        /*006c*/ 	.word	0x00000000
        /*0070*/ 	.short	0x0005
        /*0072*/ 	.short	0x0028
        /*0074*/ 	.byte	0x00, 0xf5, 0x21, 0x00


	//----- nvinfo : EIATTR_KPARAM_INFO
	.align		4
.L_851:
        /*0078*/ 	.byte	0x04, 0x17
        /*007a*/ 	.short	(.L_853 - .L_852)
.L_852:
        /*007c*/ 	.word	0x00000000
        /*0080*/ 	.short	0x0004
        /*0082*/ 	.short	0x0020
        /*0084*/ 	.byte	0x00, 0xf5, 0x21, 0x00


	//----- nvinfo : EIATTR_KPARAM_INFO
	.align		4
.L_853:
        /*0088*/ 	.byte	0x04, 0x17
        /*008a*/ 	.short	(.L_855 - .L_854)
.L_854:
        /*008c*/ 	.word	0x00000000
        /*0090*/ 	.short	0x0003
        /*0092*/ 	.short	0x0018
        /*0094*/ 	.byte	0x00, 0xf5, 0x21, 0x00


	//----- nvinfo : EIATTR_KPARAM_INFO
	.align		4
.L_855:
        /*0098*/ 	.byte	0x04, 0x17
        /*009a*/ 	.short	(.L_857 - .L_856)
.L_856:
        /*009c*/ 	.word	0x00000000
        /*00a0*/ 	.short	0x0002
        /*00a2*/ 	.short	0x0010
        /*00a4*/ 	.byte	0x00, 0xf5, 0x21, 0x00


	//----- nvinfo : EIATTR_KPARAM_INFO
	.align		4
.L_857:
        /*00a8*/ 	.byte	0x04, 0x17
        /*00aa*/ 	.short	(.L_859 - .L_858)
.L_858:
        /*00ac*/ 	.word	0x00000000
        /*00b0*/ 	.short	0x0001
        /*00b2*/ 	.short	0x0008
        /*00b4*/ 	.byte	0x00, 0xf5, 0x21, 0x00


	//----- nvinfo : EIATTR_KPARAM_INFO
	.align		4
.L_859:
        /*00b8*/ 	.byte	0x04, 0x17
        /*00ba*/ 	.short	(.L_861 - .L_860)
.L_860:
        /*00bc*/ 	.word	0x00000000
        /*00c0*/ 	.short	0x0000
        /*00c2*/ 	.short	0x0000
        /*00c4*/ 	.byte	0x00, 0xf5, 0x21, 0x00


	//----- nvinfo : EIATTR_SPARSE_MMA_MASK
	.align		4
.L_861:
        /*00c8*/ 	.byte	0x03, 0x50
        /*00ca*/ 	.short	0x0000


	//----- nvinfo : EIATTR_MAXREG_COUNT
	.align		4
        /*00cc*/ 	.byte	0x03, 0x1b
        /*00ce*/ 	.short	0x00a8


	//----- nvinfo : EIATTR_MERCURY_ISA_VERSION
	.align		4
        /*00d0*/ 	.byte	0x03, 0x5f
        /*00d2*/ 	.short	0x0101


	//----- nvinfo : EIATTR_VRC_CTA_INIT_COUNT
	.align		4
        /*00d4*/ 	.byte	0x02, 0x4a
	.zero		1
	.zero		1


	//----- nvinfo : EIATTR_EXIT_INSTR_OFFSETS
	.align		4
        /*00d8*/ 	.byte	0x04, 0x1c
        /*00da*/ 	.short	(.L_863 - .L_862)


	//   ....[0]....
.L_862:
        /*00dc*/ 	.word	0x00000010


	//----- nvinfo : EIATTR_MAX_THREADS
	.align		4
.L_863:
        /*00e0*/ 	.byte	0x04, 0x05
        /*00e2*/ 	.short	(.L_865 - .L_864)
.L_864:
        /*00e4*/ 	.word	0x00000140
        /*00e8*/ 	.word	0x00000001
        /*00ec*/ 	.word	0x00000001


	//----- nvinfo : EIATTR_CBANK_PARAM_SIZE
	.align		4
.L_865:
        /*00f0*/ 	.byte	0x03, 0x19
        /*00f2*/ 	.short	0x0060


	//----- nvinfo : EIATTR_PARAM_CBANK
	.align		4
        /*00f4*/ 	.byte	0x04, 0x0a
        /*00f6*/ 	.short	(.L_867 - .L_866)
	.align		4
.L_866:
        /*00f8*/ 	.word	index@(.nv.constant0._ZN13group_norm_v218gn_bwd_cuda_kernelI13__nv_bfloat16Li320ELi1ELi16ELi20ELi1024ELb1ELb1ELi32ELi320ELi320ELi4ELb1ELi4ELb0ELb0ELNS_15WgradSyncMethodE3ENS_16CompileConditionILi1000EEEEEvPT_S6_S6_PKS5_S8_S8_S8_PKfflPfPj)
        /*00fc*/ 	.short	0x0380
        /*00fe*/ 	.short	0x0060


	//----- nvinfo : EIATTR_SW_WAR
	.align		4
.L_867:
        /*0100*/ 	.byte	0x04, 0x36
        /*0102*/ 	.short	(.L_869 - .L_868)
.L_868:
        /*0104*/ 	.word	0x00000008
.L_869:


//--------------------- .nv.info._ZN13group_norm_v218gn_bwd_cuda_kernelI13__nv_bfloat16Li320ELi1ELi16ELi20ELi1024ELb1ELb1ELi64ELi320ELi320ELi4ELb1ELi9ELb0ELb0ELNS_15WgradSyncMethodE3ENS_16CompileConditionILi1000EEEEEvPT_S6_S6_PKS5_S8_S8_S8_PKfflPfPj --------------------------
	.section	.nv.info._ZN13group_norm_v218gn_bwd_cuda_kernelI13__nv_bfloat16Li320ELi1ELi16ELi20ELi1024ELb1ELb1ELi64ELi320ELi320ELi4ELb1ELi9ELb0ELb0ELNS_15WgradSyncMethodE3ENS_16CompileConditionILi1000EEEEEvPT_S6_S6_PKS5_S8_S8_S8_PKfflPfPj,"",@"SHT_CUDA_INFO"
	.sectionflags	@""
	.align	4


	//----- nvinfo : EIATTR_CUDA_API_VERSION
	.align		4
        /*0000*/ 	.byte	0x04, 0x37
        /*0002*/ 	.short	(.L_871 - .L_870)
.L_870:
        /*0004*/ 	.word	0x00000082


	//----- nvinfo : EIATTR_KPARAM_INFO
	.align		4
.L_871:
        /*0008*/ 	.byte	0x04, 0x17
        /*000a*/ 	.short	(.L_873 - .L_872)
.L_872:
        /*000c*/ 	.word	0x00000000
        /*0010*/ 	.short	0x000b
        /*0012*/ 	.short	0x0058
        /*0014*/ 	.byte	0x00, 0xf5, 0x21, 0x00


	//----- nvinfo : EIATTR_KPARAM_INFO
	.align		4
.L_873:
        /*0018*/ 	.byte	0x04, 0x17
        /*001a*/ 	.short	(.L_875 - .L_874)
.L_874:
        /*001c*/ 	.word	0x00000000
        /*0020*/ 	.short	0x000a
        /*0022*/ 	.short	0x0050
        /*0024*/ 	.byte	0x00, 0xf5, 0x21, 0x00


	//----- nvinfo : EIATTR_KPARAM_INFO
	.align		4
.L_875:
        /*0028*/ 	.byte	0x04, 0x17
        /*002a*/ 	.short	(.L_877 - .L_876)
.L_876:
        /*002c*/ 	.word	0x00000000
        /*0030*/ 	.short	0x0009
        /*0032*/ 	.short	0x0048
        /*0034*/ 	.byte	0x00, 0xf0, 0x21, 0x00


	//----- nvinfo : EIATTR_KPARAM_INFO
	.align		4
.L_877:
        /*0038*/ 	.byte	0x04, 0x17
        /*003a*/ 	.short	(.L_879 - .L_878)
.L_878:
        /*003c*/ 	.word	0x00000000
        /*0040*/ 	.short	0x0008
        /*0042*/ 	.short	0x0040
        /*0044*/ 	.byte	0x00, 0xf0, 0x11, 0x00


	//----- nvinfo : EIATTR_KPARAM_INFO
	.align		4
.L_879:
        /*0048*/ 	.byte	0x04, 0x17
        /*004a*/ 	.short	(.L_881 - .L_880)
.L_880:
        /*004c*/ 	.word	0x00000000
        /*0050*/ 	.short	0x0007
        /*0052*/ 	.short	0x0038
        /*0054*/ 	.byte	0x00, 0xf5, 0x21, 0x00


	//----- nvinfo : EIATTR_KPARAM_INFO
	.align		4
.L_881:
        /*0058*/ 	.byte	0x04, 0x17
        /*005a*/ 	.short	(.L_883 - .L_882)
.L_882:
        /*005c*/ 	.word	0x00000000
        /*0060*/ 	.short	0x0006
        /*0062*/ 	.short	0x0030
        /*0064*/ 	.byte	0x00, 0xf5, 0x21, 0x00


	//----- nvinfo : EIATTR_KPARAM_INFO
	.align		4
.L_883:
        /*0068*/ 	.byte	0x04, 0x17
        /*006a*/ 	.short	(.L_885 - .L_884)
.L_884:
        /*006c*/ 	.word	0x00000000
        /*0070*/ 	.short	0x0005
        /*0072*/ 	.short	0x0028
        /*0074*/ 	.byte	0x00, 0xf5, 0x21, 0x00


	//----- nvinfo : EIATTR_KPARAM_INFO
	.align		4
.L_885:
        /*0078*/ 	.byte	0x04, 0x17
        /*007a*/ 	.short	(.L_887 - .L_886)
.L_886:
        /*007c*/ 	.word	0x00000000
        /*0080*/ 	.short	0x0004
        /*0082*/ 	.short	0x0020
        /*0084*/ 	.byte	0x00, 0xf5, 0x21, 0x00


	//----- nvinfo : EIATTR_KPARAM_INFO
	.align		4
.L_887:
        /*0088*/ 	.byte	0x04, 0x17
        /*008a*/ 	.short	(.L_889 - .L_888)
.L_888:
        /*008c*/ 	.word	0x00000000
        /*0090*/ 	.short	0x0003
        /*0092*/ 	.short	0x0018
        /*0094*/ 	.byte	0x00, 0xf5, 0x21, 0x00


	//----- nvinfo : EIATTR_KPARAM_INFO
	.align		4
.L_889:
        /*0098*/ 	.byte	0x04, 0x17
        /*009a*/ 	.short	(.L_891 - .L_890)
.L_890:
        /*009c*/ 	.word	0x00000000
        /*00a0*/ 	.short	0x0002
        /*00a2*/ 	.short	0x0010
        /*00a4*/ 	.byte	0x00, 0xf5, 0x21, 0x00


	//----- nvinfo : EIATTR_KPARAM_INFO
	.align		4
.L_891:
        /*00a8*/ 	.byte	0x04, 0x17
        /*00aa*/ 	.short	(.L_893 - .L_892)
.L_892:
        /*00ac*/ 	.word	0x00000000
        /*00b0*/ 	.short	0x0001
        /*00b2*/ 	.short	0x0008
        /*00b4*/ 	.byte	0x00, 0xf5, 0x21, 0x00


	//----- nvinfo : EIATTR_KPARAM_INFO
	.align		4
.L_893:
        /*00b8*/ 	.byte	0x04, 0x17
        /*00ba*/ 	.short	(.L_895 - .L_894)
.L_894:
        /*00bc*/ 	.word	0x00000000
        /*00c0*/ 	.short	0x0000
        /*00c2*/ 	.short	0x0000
        /*00c4*/ 	.byte	0x00, 0xf5, 0x21, 0x00


	//----- nvinfo : EIATTR_SPARSE_MMA_MASK
	.align		4
.L_895:
        /*00c8*/ 	.byte	0x03, 0x50
        /*00ca*/ 	.short	0x0000


	//----- nvinfo : EIATTR_MAXREG_COUNT
	.align		4
        /*00cc*/ 	.byte	0x03, 0x1b
        /*00ce*/ 	.short	0x00a8


	//----- nvinfo : EIATTR_MERCURY_ISA_VERSION
	.align		4
        /*00d0*/ 	.byte	0x03, 0x5f
        /*00d2*/ 	.short	0x0101


	//----- nvinfo : EIATTR_VRC_CTA_INIT_COUNT
	.align		4
        /*00d4*/ 	.byte	0x02, 0x4a
	.zero		1
	.zero		1


	//----- nvinfo : EIATTR_EXIT_INSTR_OFFSETS
	.align		4
        /*00d8*/ 	.byte	0x04, 0x1c
        /*00da*/ 	.short	(.L_897 - .L_896)


	//   ....[0]....
.L_896:
        /*00dc*/ 	.word	0x00000010


	//----- nvinfo : EIATTR_MAX_THREADS
	.align		4
.L_897:
        /*00e0*/ 	.byte	0x04, 0x05
        /*00e2*/ 	.short	(.L_899 - .L_898)
.L_898:
        /*00e4*/ 	.word	0x00000140
        /*00e8*/ 	.word	0x00000001
        /*00ec*/ 	.word	0x00000001


	//----- nvinfo : EIATTR_CBANK_PARAM_SIZE
	.align		4
.L_899:
        /*00f0*/ 	.byte	0x03, 0x19
        /*00f2*/ 	.short	0x0060


	//----- nvinfo : EIATTR_PARAM_CBANK
	.align		4
        /*00f4*/ 	.byte	0x04, 0x0a
        /*00f6*/ 	.short	(.L_901 - .L_900)
	.align		4
.L_900:
        /*00f8*/ 	.word	index@(.nv.constant0._ZN13group_norm_v218gn_bwd_cuda_kernelI13__nv_bfloat16Li320ELi1ELi16ELi20ELi1024ELb1ELb1ELi64ELi320ELi320ELi4ELb1ELi9ELb0ELb0ELNS_15WgradSyncMethodE3ENS_16CompileConditionILi1000EEEEEvPT_S6_S6_PKS5_S8_S8_S8_PKfflPfPj)
        /*00fc*/ 	.short	0x0380
        /*00fe*/ 	.short	0x0060


	//----- nvinfo : EIATTR_SW_WAR
	.align		4
.L_901:
        /*0100*/ 	.byte	0x04, 0x36
        /*0102*/ 	.short	(.L_903 - .L_902)
.L_902:
        /*0104*/ 	.word	0x00000008
.L_903:


//--------------------- .nv.info._ZN13group_norm_v218gn_bwd_cuda_kernelI13__nv_bfloat16Li320ELi3ELi16ELi20ELi1024ELb1ELb1ELi32ELi320ELi320ELi4ELb1ELi10ELb0ELb0ELNS_15WgradSyncMethodE3ENS_16CompileConditionILi1000EEEEEvPT_S6_S6_PKS5_S8_S8_S8_PKfflPfPj --------------------------
	.section	.nv.info._ZN13group_norm_v218gn_bwd_cuda_kernelI13__nv_bfloat16Li320ELi3ELi16ELi20ELi1024ELb1ELb1ELi32ELi320ELi320ELi4ELb1ELi10ELb0ELb0ELNS_15WgradSyncMethodE3ENS_16CompileConditionILi1000EEEEEvPT_S6_S6_PKS5_S8_S8_S8_PKfflPfPj,"",@"SHT_CUDA_INFO"
	.sectionflags	@""
	.align	4


	//----- nvinfo : EIATTR_CUDA_API_VERSION
	.align		4
        /*0000*/ 	.byte	0x04, 0x37
        /*0002*/ 	.short	(.L_905 - .L_904)
.L_904:
        /*0004*/ 	.word	0x00000082


	//----- nvinfo : EIATTR_KPARAM_INFO
	.align		4
.L_905:
        /*0008*/ 	.byte	0x04, 0x17
        /*000a*/ 	.short	(.L_907 - .L_906)
.L_906:
        /*000c*/ 	.word	0x00000000
        /*0010*/ 	.short	0x000b
        /*0012*/ 	.short	0x0058
        /*0014*/ 	.byte	0x00, 0xf5, 0x21, 0x00


	//----- nvinfo : EIATTR_KPARAM_INFO
	.align		4
.L_907:
        /*0018*/ 	.byte	0x04, 0x17
        /*001a*/ 	.short	(.L_909 - .L_908)
.L_908:
        /*001c*/ 	.word	0x00000000
        /*0020*/ 	.short	0x000a
        /*0022*/ 	.short	0x0050
        /*0024*/ 	.byte	0x00, 0xf5, 0x21, 0x00


	//----- nvinfo : EIATTR_KPARAM_INFO
	.align		4
.L_909:
        /*0028*/ 	.byte	0x04, 0x17
        /*002a*/ 	.short	(.L_911 - .L_910)
.L_910:
        /*002c*/ 	.word	0x00000000
        /*0030*/ 	.short	0x0009
        /*0032*/ 	.short	0x0048
        /*0034*/ 	.byte	0x00, 0xf0, 0x21, 0x00


	//----- nvinfo : EIATTR_KPARAM_INFO
	.align		4
.L_911:
        /*0038*/ 	.byte	0x04, 0x17
        /*003a*/ 	.short	(.L_913 - .L_912)
.L_912:
        /*003c*/ 	.word	0x00000000
        /*0040*/ 	.short	0x0008
        /*0042*/ 	.short	0x0040
        /*0044*/ 	.byte	0x00, 0xf0, 0x11, 0x00


	//----- nvinfo : EIATTR_KPARAM_INFO
	.align		4
.L_913:
        /*0048*/ 	.byte	0x04, 0x17
        /*004a*/ 	.short	(.L_915 - .L_914)
.L_914:
        /*004c*/ 	.word	0x00000000
        /*0050*/ 	.short	0x0007
        /*0052*/ 	.short	0x0038
        /*0054*/ 	.byte	0x00, 0xf5, 0x21, 0x00


	//----- nvinfo : EIATTR_KPARAM_INFO
	.align		4
.L_915:
        /*0058*/ 	.byte	0x04, 0x17
        /*005a*/ 	.short	(.L_917 - .L_916)
.L_916:
        /*005c*/ 	.word	0x00000000
        /*0060*/ 	.short	0x0006
        /*0062*/ 	.short	0x0030
        /*0064*/ 	.byte	0x00, 0xf5, 0x21, 0x00


	//----- nvinfo : EIATTR_KPARAM_INFO
	.align		4
.L_917:
        /*0068*/ 	.byte	0x04, 0x17
        /*006a*/ 	.short	(.L_919 - .L_918)
.L_918:
        /*006c*/ 	.word	0x00000000
        /*0070*/ 	.short	0x0005
        /*0072*/ 	.short	0x0028
        /*0074*/ 	.byte	0x00, 0xf5, 0x21, 0x00


	//----- nvinfo : EIATTR_KPARAM_INFO
	.align		4
.L_919:
        /*0078*/ 	.byte	0x04, 0x17
        /*007a*/ 	.short	(.L_921 - .L_920)
.L_920:
        /*007c*/ 	.word	0x00000000
        /*0080*/ 	.short	0x0004
        /*0082*/ 	.short	0x0020
        /*0084*/ 	.byte	0x00, 0xf5, 0x21, 0x00


	//----- nvinfo : EIATTR_KPARAM_INFO
	.align		4
.L_921:
        /*0088*/ 	.byte	0x04, 0x17
        /*008a*/ 	.short	(.L_923 - .L_922)
.L_922:
        /*008c*/ 	.word	0x00000000
        /*0090*/ 	.short	0x0003
        /*0092*/ 	.short	0x0018
        /*0094*/ 	.byte	0x00, 0xf5, 0x21, 0x00


	//----- nvinfo : EIATTR_KPARAM_INFO
	.align		4
.L_923:
        /*0098*/ 	.byte	0x04, 0x17
        /*009a*/ 	.short	(.L_925 - .L_924)
.L_924:
        /*009c*/ 	.word	0x00000000
        /*00a0*/ 	.short	0x0002
        /*00a2*/ 	.short	0x0010
        /*00a4*/ 	.byte	0x00, 0xf5, 0x21, 0x00


	//----- nvinfo : EIATTR_KPARAM_INFO
	.align		4
.L_925:
        /*00a8*/ 	.byte	0x04, 0x17
        /*00aa*/ 	.short	(.L_927 - .L_926)
.L_926:
        /*00ac*/ 	.word	0x00000000
        /*00b0*/ 	.short	0x0001
        /*00b2*/ 	.short	0x0008
        /*00b4*/ 	.byte	0x00, 0xf5, 0x21, 0x00


	//----- nvinfo : EIATTR_KPARAM_INFO
	.align		4
.L_927:
        /*00b8*/ 	.byte	0x04, 0x17
        /*00ba*/ 	.short	(.L_929 - .L_928)
.L_928:
        /*00bc*/ 	.word	0x00000000
        /*00c0*/ 	.short	0x0000
        /*00c2*/ 	.short	0x0000
        /*00c4*/ 	.byte	0x00, 0xf5, 0x21, 0x00


	//----- nvinfo : EIATTR_SPARSE_MMA_MASK
	.align		4
.L_929:
        /*00c8*/ 	.byte	0x03, 0x50
        /*00ca*/ 	.short	0x0000


	//----- nvinfo : EIATTR_MAXREG_COUNT
	.align		4
        /*00cc*/ 	.byte	0x03, 0x1b
        /*00ce*/ 	.short	0x0040


	//----- nvinfo : EIATTR_MERCURY_ISA_VERSION
	.align		4
        /*00d0*/ 	.byte	0x03, 0x5f
        /*00d2*/ 	.short	0x0101


	//----- nvinfo : EIATTR_VRC_CTA_INIT_COUNT
	.align		4
        /*00d4*/ 	.byte	0x02, 0x4a
	.zero		1
	.zero		1


	//----- nvinfo : EIATTR_EXIT_INSTR_OFFSETS
	.align		4
        /*00d8*/ 	.byte	0x04, 0x1c
        /*00da*/ 	.short	(.L_931 - .L_930)


	//   ....[0]....
.L_930:
        /*00dc*/ 	.word	0x00000010


	//----- nvinfo : EIATTR_MAX_THREADS
	.align		4
.L_931:
        /*00e0*/ 	.byte	0x04, 0x05
        /*00e2*/ 	.short	(.L_933 - .L_932)
.L_932:
        /*00e4*/ 	.word	0x00000140
        /*00e8*/ 	.word	0x00000001
        /*00ec*/ 	.word	0x00000001


	//----- nvinfo : EIATTR_CBANK_PARAM_SIZE
	.align		4
.L_933:
        /*00f0*/ 	.byte	0x03, 0x19
        /*00f2*/ 	.short	0x0060


	//----- nvinfo : EIATTR_PARAM_CBANK
	.align		4
        /*00f4*/ 	.byte	0x04, 0x0a
        /*00f6*/ 	.short	(.L_935 - .L_934)
	.align		4
.L_934:
        /*00f8*/ 	.word	index@(.nv.constant0._ZN13group_norm_v218gn_bwd_cuda_kernelI13__nv_bfloat16Li320ELi3ELi16ELi20ELi1024ELb1ELb1ELi32ELi320ELi320ELi4ELb1ELi10ELb0ELb0ELNS_15WgradSyncMethodE3ENS_16CompileConditionILi1000EEEEEvPT_S6_S6_PKS5_S8_S8_S8_PKfflPfPj)
        /*00fc*/ 	.short	0x0380
        /*00fe*/ 	.short	0x0060


	//----- nvinfo : EIATTR_SW_WAR
	.align		4
.L_935:
        /*0100*/ 	.byte	0x04, 0x36
        /*0102*/ 	.short	(.L_937 - .L_936)
.L_936:
        /*0104*/ 	.word	0x00000008
.L_937:


//--------------------- .nv.info._ZN13group_norm_v218gn_bwd_cuda_kernelI13__nv_bfloat16Li320ELi2ELi16ELi20ELi1024ELb1ELb1ELi32ELi320ELi320ELi4ELb1ELi9ELb0ELb0ELNS_15WgradSyncMethodE3ENS_16CompileConditionILi1000EEEEEvPT_S6_S6_PKS5_S8_S8_S8_PKfflPfPj --------------------------
	.section	.nv.info._ZN13group_norm_v218gn_bwd_cuda_kernelI13__nv_bfloat16Li320ELi2ELi16ELi20ELi1024ELb1ELb1ELi32ELi320ELi320ELi4ELb1ELi9ELb0ELb0ELNS_15WgradSyncMethodE3ENS_16CompileConditionILi1000EEEEEvPT_S6_S6_PKS5_S8_S8_S8_PKfflPfPj,"",@"SHT_CUDA_INFO"
	.sectionflags	@""
	.align	4


	//----- nvinfo : EIATTR_CUDA_API_VERSION
	.align		4
        /*0000*/ 	.byte	0x04, 0x37
        /*0002*/ 	.short	(.L_939 - .L_938)
.L_938:
        /*0004*/ 	.word	0x00000082


	//----- nvinfo : EIATTR_KPARAM_INFO
	.align		4
.L_939:
        /*0008*/ 	.byte	0x04, 0x17
        /*000a*/ 	.short	(.L_941 - .L_940)
.L_940:
        /*000c*/ 	.word	0x00000000
        /*0010*/ 	.short	0x000b
        /*0012*/ 	.short	0x0058
        /*0014*/ 	.byte	0x00, 0xf5, 0x21, 0x00


	//----- nvinfo : EIATTR_KPARAM_INFO
	.align		4
.L_941:
        /*0018*/ 	.byte	0x04, 0x17
        /*001a*/ 	.short	(.L_943 - .L_942)
.L_942:
        /*001c*/ 	.word	0x00000000
        /*0020*/ 	.short	0x000a
        /*0022*/ 	.short	0x0050
        /*0024*/ 	.byte	0x00, 0xf5, 0x21, 0x00


	//----- nvinfo : EIATTR_KPARAM_INFO
	.align		4
.L_943:
        /*0028*/ 	.byte	0x04, 0x17
        /*002a*/ 	.short	(.L_945 - .L_944)
.L_944:
        /*002c*/ 	.word	0x00000000
        /*0030*/ 	.short	0x0009
        /*0032*/ 	.short	0x0048
        /*0034*/ 	.byte	0x00, 0xf0, 0x21, 0x00


	//----- nvinfo : EIATTR_KPARAM_INFO
	.align		4
.L_945:
        /*0038*/ 	.byte	0x04, 0x17
        /*003a*/ 	.short	(.L_947 - .L_946)
.L_946:
        /*003c*/ 	.word	0x00000000
        /*0040*/ 	.short	0x0008
        /*0042*/ 	.short	0x0040
        /*0044*/ 	.byte	0x00, 0xf0, 0x11, 0x00


	//----- nvinfo : EIATTR_KPARAM_INFO
	.align		4
.L_947:
        /*0048*/ 	.byte	0x04, 0x17
        /*004a*/ 	.short	(.L_949 - .L_948)
.L_948:
        /*004c*/ 	.word	0x00000000
        /*0050*/ 	.short	0x0007
        /*0052*/ 	.short	0x0038
        /*0054*/ 	.byte	0x00, 0xf5, 0x21, 0x00


	//----- nvinfo : EIATTR_KPARAM_INFO
	.align		4
.L_949:
        /*0058*/ 	.byte	0x04, 0x17
        /*005a*/ 	.short	(.L_951 - .L_950)
.L_950:
        /*005c*/ 	.word	0x00000000
        /*0060*/ 	.short	0x0006
        /*0062*/ 	.short	0x0030
        /*0064*/ 	.byte	0x00, 0xf5, 0x21, 0x00


	//----- nvinfo : EIATTR_KPARAM_INFO
	.align		4
.L_951:
        /*0068*/ 	.byte	0x04, 0x17
        /*006a*/ 	.short	(.L_953 - .L_952)
.L_952:
        /*006c*/ 	.word	0x00000000
        /*0070*/ 	.short	0x0005
        /*0072*/ 	.short	0x0028
        /*0074*/ 	.byte	0x00, 0xf5, 0x21, 0x00


	//----- nvinfo : EIATTR_KPARAM_INFO
	.align		4
.L_953:
        /*0078*/ 	.byte	0x04, 0x17
        /*007a*/ 	.short	(.L_955 - .L_954)
.L_954:
        /*007c*/ 	.word	0x00000000
        /*0080*/ 	.short	0x0004
        /*0082*/ 	.short	0x0020
        /*0084*/ 	.byte	0x00, 0xf5, 0x21, 0x00


	//----- nvinfo : EIATTR_KPARAM_INFO
	.align		4
.L_955:
        /*0088*/ 	.byte	0x04, 0x17
        /*008a*/ 	.short	(.L_957 - .L_956)
.L_956:
        /*008c*/ 	.word	0x00000000
        /*0090*/ 	.short	0x0003
        /*0092*/ 	.short	0x0018
        /*0094*/ 	.byte	0x00, 0xf5, 0x21, 0x00


	//----- nvinfo : EIATTR_KPARAM_INFO
	.align		4
.L_957:
        /*0098*/ 	.byte	0x04, 0x17
        /*009a*/ 	.short	(.L_959 - .L_958)
.L_958:
        /*009c*/ 	.word	0x00000000
        /*00a0*/ 	.short	0x0002
        /*00a2*/ 	.short	0x0010
        /*00a4*/ 	.byte	0x00, 0xf5, 0x21, 0x00


	//----- nvinfo : EIATTR_KPARAM_INFO
	.align		4
.L_959:
        /*00a8*/ 	.byte	0x04, 0x17
        /*00aa*/ 	.short	(.L_961 - .L_960)
.L_960:
        /*00ac*/ 	.word	0x00000000
        /*00b0*/ 	.short	0x0001
        /*00b2*/ 	.short	0x0008
        /*00b4*/ 	.byte	0x00, 0xf5, 0x21, 0x00


	//----- nvinfo : EIATTR_KPARAM_INFO
	.align		4
.L_961:
        /*00b8*/ 	.byte	0x04, 0x17
        /*00ba*/ 	.short	(.L_963 - .L_962)
.L_962:
        /*00bc*/ 	.word	0x00000000
        /*00c0*/ 	.short	0x0000
        /*00c2*/ 	.short	0x0000
        /*00c4*/ 	.byte	0x00, 0xf5, 0x21, 0x00


	//----- nvinfo : EIATTR_SPARSE_MMA_MASK
	.align		4
.L_963:
        /*00c8*/ 	.byte	0x03, 0x50
        /*00ca*/ 	.short	0x0000


	//----- nvinfo : EIATTR_MAXREG_COUNT
	.align		4
        /*00cc*/ 	.byte	0x03, 0x1b
        /*00ce*/ 	.short	0x0060


	//----- nvinfo : EIATTR_MERCURY_ISA_VERSION
	.align		4
        /*00d0*/ 	.byte	0x03, 0x5f
        /*00d2*/ 	.short	0x0101


	//----- nvinfo : EIATTR_VRC_CTA_INIT_COUNT
	.align		4
        /*00d4*/ 	.byte	0x02, 0x4a
	.zero		1
	.zero		1


	//----- nvinfo : EIATTR_EXIT_INSTR_OFFSETS
	.align		4
        /*00d8*/ 	.byte	0x04, 0x1c
        /*00da*/ 	.short	(.L_965 - .L_964)


	//   ....[0]....
.L_964:
        /*00dc*/ 	.word	0x00000010


	//----- nvinfo : EIATTR_MAX_THREADS
	.align		4
.L_965:
        /*00e0*/ 	.byte	0x04, 0x05
        /*00e2*/ 	.short	(.L_967 - .L_966)
.L_966:
        /*00e4*/ 	.word	0x00000140
        /*00e8*/ 	.word	0x00000001
        /*00ec*/ 	.word	0x00000001


	//----- nvinfo : EIATTR_CBANK_PARAM_SIZE
	.align		4
.L_967:
        /*00f0*/ 	.byte	0x03, 0x19
        /*00f2*/ 	.short	0x0060


	//----- nvinfo : EIATTR_PARAM_CBANK
	.align		4
        /*00f4*/ 	.byte	0x04, 0x0a
        /*00f6*/ 	.short	(.L_969 - .L_968)
	.align		4
.L_968:
        /*00f8*/ 	.word	index@(.nv.constant0._ZN13group_norm_v218gn_bwd_cuda_kernelI13__nv_bfloat16Li320ELi2ELi16ELi20ELi1024ELb1ELb1ELi32ELi320ELi320ELi4ELb1ELi9ELb0ELb0ELNS_15WgradSyncMethodE3ENS_16CompileConditionILi1000EEEEEvPT_S6_S6_PKS5_S8_S8_S8_PKfflPfPj)
        /*00fc*/ 	.short	0x0380
        /*00fe*/ 	.short	0x0060


	//----- nvinfo : EIATTR_SW_WAR
	.align		4
.L_969:
        /*0100*/ 	.byte	0x04, 0x36
        /*0102*/ 	.short	(.L_971 - .L_970)
.L_970:
        /*0104*/ 	.word	0x00000008
.L_971:


//--------------------- .nv.info._ZN13group_norm_v214gn_cuda_kernelI13__nv_bfloat16Li320ELi1ELi32ELi10ELi1024ELb0ELi1024ELi10ELi10ELi2ELb0ELi116ELb0ELb0ENS_16CompileConditionILi1000EEEEEvPT_PKS4_S7_S7_flPfS8_Pj --------------------------
	.section	.nv.info._ZN13group_norm_v214gn_cuda_kernelI13__nv_bfloat16Li320ELi1ELi32ELi10ELi1024ELb0ELi1024ELi10ELi10ELi2ELb0ELi116ELb0ELb0ENS_16CompileConditionILi1000EEEEEvPT_PKS4_S7_S7_flPfS8_Pj,"",@"SHT_CUDA_INFO"
	.sectionflags	@""
	.align	4


	//----- nvinfo : EIATTR_CUDA_API_VERSION
	.align		4
        /*0000*/ 	.byte	0x04, 0x37
        /*0002*/ 	.short	(.L_973 - .L_972)
.L_972:
        /*0004*/ 	.word	0x00000082


	//----- nvinfo : EIATTR_KPARAM_INFO
	.align		4
.L_973:
        /*0008*/ 	.byte	0x04, 0x17
        /*000a*/ 	.short	(.L_975 - .L_974)
.L_974:
        /*000c*/ 	.word	0x00000000
        /*0010*/ 	.short	0x0008
        /*0012*/ 	.short	0x0040
        /*0014*/ 	.byte	0x00, 0xf5, 0x21, 0x00


	//----- nvinfo : EIATTR_KPARAM_INFO
	.align		4
.L_975:
        /*0018*/ 	.byte	0x04, 0x17
        /*001a*/ 	.short	(.L_977 - .L_976)
.L_976:
        /*001c*/ 	.word	0x00000000
        /*0020*/ 	.short	0x0007
        /*0022*/ 	.short	0x0038
        /*0024*/ 	.byte	0x00, 0xf5, 0x21, 0x00


	//----- nvinfo : EIATTR_KPARAM_INFO
	.align		4
.L_977:
        /*0028*/ 	.byte	0x04, 0x17
        /*002a*/ 	.short	(.L_979 - .L_978)
.L_978:
        /*002c*/ 	.word	0x00000000
        /*0030*/ 	.short	0x0006
        /*0032*/ 	.short	0x0030
        /*0034*/ 	.byte	0x00, 0xf5, 0x21, 0x00


	//----- nvinfo : EIATTR_KPARAM_INFO
	.align		4
.L_979:
        /*0038*/ 	.byte	0x04, 0x17
        /*003a*/ 	.short	(.L_981 - .L_980)
.L_980:
        /*003c*/ 	.word	0x00000000
        /*0040*/ 	.short	0x0005
        /*0042*/ 	.short	0x0028
        /*0044*/ 	.byte	0x00, 0xf0, 0x21, 0x00


	//----- nvinfo : EIATTR_KPARAM_INFO
	.align		4
.L_981:
        /*0048*/ 	.byte	0x04, 0x17
        /*004a*/ 	.short	(.L_983 - .L_982)
.L_982:
        /*004c*/ 	.word	0x00000000
        /*0050*/ 	.short	0x0004
        /*0052*/ 	.short	0x0020
        /*0054*/ 	.byte	0x00, 0xf0, 0x11, 0x00


	//----- nvinfo : EIATTR_KPARAM_INFO
	.align		4
.L_983:
        /*0058*/ 	.byte	0x04, 0x17
        /*005a*/ 	.short	(.L_985 - .L_984)
.L_984:
        /*005c*/ 	.word	0x00000000
        /*0060*/ 	.short	0x0003
        /*0062*/ 	.short	0x0018
        /*0064*/ 	.byte	0x00, 0xf5, 0x21, 0x00


	//----- nvinfo : EIATTR_KPARAM_INFO
	.align		4
.L_985:
        /*0068*/ 	.byte	0x04, 0x17
        /*006a*/ 	.short	(.L_987 - .L_986)
.L_986:
        /*006c*/ 	.word	0x00000000
        /*0070*/ 	.short	0x0002
        /*0072*/ 	.short	0x0010
        /*0074*/ 	.byte	0x00, 0xf5, 0x21, 0x00


	//----- nvinfo : EIATTR_KPARAM_INFO
	.align		4
.L_987:
        /*0078*/ 	.byte	0x04, 0x17
        /*007a*/ 	.short	(.L_989 - .L_988)
.L_988:
        /*007c*/ 	.word	0x00000000
        /*0080*/ 	.short	0x0001
        /*0082*/ 	.short	0x0008
        /*0084*/ 	.byte	0x00, 0xf5, 0x21, 0x00


	//----- nvinfo : EIATTR_KPARAM_INFO
	.align		4
.L_989:
        /*0088*/ 	.byte	0x04, 0x17
        /*008a*/ 	.short	(.L_991 - .L_990)
.L_990:
        /*008c*/ 	.word	0x00000000
        /*0090*/ 	.short	0x0000
        /*0092*/ 	.short	0x0000
        /*0094*/ 	.byte	0x00, 0xf5, 0x21, 0x00


	//----- nvinfo : EIATTR_SPARSE_MMA_MASK
	.align		4
.L_991:
        /*0098*/ 	.byte	0x03, 0x50
        /*009a*/ 	.short	0x0000


	//----- nvinfo : EIATTR_MAXREG_COUNT
	.align		4
        /*009c*/ 	.byte	0x03, 0x1b
        /*009e*/ 	.short	0x00a8


	//----- nvinfo : EIATTR_MERCURY_ISA_VERSION
	.align		4
        /*00a0*/ 	.byte	0x03, 0x5f
        /*00a2*/ 	.short	0x0101


	//----- nvinfo : EIATTR_VRC_CTA_INIT_COUNT
	.align		4
        /*00a4*/ 	.byte	0x02, 0x4a
	.zero		1
	.zero		1


	//----- nvinfo : EIATTR_EXIT_INSTR_OFFSETS
	.align		4
        /*00a8*/ 	.byte	0x04, 0x1c
        /*00aa*/ 	.short	(.L_993 - .L_992)


	//   ....[0]....
.L_992:
        /*00ac*/ 	.word	0x00000010


	//----- nvinfo : EIATTR_MAX_THREADS
	.align		4
.L_993:
        /*00b0*/ 	.byte	0x04, 0x05
        /*00b2*/ 	.short	(.L_995 - .L_994)
.L_994:
        /*00b4*/ 	.word	0x00000140
        /*00b8*/ 	.word	0x00000001
        /*00bc*/ 	.word	0x00000001


	//----- nvinfo : EIATTR_CBANK_PARAM_SIZE
	.align		4
.L_995:
        /*00c0*/ 	.byte	0x03, 0x19
        /*00c2*/ 	.short	0x0048


	//----- nvinfo : EIATTR_PARAM_CBANK
	.align		4
        /*00c4*/ 	.byte	0x04, 0x0a
        /*00c6*/ 	.short	(.L_997 - .L_996)
	.align		4
.L_996:
        /*00c8*/ 	.word	index@(.nv.constant0._ZN13group_norm_v214gn_cuda_kernelI13__nv_bfloat16Li320ELi1ELi32ELi10ELi1024ELb0ELi1024ELi10ELi10ELi2ELb0ELi116ELb0ELb0ENS_16CompileConditionILi1000EEEEEvPT_PKS4_S7_S7_flPfS8_Pj)
        /*00cc*/ 	.short	0x0380
        /*00ce*/ 	.short	0x0048


	//----- nvinfo : EIATTR_SW_WAR
	.align		4
.L_997:
        /*00d0*/ 	.byte	0x04, 0x36
        /*00d2*/ 	.short	(.L_999 - .L_998)
.L_998:
        /*00d4*/ 	.word	0x00000008
.L_999:


//--------------------- .nv.info._ZN13group_norm_v214gn_cuda_kernelI13__nv_bfloat16Li320ELi1ELi32ELi10ELi1024ELb0ELi1024ELi10ELi10ELi2ELb0ELi148ELb0ELb0ENS_16CompileConditionILi1000EEEEEvPT_PKS4_S7_S7_flPfS8_Pj --------------------------
	.section	.nv.info._ZN13group_norm_v214gn_cuda_kernelI13__nv_bfloat16Li320ELi1ELi32ELi10ELi1024ELb0ELi1024ELi10ELi10ELi2ELb0ELi148ELb0ELb0ENS_16CompileConditionILi1000EEEEEvPT_PKS4_S7_S7_flPfS8_Pj,"",@"SHT_CUDA_INFO"
	.sectionflags	@""
	.align	4


	//----- nvinfo : EIATTR_CUDA_API_VERSION
	.align		4
        /*0000*/ 	.byte	0x04, 0x37
        /*0002*/ 	.short	(.L_1001 - .L_1000)
.L_1000:
        /*0004*/ 	.word	0x00000082


	//----- nvinfo : EIATTR_KPARAM_INFO
	.align		4
.L_1001:
        /*0008*/ 	.byte	0x04, 0x17
        /*000a*/ 	.short	(.L_1003 - .L_1002)
.L_1002:
        /*000c*/ 	.word	0x00000000
        /*0010*/ 	.short	0x0008
        /*0012*/ 	.short	0x0040
        /*0014*/ 	.byte	0x00, 0xf5, 0x21, 0x00


	//----- nvinfo : EIATTR_KPARAM_INFO
	.align		4
.L_1003:
        /*0018*/ 	.byte	0x04, 0x17
        /*001a*/ 	.short	(.L_1005 - .L_1004)
.L_1004:
        /*001c*/ 	.word	0x00000000
        /*0020*/ 	.short	0x0007
        /*0022*/ 	.short	0x0038
        /*0024*/ 	.byte	0x00, 0xf5, 0x21, 0x00


	//----- nvinfo : EIATTR_KPARAM_INFO
	.align		4
.L_1005:
        /*0028*/ 	.byte	0x04, 0x17
        /*002a*/ 	.short	(.L_1007 - .L_1006)
.L_1006:
        /*002c*/ 	.word	0x00000000
        /*0030*/ 	.short	0x0006
        /*0032*/ 	.short	0x0030
        /*0034*/ 	.byte	0x00, 0xf5, 0x21, 0x00


	//----- nvinfo : EIATTR_KPARAM_INFO
	.align		4
.L_1007:
        /*0038*/ 	.byte	0x04, 0x17
        /*003a*/ 	.short	(.L_1009 - .L_1008)
.L_1008:
        /*003c*/ 	.word	0x00000000
        /*0040*/ 	.short	0x0005
        /*0042*/ 	.short	0x0028
        /*0044*/ 	.byte	0x00, 0xf0, 0x21, 0x00


	//----- nvinfo : EIATTR_KPARAM_INFO
	.align		4
.L_1009:
        /*0048*/ 	.byte	0x04, 0x17
        /*004a*/ 	.short	(.L_1011 - .L_1010)
.L_1010:
        /*004c*/ 	.word	0x00000000
        /*0050*/ 	.short	0x0004
        /*0052*/ 	.short	0x0020
        /*0054*/ 	.byte	0x00, 0xf0, 0x11, 0x00


	//----- nvinfo : EIATTR_KPARAM_INFO
	.align		4
.L_1011:
        /*0058*/ 	.byte	0x04, 0x17
        /*005a*/ 	.short	(.L_1013 - .L_1012)
.L_1012:
        /*005c*/ 	.word	0x00000000
        /*0060*/ 	.short	0x0003
        /*0062*/ 	.short	0x0018
        /*0064*/ 	.byte	0x00, 0xf5, 0x21, 0x00


	//----- nvinfo : EIATTR_KPARAM_INFO
	.align		4
.L_1013:
        /*0068*/ 	.byte	0x04, 0x17
        /*006a*/ 	.short	(.L_1015 - .L_1014)
.L_1014:
        /*006c*/ 	.word	0x00000000
        /*0070*/ 	.short	0x0002
        /*0072*/ 	.short	0x0010
        /*0074*/ 	.byte	0x00, 0xf5, 0x21, 0x00


	//----- nvinfo : EIATTR_KPARAM_INFO
	.align		4
.L_1015:
        /*0078*/ 	.byte	0x04, 0x17
        /*007a*/ 	.short	(.L_1017 - .L_1016)
.L_1016:
        /*007c*/ 	.word	0x00000000
        /*0080*/ 	.short	0x0001
        /*0082*/ 	.short	0x0008
        /*0084*/ 	.byte	0x00, 0xf5, 0x21, 0x00


	//----- nvinfo : EIATTR_KPARAM_INFO
	.align		4
.L_1017:
        /*0088*/ 	.byte	0x04, 0x17
        /*008a*/ 	.short	(.L_1019 - .L_1018)
.L_1018:
        /*008c*/ 	.word	0x00000000
        /*0090*/ 	.short	0x0000
        /*0092*/ 	.short	0x0000
        /*0094*/ 	.byte	0x00, 0xf5, 0x21, 0x00


	//----- nvinfo : EIATTR_SPARSE_MMA_MASK
	.align		4
.L_1019:
        /*0098*/ 	.byte	0x03, 0x50
        /*009a*/ 	.short	0x0000


	//----- nvinfo : EIATTR_MAXREG_COUNT
	.align		4
        /*009c*/ 	.byte	0x03, 0x1b
        /*009e*/ 	.short	0x00a8


	//----- nvinfo : EIATTR_MERCURY_ISA_VERSION
	.align		4
        /*00a0*/ 	.byte	0x03, 0x5f
        /*00a2*/ 	.short	0x0101


	//----- nvinfo : EIATTR_VRC_CTA_INIT_COUNT
	.align		4
        /*00a4*/ 	.byte	0x02, 0x4a
	.zero		1
	.zero		1


	//----- nvinfo : EIATTR_EXIT_INSTR_OFFSETS
	.align		4
        /*00a8*/ 	.byte	0x04, 0x1c
        /*00aa*/ 	.short	(.L_1021 - .L_1020)


	//   ....[0]....
.L_1020:
        /*00ac*/ 	.word	0x00000010


	//----- nvinfo : EIATTR_MAX_THREADS
	.align		4
.L_1021:
        /*00b0*/ 	.byte	0x04, 0x05
        /*00b2*/ 	.short	(.L_1023 - .L_1022)
.L_1022:
        /*00b4*/ 	.word	0x00000140
        /*00b8*/ 	.word	0x00000001
        /*00bc*/ 	.word	0x00000001


	//----- nvinfo : EIATTR_CBANK_PARAM_SIZE
	.align		4
.L_1023:
        /*00c0*/ 	.byte	0x03, 0x19
        /*00c2*/ 	.short	0x0048


	//----- nvinfo : EIATTR_PARAM_CBANK
	.align		4
        /*00c4*/ 	.byte	0x04, 0x0a
        /*00c6*/ 	.short	(.L_1025 - .L_1024)
	.align		4
.L_1024:
        /*00c8*/ 	.word	index@(.nv.constant0._ZN13group_norm_v214gn_cuda_kernelI13__nv_bfloat16Li320ELi1ELi32ELi10ELi1024ELb0ELi1024ELi10ELi10ELi2ELb0ELi148ELb0ELb0ENS_16CompileConditionILi1000EEEEEvPT_PKS4_S7_S7_flPfS8_Pj)
        /*00cc*/ 	.short	0x0380
        /*00ce*/ 	.short	0x0048


	//----- nvinfo : EIATTR_SW_WAR
	.align		4
.L_1025:
        /*00d0*/ 	.byte	0x04, 0x36
        /*00d2*/ 	.short	(.L_1027 - .L_1026)
.L_1026:
        /*00d4*/ 	.word	0x00000008
.L_1027:


//--------------------- .nv.info._ZN13group_norm_v214gn_cuda_kernelI13__nv_bfloat16Li320ELi3ELi16ELi20ELi1024ELb1ELi4ELi320ELi320ELi4ELb1ELi1ELb0ELb0ENS_16CompileConditionILi1000EEEEEvPT_PKS4_S7_S7_flPfS8_Pj --------------------------
	.section	.nv.info._ZN13group_norm_v214gn_cuda_kernelI13__nv_bfloat16Li320ELi3ELi16ELi20ELi1024ELb1ELi4ELi320ELi320ELi4ELb1ELi1ELb0ELb0ENS_16CompileConditionILi1000EEEEEvPT_PKS4_S7_S7_flPfS8_Pj,"",@"SHT_CUDA_INFO"
	.sectionflags	@""
	.align	4


	//----- nvinfo : EIATTR_CUDA_API_VERSION
	.align		4
        /*0000*/ 	.byte	0x04, 0x37
        /*0002*/ 	.short	(.L_1029 - .L_1028)
.L_1028:
        /*0004*/ 	.word	0x00000082


	//----- nvinfo : EIATTR_KPARAM_INFO
	.align		4
.L_1029:
        /*0008*/ 	.byte	0x04, 0x17
        /*000a*/ 	.short	(.L_1031 - .L_1030)
.L_1030:
        /*000c*/ 	.word	0x00000000
        /*0010*/ 	.short	0x0008
        /*0012*/ 	.short	0x0040
        /*0014*/ 	.byte	0x00, 0xf5, 0x21, 0x00


	//----- nvinfo : EIATTR_KPARAM_INFO
	.align		4
.L_1031:
        /*0018*/ 	.byte	0x04, 0x17
        /*001a*/ 	.short	(.L_1033 - .L_1032)
.L_1032:
        /*001c*/ 	.word	0x00000000
        /*0020*/ 	.short	0x0007
        /*0022*/ 	.short	0x0038
        /*0024*/ 	.byte	0x00, 0xf5, 0x21, 0x00


	//----- nvinfo : EIATTR_KPARAM_INFO
	.align		4
.L_1033:
        /*0028*/ 	.byte	0x04, 0x17
        /*002a*/ 	.short	(.L_1035 - .L_1034)
.L_1034:
        /*002c*/ 	.word	0x00000000
        /*0030*/ 	.short	0x0006
        /*0032*/ 	.short	0x0030
        /*0034*/ 	.byte	0x00, 0xf5, 0x21, 0x00


	//----- nvinfo : EIATTR_KPARAM_INFO
	.align		4
.L_1035:
        /*0038*/ 	.byte	0x04, 0x17
        /*003a*/ 	.short	(.L_1037 - .L_1036)
.L_1036:
        /*003c*/ 	.word	0x00000000
        /*0040*/ 	.short	0x0005
        /*0042*/ 	.short	0x0028
        /*0044*/ 	.byte	0x00, 0xf0, 0x21, 0x00


	//----- nvinfo : EIATTR_KPARAM_INFO
	.align		4
.L_1037:
        /*0048*/ 	.byte	0x04, 0x17
        /*004a*/ 	.short	(.L_1039 - .L_1038)
.L_1038:
        /*004c*/ 	.word	0x00000000
        /*0050*/ 	.short	0x0004
        /*0052*/ 	.short	0x0020
        /*0054*/ 	.byte	0x00, 0xf0, 0x11, 0x00


	//----- nvinfo : EIATTR_KPARAM_INFO
	.align		4
.L_1039:
        /*0058*/ 	.byte	0x04, 0x17
        /*005a*/ 	.short	(.L_1041 - .L_1040)
.L_1040:
        /*005c*/ 	.word	0x00000000
        /*0060*/ 	.short	0x0003
        /*0062*/ 	.short	0x0018
        /*0064*/ 	.byte	0x00, 0xf5, 0x21, 0x00


	//----- nvinfo : EIATTR_KPARAM_INFO
	.align		4
.L_1041:
        /*0068*/ 	.byte	0x04, 0x17
        /*006a*/ 	.short	(.L_1043 - .L_1042)
.L_1042:
        /*006c*/ 	.word	0x00000000
        /*0070*/ 	.short	0x0002
        /*0072*/ 	.short	0x0010
        /*0074*/ 	.byte	0x00, 0xf5, 0x21, 0x00


	//----- nvinfo : EIATTR_KPARAM_INFO
	.align		4
.L_1043:
        /*0078*/ 	.byte	0x04, 0x17
        /*007a*/ 	.short	(.L_1045 - .L_1044)
.L_1044:
        /*007c*/ 	.word	0x00000000
        /*0080*/ 	.short	0x0001
        /*0082*/ 	.short	0x0008
        /*0084*/ 	.byte	0x00, 0xf5, 0x21, 0x00


	//----- nvinfo : EIATTR_KPARAM_INFO
	.align		4
.L_1045:
        /*0088*/ 	.byte	0x04, 0x17
        /*008a*/ 	.short	(.L_1047 - .L_1046)
.L_1046:
        /*008c*/ 	.word	0x00000000
        /*0090*/ 	.short	0x0000
        /*0092*/ 	.short	0x0000
        /*0094*/ 	.byte	0x00, 0xf5, 0x21, 0x00


	//----- nvinfo : EIATTR_SPARSE_MMA_MASK
	.align		4
.L_1047:
        /*0098*/ 	.byte	0x03, 0x50
        /*009a*/ 	.short	0x0000


	//----- nvinfo : EIATTR_MAXREG_COUNT
	.align		4
        /*009c*/ 	.byte	0x03, 0x1b
        /*009e*/ 	.short	0x0040


	//----- nvinfo : EIATTR_MERCURY_ISA_VERSION
	.align		4
        /*00a0*/ 	.byte	0x03, 0x5f
        /*00a2*/ 	.short	0x0101


	//----- nvinfo : EIATTR_VRC_CTA_INIT_COUNT
	.align		4
        /*00a4*/ 	.byte	0x02, 0x4a
	.zero		1
	.zero		1


	//----- nvinfo : EIATTR_EXIT_INSTR_OFFSETS
	.align		4
        /*00a8*/ 	.byte	0x04, 0x1c
        /*00aa*/ 	.short	(.L_1049 - .L_1048)


	//   ....[0]....
.L_1048:
        /*00ac*/ 	.word	0x00000010


	//----- nvinfo : EIATTR_MAX_THREADS
	.align		4
.L_1049:
        /*00b0*/ 	.byte	0x04, 0x05
        /*00b2*/ 	.short	(.L_1051 - .L_1050)
.L_1050:
        /*00b4*/ 	.word	0x00000140
        /*00b8*/ 	.word	0x00000001
        /*00bc*/ 	.word	0x00000001


	//----- nvinfo : EIATTR_CBANK_PARAM_SIZE
	.align		4
.L_1051:
        /*00c0*/ 	.byte	0x03, 0x19
        /*00c2*/ 	.short	0x0048


	//----- nvinfo : EIATTR_PARAM_CBANK
	.align		4
        /*00c4*/ 	.byte	0x04, 0x0a
        /*00c6*/ 	.short	(.L_1053 - .L_1052)
	.align		4
.L_1052:
        /*00c8*/ 	.word	index@(.nv.constant0._ZN13group_norm_v214gn_cuda_kernelI13__nv_bfloat16Li320ELi3ELi16ELi20ELi1024ELb1ELi4ELi320ELi320ELi4ELb1ELi1ELb0ELb0ENS_16CompileConditionILi1000EEEEEvPT_PKS4_S7_S7_flPfS8_Pj)
        /*00cc*/ 	.short	0x0380
        /*00ce*/ 	.short	0x0048


	//----- nvinfo : EIATTR_SW_WAR
	.align		4
.L_1053:
        /*00d0*/ 	.byte	0x04, 0x36
        /*00d2*/ 	.short	(.L_1055 - .L_1054)
.L_1054:
        /*00d4*/ 	.word	0x00000008
.L_1055:


//--------------------- .nv.info._ZN13group_norm_v214gn_cuda_kernelI13__nv_bfloat16Li320ELi1ELi16ELi20ELi1024ELb1ELi8ELi320ELi320ELi4ELb1ELi1ELb0ELb0ENS_16CompileConditionILi1000EEEEEvPT_PKS4_S7_S7_flPfS8_Pj --------------------------
	.section	.nv.info._ZN13group_norm_v214gn_cuda_kernelI13__nv_bfloat16Li320ELi1ELi16ELi20ELi1024ELb1ELi8ELi320ELi320ELi4ELb1ELi1ELb0ELb0ENS_16CompileConditionILi1000EEEEEvPT_PKS4_S7_S7_flPfS8_Pj,"",@"SHT_CUDA_INFO"
	.sectionflags	@""
	.align	4


	//----- nvinfo : EIATTR_CUDA_API_VERSION
	.align		4
        /*0000*/ 	.byte	0x04, 0x37
        /*0002*/ 	.short	(.L_1057 - .L_1056)
.L_1056:
        /*0004*/ 	.word	0x00000082


	//----- nvinfo : EIATTR_KPARAM_INFO
	.align		4
.L_1057:
        /*0008*/ 	.byte	0x04, 0x17
        /*000a*/ 	.short	(.L_1059 - .L_1058)
.L_1058:
        /*000c*/ 	.word	0x00000000
        /*0010*/ 	.short	0x0008
        /*0012*/ 	.short	0x0040
        /*0014*/ 	.byte	0x00, 0xf5, 0x21, 0x00


	//----- nvinfo : EIATTR_KPARAM_INFO
	.align		4
.L_1059:
        /*0018*/ 	.byte	0x04, 0x17
        /*001a*/ 	.short	(.L_1061 - .L_1060)
.L_1060:
        /*001c*/ 	.word	0x00000000
        /*0020*/ 	.short	0x0007
        /*0022*/ 	.short	0x0038
        /*0024*/ 	.byte	0x00, 0xf5, 0x21, 0x00


	//----- nvinfo : EIATTR_KPARAM_INFO
	.align		4
.L_1061:
        /*0028*/ 	.byte	0x04, 0x17
        /*002a*/ 	.short	(.L_1063 - .L_1062)
.L_1062:
        /*002c*/ 	.word	0x00000000
        /*0030*/ 	.short	0x0006
        /*0032*/ 	.short	0x0030
        /*0034*/ 	.byte	0x00, 0xf5, 0x21, 0x00


	//----- nvinfo : EIATTR_KPARAM_INFO
	.align		4
.L_1063:
        /*0038*/ 	.byte	0x04, 0x17
        /*003a*/ 	.short	(.L_1065 - .L_1064)
.L_1064:
        /*003c*/ 	.word	0x00000000
        /*0040*/ 	.short	0x0005
        /*0042*/ 	.short	0x0028
        /*0044*/ 	.byte	0x00, 0xf0, 0x21, 0x00


	//----- nvinfo : EIATTR_KPARAM_INFO
	.align		4
.L_1065:
        /*0048*/ 	.byte	0x04, 0x17
        /*004a*/ 	.short	(.L_1067 - .L_1066)
.L_1066:
        /*004c*/ 	.word	0x00000000
        /*0050*/ 	.short	0x0004
        /*0052*/ 	.short	0x0020
        /*0054*/ 	.byte	0x00, 0xf0, 0x11, 0x00


	//----- nvinfo : EIATTR_KPARAM_INFO
	.align		4
.L_1067:
        /*0058*/ 	.byte	0x04, 0x17
        /*005a*/ 	.short	(.L_1069 - .L_1068)
.L_1068:
        /*005c*/ 	.word	0x00000000
        /*0060*/ 	.short	0x0003
        /*0062*/ 	.short	0x0018
        /*0064*/ 	.byte	0x00, 0xf5, 0x21, 0x00


	//----- nvinfo : EIATTR_KPARAM_INFO
	.align		4
.L_1069:
        /*0068*/ 	.byte	0x04, 0x17
        /*006a*/ 	.short	(.L_1071 - .L_1070)
.L_1070:
        /*006c*/ 	.word	0x00000000
        /*0070*/ 	.short	0x0002
        /*0072*/ 	.short	0x0010
        /*0074*/ 	.byte	0x00, 0xf5, 0x21, 0x00


	//----- nvinfo : EIATTR_KPARAM_INFO
	.align		4
.L_1071:
        /*0078*/ 	.byte	0x04, 0x17
        /*007a*/ 	.short	(.L_1073 - .L_1072)
.L_1072:
        /*007c*/ 	.word	0x00000000
        /*0080*/ 	.short	0x0001
        /*0082*/ 	.short	0x0008
        /*0084*/ 	.byte	0x00, 0xf5, 0x21, 0x00


	//----- nvinfo : EIATTR_KPARAM_INFO
	.align		4
.L_1073:
        /*0088*/ 	.byte	0x04, 0x17
        /*008a*/ 	.short	(.L_1075 - .L_1074)
.L_1074:
        /*008c*/ 	.word	0x00000000
        /*0090*/ 	.short	0x0000
        /*0092*/ 	.short	0x0000
        /*0094*/ 	.byte	0x00, 0xf5, 0x21, 0x00


	//----- nvinfo : EIATTR_SPARSE_MMA_MASK
	.align		4
.L_1075:
        /*0098*/ 	.byte	0x03, 0x50
        /*009a*/ 	.short	0x0000


	//----- nvinfo : EIATTR_MAXREG_COUNT
	.align		4
        /*009c*/ 	.byte	0x03, 0x1b
        /*009e*/ 	.short	0x00a8


	//----- nvinfo : EIATTR_MERCURY_ISA_VERSION
	.align		4
        /*00a0*/ 	.byte	0x03, 0x5f
        /*00a2*/ 	.short	0x0101


	//----- nvinfo : EIATTR_VRC_CTA_INIT_COUNT
	.align		4
        /*00a4*/ 	.byte	0x02, 0x4a
	.zero		1
	.zero		1


	//----- nvinfo : EIATTR_EXIT_INSTR_OFFSETS
	.align		4
        /*00a8*/ 	.byte	0x04, 0x1c
        /*00aa*/ 	.short	(.L_1077 - .L_1076)


	//   ....[0]....
.L_1076:
        /*00ac*/ 	.word	0x00000010


	//----- nvinfo : EIATTR_MAX_THREADS
	.align		4
.L_1077:
        /*00b0*/ 	.byte	0x04, 0x05
        /*00b2*/ 	.short	(.L_1079 - .L_1078)
.L_1078:
        /*00b4*/ 	.word	0x00000140
        /*00b8*/ 	.word	0x00000001
        /*00bc*/ 	.word	0x00000001


	//----- nvinfo : EIATTR_CBANK_PARAM_SIZE
	.align		4
.L_1079:
        /*00c0*/ 	.byte	0x03, 0x19
        /*00c2*/ 	.short	0x0048


	//----- nvinfo : EIATTR_PARAM_CBANK
	.align		4
        /*00c4*/ 	.byte	0x04, 0x0a
        /*00c6*/ 	.short	(.L_1081 - .L_1080)
	.align		4
.L_1080:
        /*00c8*/ 	.word	index@(.nv.constant0._ZN13group_norm_v214gn_cuda_kernelI13__nv_bfloat16Li320ELi1ELi16ELi20ELi1024ELb1ELi8ELi320ELi320ELi4ELb1ELi1ELb0ELb0ENS_16CompileConditionILi1000EEEEEvPT_PKS4_S7_S7_flPfS8_Pj)
        /*00cc*/ 	.short	0x0380
        /*00ce*/ 	.short	0x0048


	//----- nvinfo : EIATTR_SW_WAR
	.align		4
.L_1081:
        /*00d0*/ 	.byte	0x04, 0x36
        /*00d2*/ 	.short	(.L_1083 - .L_1082)
.L_1082:
        /*00d4*/ 	.word	0x00000008
.L_1083:


//--------------------- .nv.info._ZN13group_norm_v214gn_cuda_kernelI13__nv_bfloat16Li320ELi3ELi16ELi20ELi1024ELb1ELi8ELi320ELi320ELi4ELb1ELi2ELb0ELb0ENS_16CompileConditionILi1000EEEEEvPT_PKS4_S7_S7_flPfS8_Pj --------------------------
	.section	.nv.info._ZN13group_norm_v214gn_cuda_kernelI13__nv_bfloat16Li320ELi3ELi16ELi20ELi1024ELb1ELi8ELi320ELi320ELi4ELb1ELi2ELb0ELb0ENS_16CompileConditionILi1000EEEEEvPT_PKS4_S7_S7_flPfS8_Pj,"",@"SHT_CUDA_INFO"
	.sectionflags	@""
	.align	4


	//----- nvinfo : EIATTR_CUDA_API_VERSION
	.align		4
        /*0000*/ 	.byte	0x04, 0x37
        /*0002*/ 	.short	(.L_1085 - .L_1084)
.L_1084:
        /*0004*/ 	.word	0x00000082


	//----- nvinfo : EIATTR_KPARAM_INFO
	.align		4
.L_1085:
        /*0008*/ 	.byte	0x04, 0x17
        /*000a*/ 	.short	(.L_1087 - .L_1086)
.L_1086:
        /*000c*/ 	.word	0x00000000
        /*0010*/ 	.short	0x0008
        /*0012*/ 	.short	0x0040
        /*0014*/ 	.byte	0x00, 0xf5, 0x21, 0x00


	//----- nvinfo : EIATTR_KPARAM_INFO
	.align		4
.L_1087:
        /*0018*/ 	.byte	0x04, 0x17
        /*001a*/ 	.short	(.L_1089 - .L_1088)
.L_1088:
        /*001c*/ 	.word	0x00000000
        /*0020*/ 	.short	0x0007
        /*0022*/ 	.short	0x0038
        /*0024*/ 	.byte	0x00, 0xf5, 0x21, 0x00


	//----- nvinfo : EIATTR_KPARAM_INFO
	.align		4
.L_1089:
        /*0028*/ 	.byte	0x04, 0x17
        /*002a*/ 	.short	(.L_1091 - .L_1090)
.L_1090:
        /*002c*/ 	.word	0x00000000
        /*0030*/ 	.short	0x0006
        /*0032*/ 	.short	0x0030
        /*0034*/ 	.byte	0x00, 0xf5, 0x21, 0x00


	//----- nvinfo : EIATTR_KPARAM_INFO
	.align		4
.L_1091:
        /*0038*/ 	.byte	0x04, 0x17
        /*003a*/ 	.short	(.L_1093 - .L_1092)
.L_1092:
        /*003c*/ 	.word	0x00000000
        /*0040*/ 	.short	0x0005
        /*0042*/ 	.short	0x0028
        /*0044*/ 	.byte	0x00, 0xf0, 0x21, 0x00


	//----- nvinfo : EIATTR_KPARAM_INFO
	.align		4
.L_1093:
        /*0048*/ 	.byte	0x04, 0x17
        /*004a*/ 	.short	(.L_1095 - .L_1094)
.L_1094:
        /*004c*/ 	.word	0x00000000
        /*0050*/ 	.short	0x0004
        /*0052*/ 	.short	0x0020
        /*0054*/ 	.byte	0x00, 0xf0, 0x11, 0x00


	//----- nvinfo : EIATTR_KPARAM_INFO
	.align		4
.L_1095:
        /*0058*/ 	.byte	0x04, 0x17
        /*005a*/ 	.short	(.L_1097 - .L_1096)
.L_1096:
        /*005c*/ 	.word	0x00000000
        /*0060*/ 	.short	0x0003
        /*0062*/ 	.short	0x0018
        /*0064*/ 	.byte	0x00, 0xf5, 0x21, 0x00


	//----- nvinfo : EIATTR_KPARAM_INFO
	.align		4
.L_1097:
        /*0068*/ 	.byte	0x04, 0x17
        /*006a*/ 	.short	(.L_1099 - .L_1098)
.L_1098:
        /*006c*/ 	.word	0x00000000
        /*0070*/ 	.short	0x0002
        /*0072*/ 	.short	0x0010
        /*0074*/ 	.byte	0x00, 0xf5, 0x21, 0x00


	//----- nvinfo : EIATTR_KPARAM_INFO
	.align		4
.L_1099:
        /*0078*/ 	.byte	0x04, 0x17
        /*007a*/ 	.short	(.L_1101 - .L_1100)
.L_1100:
        /*007c*/ 	.word	0x00000000
        /*0080*/ 	.short	0x0001
        /*0082*/ 	.short	0x0008
        /*0084*/ 	.byte	0x00, 0xf5, 0x21, 0x00


	//----- nvinfo : EIATTR_KPARAM_INFO
	.align		4
.L_1101:
        /*0088*/ 	.byte	0x04, 0x17
        /*008a*/ 	.short	(.L_1103 - .L_1102)
.L_1102:
        /*008c*/ 	.word	0x00000000
        /*0090*/ 	.short	0x0000
        /*0092*/ 	.short	0x0000
        /*0094*/ 	.byte	0x00, 0xf5, 0x21, 0x00


	//----- nvinfo : EIATTR_SPARSE_MMA_MASK
	.align		4
.L_1103:
        /*0098*/ 	.byte	0x03, 0x50
        /*009a*/ 	.short	0x0000


	//----- nvinfo : EIATTR_MAXREG_COUNT
	.align		4
        /*009c*/ 	.byte	0x03, 0x1b
        /*009e*/ 	.short	0x0040


	//----- nvinfo : EIATTR_MERCURY_ISA_VERSION
	.align		4
        /*00a0*/ 	.byte	0x03, 0x5f
        /*00a2*/ 	.short	0x0101


	//----- nvinfo : EIATTR_VRC_CTA_INIT_COUNT
	.align		4
        /*00a4*/ 	.byte	0x02, 0x4a
	.zero		1
	.zero		1


	//----- nvinfo : EIATTR_EXIT_INSTR_OFFSETS
	.align		4
        /*00a8*/ 	.byte	0x04, 0x1c
        /*00aa*/ 	.short	(.L_1105 - .L_1104)


	//   ....[0]....
.L_1104:
        /*00ac*/ 	.word	0x00000010


	//----- nvinfo : EIATTR_MAX_THREADS
	.align		4
.L_1105:
        /*00b0*/ 	.byte	0x04, 0x05
        /*00b2*/ 	.short	(.L_1107 - .L_1106)
.L_1106:
        /*00b4*/ 	.word	0x00000140
        /*00b8*/ 	.word	0x00000001
        /*00bc*/ 	.word	0x00000001


	//----- nvinfo : EIATTR_CBANK_PARAM_SIZE
	.align		4
.L_1107:
        /*00c0*/ 	.byte	0x03, 0x19
        /*00c2*/ 	.short	0x0048


	//----- nvinfo : EIATTR_PARAM_CBANK
	.align		4
        /*00c4*/ 	.byte	0x04, 0x0a
        /*00c6*/ 	.short	(.L_1109 - .L_1108)
	.align		4
.L_1108:
        /*00c8*/ 	.word	index@(.nv.constant0._ZN13group_norm_v214gn_cuda_kernelI13__nv_bfloat16Li320ELi3ELi16ELi20ELi1024ELb1ELi8ELi320ELi320ELi4ELb1ELi2ELb0ELb0ENS_16CompileConditionILi1000EEEEEvPT_PKS4_S7_S7_flPfS8_Pj)
        /*00cc*/ 	.short	0x0380
        /*00ce*/ 	.short	0x0048


	//----- nvinfo : EIATTR_SW_WAR
	.align		4
.L_1109:
        /*00d0*/ 	.byte	0x04, 0x36
        /*00d2*/ 	.short	(.L_1111 - .L_1110)
.L_1110:
        /*00d4*/ 	.word	0x00000008
.L_1111:


//--------------------- .nv.info._ZN13group_norm_v214gn_cuda_kernelI13__nv_bfloat16Li320ELi1ELi16ELi20ELi1024ELb1ELi16ELi320ELi320ELi4ELb1ELi2ELb0ELb0ENS_16CompileConditionILi1000EEEEEvPT_PKS4_S7_S7_flPfS8_Pj --------------------------
	.section	.nv.info._ZN13group_norm_v214gn_cuda_kernelI13__nv_bfloat16Li320ELi1ELi16ELi20ELi1024ELb1ELi16ELi320ELi320ELi4ELb1ELi2ELb0ELb0ENS_16CompileConditionILi1000EEEEEvPT_PKS4_S7_S7_flPfS8_Pj,"",@"SHT_CUDA_INFO"
	.sectionflags	@""
	.align	4


	//----- nvinfo : EIATTR_CUDA_API_VERSION
	.align		4
        /*0000*/ 	.byte	0x04, 0x37
        /*0002*/ 	.short	(.L_1113 - .L_1112)
.L_1112:
        /*0004*/ 	.word	0x00000082


	//----- nvinfo : EIATTR_KPARAM_INFO
	.align		4
.L_1113:
        /*0008*/ 	.byte	0x04, 0x17
        /*000a*/ 	.short	(.L_1115 - .L_1114)
.L_1114:
        /*000c*/ 	.word	0x00000000
        /*0010*/ 	.short	0x0008
        /*0012*/ 	.short	0x0040
        /*0014*/ 	.byte	0x00, 0xf5, 0x21, 0x00


	//----- nvinfo : EIATTR_KPARAM_INFO
	.align		4
.L_1115:
        /*0018*/ 	.byte	0x04, 0x17
        /*001a*/ 	.short	(.L_1117 - .L_1116)
.L_1116:
        /*001c*/ 	.word	0x00000000
        /*0020*/ 	.short	0x0007
        /*0022*/ 	.short	0x0038
        /*0024*/ 	.byte	0x00, 0xf5, 0x21, 0x00


	//----- nvinfo : EIATTR_KPARAM_INFO
	.align		4
.L_1117:
        /*0028*/ 	.byte	0x04, 0x17
        /*002a*/ 	.short	(.L_1119 - .L_1118)
.L_1118:
        /*002c*/ 	.word	0x00000000
        /*0030*/ 	.short	0x0006
        /*0032*/ 	.short	0x0030
        /*0034*/ 	.byte	0x00, 0xf5, 0x21, 0x00


	//----- nvinfo : EIATTR_KPARAM_INFO
	.align		4
.L_1119:
        /*0038*/ 	.byte	0x04, 0x17
        /*003a*/ 	.short	(.L_1121 - .L_1120)
.L_1120:
        /*003c*/ 	.word	0x00000000
        /*0040*/ 	.short	0x0005
        /*0042*/ 	.short	0x0028
        /*0044*/ 	.byte	0x00, 0xf0, 0x21, 0x00


	//----- nvinfo : EIATTR_KPARAM_INFO
	.align		4
.L_1121:
        /*0048*/ 	.byte	0x04, 0x17
        /*004a*/ 	.short	(.L_1123 - .L_1122)
.L_1122:
        /*004c*/ 	.word	0x00000000
        /*0050*/ 	.short	0x0004
        /*0052*/ 	.short	0x0020
        /*0054*/ 	.byte	0x00, 0xf0, 0x11, 0x00


	//----- nvinfo : EIATTR_KPARAM_INFO
	.align		4
.L_1123:
        /*0058*/ 	.byte	0x04, 0x17
        /*005a*/ 	.short	(.L_1125 - .L_1124)
.L_1124:
        /*005c*/ 	.word	0x00000000
        /*0060*/ 	.short	0x0003
        /*0062*/ 	.short	0x0018
        /*0064*/ 	.byte	0x00, 0xf5, 0x21, 0x00


	//----- nvinfo : EIATTR_KPARAM_INFO
	.align		4
.L_1125:
        /*0068*/ 	.byte	0x04, 0x17
        /*006a*/ 	.short	(.L_1127 - .L_1126)
.L_1126:
        /*006c*/ 	.word	0x00000000
        /*0070*/ 	.short	0x0002
        /*0072*/ 	.short	0x0010
        /*0074*/ 	.byte	0x00, 0xf5, 0x21, 0x00


	//----- nvinfo : EIATTR_KPARAM_INFO
	.align		4
.L_1127:
        /*0078*/ 	.byte	0x04, 0x17
        /*007a*/ 	.short	(.L_1129 - .L_1128)
.L_1128:
        /*007c*/ 	.word	0x00000000
        /*0080*/ 	.short	0x0001
        /*0082*/ 	.short	0x0008
        /*0084*/ 	.byte	0x00, 0xf5, 0x21, 0x00


	//----- nvinfo : EIATTR_KPARAM_INFO
	.align		4
.L_1129:
        /*0088*/ 	.byte	0x04, 0x17
        /*008a*/ 	.short	(.L_1131 - .L_1130)
.L_1130:
        /*008c*/ 	.word	0x00000000
        /*0090*/ 	.short	0x0000
        /*0092*/ 	.short	0x0000
        /*0094*/ 	.byte	0x00, 0xf5, 0x21, 0x00


	//----- nvinfo : EIATTR_SPARSE_MMA_MASK
	.align		4
.L_1131:
        /*0098*/ 	.byte	0x03, 0x50
        /*009a*/ 	.short	0x0000


	//----- nvinfo : EIATTR_MAXREG_COUNT
	.align		4
        /*009c*/ 	.byte	0x03, 0x1b
        /*009e*/ 	.short	0x00a8


	//----- nvinfo : EIATTR_MERCURY_ISA_VERSION
	.align		4
        /*00a0*/ 	.byte	0x03, 0x5f
        /*00a2*/ 	.short	0x0101


	//----- nvinfo : EIATTR_VRC_CTA_INIT_COUNT
	.align		4
        /*00a4*/ 	.byte	0x02, 0x4a
	.zero		1
	.zero		1


	//----- nvinfo : EIATTR_EXIT_INSTR_OFFSETS
	.align		4
        /*00a8*/ 	.byte	0x04, 0x1c
        /*00aa*/ 	.short	(.L_1133 - .L_1132)


	//   ....[0]....
.L_1132:
        /*00ac*/ 	.word	0x00000010


	//----- nvinfo : EIATTR_MAX_THREADS
	.align		4
.L_1133:
        /*00b0*/ 	.byte	0x04, 0x05
        /*00b2*/ 	.short	(.L_1135 - .L_1134)
.L_1134:
        /*00b4*/ 	.word	0x00000140
        /*00b8*/ 	.word	0x00000001
        /*00bc*/ 	.word	0x00000001


	//----- nvinfo : EIATTR_CBANK_PARAM_SIZE
	.align		4
.L_1135:
        /*00c0*/ 	.byte	0x03, 0x19
        /*00c2*/ 	.short	0x0048


	//----- nvinfo : EIATTR_PARAM_CBANK
	.align		4
        /*00c4*/ 	.byte	0x04, 0x0a
        /*00c6*/ 	.short	(.L_1137 - .L_1136)
	.align		4
.L_1136:
        /*00c8*/ 	.word	index@(.nv.constant0._ZN13group_norm_v214gn_cuda_kernelI13__nv_bfloat16Li320ELi1ELi16ELi20ELi1024ELb1ELi16ELi320ELi320ELi4ELb1ELi2ELb0ELb0ENS_16CompileConditionILi1000EEEEEvPT_PKS4_S7_S7_flPfS8_Pj)
        /*00cc*/ 	.short	0x0380
        /*00ce*/ 	.short	0x0048


	//----- nvinfo : EIATTR_SW_WAR
	.align		4
.L_1137:
        /*00d0*/ 	.byte	0x04, 0x36
        /*00d2*/ 	.short	(.L_1139 - .L_1138)
.L_1138:
        /*00d4*/ 	.word	0x00000008
.L_1139:


//--------------------- .nv.info._ZN13group_norm_v214gn_cuda_kernelI13__nv_bfloat16Li320ELi3ELi16ELi20ELi1024ELb1ELi16ELi320ELi320ELi4ELb1ELi5ELb0ELb0ENS_16CompileConditionILi1000EEEEEvPT_PKS4_S7_S7_flPfS8_Pj --------------------------
	.section	.nv.info._ZN13group_norm_v214gn_cuda_kernelI13__nv_bfloat16Li320ELi3ELi16ELi20ELi1024ELb1ELi16ELi320ELi320ELi4ELb1ELi5ELb0ELb0ENS_16CompileConditionILi1000EEEEEvPT_PKS4_S7_S7_flPfS8_Pj,"",@"SHT_CUDA_INFO"
	.sectionflags	@""
	.align	4


	//----- nvinfo : EIATTR_CUDA_API_VERSION
	.align		4
        /*0000*/ 	.byte	0x04, 0x37
        /*0002*/ 	.short	(.L_1141 - .L_1140)
.L_1140:
        /*0004*/ 	.word	0x00000082


	//----- nvinfo : EIATTR_KPARAM_INFO
	.align		4
.L_1141:
        /*0008*/ 	.byte	0x04, 0x17
        /*000a*/ 	.short	(.L_1143 - .L_1142)
.L_1142:
        /*000c*/ 	.word	0x00000000
        /*0010*/ 	.short	0x0008
        /*0012*/ 	.short	0x0040
        /*0014*/ 	.byte	0x00, 0xf5, 0x21, 0x00


	//----- nvinfo : EIATTR_KPARAM_INFO
	.align		4
.L_1143:
        /*0018*/ 	.byte	0x04, 0x17
        /*001a*/ 	.short	(.L_1145 - .L_1144)
.L_1144:
        /*001c*/ 	.word	0x00000000
        /*0020*/ 	.short	0x0007
        /*0022*/ 	.short	0x0038
        /*0024*/ 	.byte	0x00, 0xf5, 0x21, 0x00


	//----- nvinfo : EIATTR_KPARAM_INFO
	.align		4
.L_1145:
        /*0028*/ 	.byte	0x04, 0x17
        /*002a*/ 	.short	(.L_1147 - .L_1146)
.L_1146:
        /*002c*/ 	.word	0x00000000
        /*0030*/ 	.short	0x0006
        /*0032*/ 	.short	0x0030
        /*0034*/ 	.byte	0x00, 0xf5, 0x21, 0x00


	//----- nvinfo : EIATTR_KPARAM_INFO
	.align		4
.L_1147:
        /*0038*/ 	.byte	0x04, 0x17
        /*003a*/ 	.short	(.L_1149 - .L_1148)
.L_1148:
        /*003c*/ 	.word	0x00000000
        /*0040*/ 	.short	0x0005
        /*0042*/ 	.short	0x0028
        /*0044*/ 	.byte	0x00, 0xf0, 0x21, 0x00


	//----- nvinfo : EIATTR_KPARAM_INFO
	.align		4
.L_1149:
        /*0048*/ 	.byte	0x04, 0x17
        /*004a*/ 	.short	(.L_1151 - .L_1150)
.L_1150:
        /*004c*/ 	.word	0x00000000
        /*0050*/ 	.short	0x0004
        /*0052*/ 	.short	0x0020
        /*0054*/ 	.byte	0x00, 0xf0, 0x11, 0x00


	//----- nvinfo : EIATTR_KPARAM_INFO
	.align		4
.L_1151:
        /*0058*/ 	.byte	0x04, 0x17
        /*005a*/ 	.short	(.L_1153 - .L_1152)
.L_1152:
        /*005c*/ 	.word	0x00000000
        /*0060*/ 	.short	0x0003
        /*0062*/ 	.short	0x0018
        /*0064*/ 	.byte	0x00, 0xf5, 0x21, 0x00


	//----- nvinfo : EIATTR_KPARAM_INFO
	.align		4
.L_1153:
        /*0068*/ 	.byte	0x04, 0x17
        /*006a*/ 	.short	(.L_1155 - .L_1154)
.L_1154:
        /*006c*/ 	.word	0x00000000
        /*0070*/ 	.short	0x0002
        /*0072*/ 	.short	0x0010
        /*0074*/ 	.byte	0x00, 0xf5, 0x21, 0x00


	//----- nvinfo : EIATTR_KPARAM_INFO
	.align		4
.L_1155:
        /*0078*/ 	.byte	0x04, 0x17
        /*007a*/ 	.short	(.L_1157 - .L_1156)
.L_1156:
        /*007c*/ 	.word	0x00000000
        /*0080*/ 	.short	0x0001
        /*0082*/ 	.short	0x0008
        /*0084*/ 	.byte	0x00, 0xf5, 0x21, 0x00


	//----- nvinfo : EIATTR_KPARAM_INFO
	.align		4
.L_1157:
        /*0088*/ 	.byte	0x04, 0x17
        /*008a*/ 	.short	(.L_1159 - .L_1158)
.L_1158:
        /*008c*/ 	.word	0x00000000
        /*0090*/ 	.short	0x0000
        /*0092*/ 	.short	0x0000
        /*0094*/ 	.byte	0x00, 0xf5, 0x21, 0x00


	//----- nvinfo : EIATTR_SPARSE_MMA_MASK
	.align		4
.L_1159:
        /*0098*/ 	.byte	0x03, 0x50
        /*009a*/ 	.short	0x0000


	//----- nvinfo : EIATTR_MAXREG_COUNT
	.align		4
        /*009c*/ 	.byte	0x03, 0x1b
        /*009e*/ 	.short	0x0040


	//----- nvinfo : EIATTR_MERCURY_ISA_VERSION
	.align		4
        /*00a0*/ 	.byte	0x03, 0x5f
        /*00a2*/ 	.short	0x0101


	//----- nvinfo : EIATTR_VRC_CTA_INIT_COUNT
	.align		4
        /*00a4*/ 	.byte	0x02, 0x4a
	.zero		1
	.zero		1


	//----- nvinfo : EIATTR_EXIT_INSTR_OFFSETS
	.align		4
        /*00a8*/ 	.byte	0x04, 0x1c
        /*00aa*/ 	.short	(.L_1161 - .L_1160)


	//   ....[0]....
.L_1160:
        /*00ac*/ 	.word	0x00000010


	//----- nvinfo : EIATTR_MAX_THREADS
	.align		4
.L_1161:
        /*00b0*/ 	.byte	0x04, 0x05
        /*00b2*/ 	.short	(.L_1163 - .L_1162)
.L_1162:
        /*00b4*/ 	.word	0x00000140
        /*00b8*/ 	.word	0x00000001
        /*00bc*/ 	.word	0x00000001


	//----- nvinfo : EIATTR_CBANK_PARAM_SIZE
	.align		4
.L_1163:
        /*00c0*/ 	.byte	0x03, 0x19
        /*00c2*/ 	.short	0x0048


	//----- nvinfo : EIATTR_PARAM_CBANK
	.align		4
        /*00c4*/ 	.byte	0x04, 0x0a
        /*00c6*/ 	.short	(.L_1165 - .L_1164)
	.align		4
.L_1164:
        /*00c8*/ 	.word	index@(.nv.constant0._ZN13group_norm_v214gn_cuda_kernelI13__nv_bfloat16Li320ELi3ELi16ELi20ELi1024ELb1ELi16ELi320ELi320ELi4ELb1ELi5ELb0ELb0ENS_16CompileConditionILi1000EEEEEvPT_PKS4_S7_S7_flPfS8_Pj)
        /*00cc*/ 	.short	0x0380
        /*00ce*/ 	.short	0x0048


	//----- nvinfo : EIATTR_SW_WAR
	.align		4
.L_1165:
        /*00d0*/ 	.byte	0x04, 0x36
        /*00d2*/ 	.short	(.L_1167 - .L_1166)
.L_1166:
        /*00d4*/ 	.word	0x00000008
.L_1167:


//--------------------- .nv.info._ZN13group_norm_v214gn_cuda_kernelI13__nv_bfloat16Li320ELi1ELi16ELi20ELi1024ELb1ELi32ELi320ELi320ELi4ELb1ELi4ELb0ELb0ENS_16CompileConditionILi1000EEEEEvPT_PKS4_S7_S7_flPfS8_Pj --------------------------
	.section	.nv.info._ZN13group_norm_v214gn_cuda_kernelI13__nv_bfloat16Li320ELi1ELi16ELi20ELi1024ELb1ELi32ELi320ELi320ELi4ELb1ELi4ELb0ELb0ENS_16CompileConditionILi1000EEEEEvPT_PKS4_S7_S7_flPfS8_Pj,"",@"SHT_CUDA_INFO"
	.sectionflags	@""
	.align	4


	//----- nvinfo : EIATTR_CUDA_API_VERSION
	.align		4
        /*0000*/ 	.byte	0x04, 0x37
        /*0002*/ 	.short	(.L_1169 - .L_1168)
.L_1168:
        /*0004*/ 	.word	0x00000082


	//----- nvinfo : EIATTR_KPARAM_INFO
	.align		4
.L_1169:
        /*0008*/ 	.byte	0x04, 0x17
        /*000a*/ 	.short	(.L_1171 - .L_1170)
.L_1170:
        /*000c*/ 	.word	0x00000000
        /*0010*/ 	.short	0x0008
        /*0012*/ 	.short	0x0040
        /*0014*/ 	.byte	0x00, 0xf5, 0x21, 0x00


	//----- nvinfo : EIATTR_KPARAM_INFO
	.align		4
.L_1171:
        /*0018*/ 	.byte	0x04, 0x17
        /*001a*/ 	.short	(.L_1173 - .L_1172)
.L_1172:
        /*001c*/ 	.word	0x00000000
        /*0020*/ 	.short	0x0007
        /*0022*/ 	.short	0x0038
        /*0024*/ 	.byte	0x00, 0xf5, 0x21, 0x00


	//----- nvinfo : EIATTR_KPARAM_INFO
	.align		4
.L_1173:
        /*0028*/ 	.byte	0x04, 0x17
        /*002a*/ 	.short	(.L_1175 - .L_1174)
.L_1174:
        /*002c*/ 	.word	0x00000000
        /*0030*/ 	.short	0x0006
        /*0032*/ 	.short	0x0030
        /*0034*/ 	.byte	0x00, 0xf5, 0x21, 0x00


	//----- nvinfo : EIATTR_KPARAM_INFO
	.align		4
.L_1175:
        /*0038*/ 	.byte	0x04, 0x17
        /*003a*/ 	.short	(.L_1177 - .L_1176)
.L_1176:
        /*003c*/ 	.word	0x00000000
        /*0040*/ 	.short	0x0005
        /*0042*/ 	.short	0x0028
        /*0044*/ 	.byte	0x00, 0xf0, 0x21, 0x00


	//----- nvinfo : EIATTR_KPARAM_INFO
	.align		4
.L_1177:
        /*0048*/ 	.byte	0x04, 0x17
        /*004a*/ 	.short	(.L_1179 - .L_1178)
.L_1178:
        /*004c*/ 	.word	0x00000000
        /*0050*/ 	.short	0x0004
        /*0052*/ 	.short	0x0020
        /*0054*/ 	.byte	0x00, 0xf0, 0x11, 0x00


	//----- nvinfo : EIATTR_KPARAM_INFO
	.align		4
.L_1179:
        /*0058*/ 	.byte	0x04, 0x17
        /*005a*/ 	.short	(.L_1181 - .L_1180)
.L_1180:
        /*005c*/ 	.word	0x00000000
        /*0060*/ 	.short	0x0003
        /*0062*/ 	.short	0x0018
        /*0064*/ 	.byte	0x00, 0xf5, 0x21, 0x00


	//----- nvinfo : EIATTR_KPARAM_INFO
	.align		4
.L_1181:
        /*0068*/ 	.byte	0x04, 0x17
        /*006a*/ 	.short	(.L_1183 - .L_1182)
.L_1182:
        /*006c*/ 	.word	0x00000000
        /*0070*/ 	.short	0x0002
        /*0072*/ 	.short	0x0010
        /*0074*/ 	.byte	0x00, 0xf5, 0x21, 0x00


	//----- nvinfo : EIATTR_KPARAM_INFO
	.align		4
.L_1183:
        /*0078*/ 	.byte	0x04, 0x17
        /*007a*/ 	.short	(.L_1185 - .L_1184)
.L_1184:
        /*007c*/ 	.word	0x00000000
        /*0080*/ 	.short	0x0001
        /*0082*/ 	.short	0x0008
        /*0084*/ 	.byte	0x00, 0xf5, 0x21, 0x00


	//----- nvinfo : EIATTR_KPARAM_INFO
	.align		4
.L_1185:
        /*0088*/ 	.byte	0x04, 0x17
        /*008a*/ 	.short	(.L_1187 - .L_1186)
.L_1186:
        /*008c*/ 	.word	0x00000000
        /*0090*/ 	.short	0x0000
        /*0092*/ 	.short	0x0000
        /*0094*/ 	.byte	0x00, 0xf5, 0x21, 0x00


	//----- nvinfo : EIATTR_SPARSE_MMA_MASK
	.align		4
.L_1187:
        /*0098*/ 	.byte	0x03, 0x50
        /*009a*/ 	.short	0x0000


	//----- nvinfo : EIATTR_MAXREG_COUNT
	.align		4
        /*009c*/ 	.byte	0x03, 0x1b
        /*009e*/ 	.short	0x00a8


	//----- nvinfo : EIATTR_MERCURY_ISA_VERSION
	.align		4
        /*00a0*/ 	.byte	0x03, 0x5f
        /*00a2*/ 	.short	0x0101


	//----- nvinfo : EIATTR_VRC_CTA_INIT_COUNT
	.align		4
        /*00a4*/ 	.byte	0x02, 0x4a
	.zero		1
	.zero		1


	//----- nvinfo : EIATTR_EXIT_INSTR_OFFSETS
	.align		4
        /*00a8*/ 	.byte	0x04, 0x1c
        /*00aa*/ 	.short	(.L_1189 - .L_1188)


	//   ....[0]....
.L_1188:
        /*00ac*/ 	.word	0x00000010


	//----- nvinfo : EIATTR_MAX_THREADS
	.align		4
.L_1189:
        /*00b0*/ 	.byte	0x04, 0x05
        /*00b2*/ 	.short	(.L_1191 - .L_1190)
.L_1190:
        /*00b4*/ 	.word	0x00000140
        /*00b8*/ 	.word	0x00000001
        /*00bc*/ 	.word	0x00000001


	//----- nvinfo : EIATTR_CBANK_PARAM_SIZE
	.align		4
.L_1191:
        /*00c0*/ 	.byte	0x03, 0x19
        /*00c2*/ 	.short	0x0048


	//----- nvinfo : EIATTR_PARAM_CBANK
	.align		4
        /*00c4*/ 	.byte	0x04, 0x0a
        /*00c6*/ 	.short	(.L_1193 - .L_1192)
	.align		4
.L_1192:
        /*00c8*/ 	.word	index@(.nv.constant0._ZN13group_norm_v214gn_cuda_kernelI13__nv_bfloat16Li320ELi1ELi16ELi20ELi1024ELb1ELi32ELi320ELi320ELi4ELb1ELi4ELb0ELb0ENS_16CompileConditionILi1000EEEEEvPT_PKS4_S7_S7_flPfS8_Pj)
        /*00cc*/ 	.short	0x0380
        /*00ce*/ 	.short	0x0048


	//----- nvinfo : EIATTR_SW_WAR
	.align		4
.L_1193:
        /*00d0*/ 	.byte	0x04, 0x36
        /*00d2*/ 	.short	(.L_1195 - .L_1194)
.L_1194:
        /*00d4*/ 	.word	0x00000008
.L_1195:


//--------------------- .nv.info._ZN13group_norm_v214gn_cuda_kernelI13__nv_bfloat16Li320ELi3ELi16ELi20ELi1024ELb1ELi32ELi320ELi320ELi4ELb1ELi10ELb0ELb0ENS_16CompileConditionILi1000EEEEEvPT_PKS4_S7_S7_flPfS8_Pj --------------------------
	.section	.nv.info._ZN13group_norm_v214gn_cuda_kernelI13__nv_bfloat16Li320ELi3ELi16ELi20ELi1024ELb1ELi32ELi320ELi320ELi4ELb1ELi10ELb0ELb0ENS_16CompileConditionILi1000EEEEEvPT_PKS4_S7_S7_flPfS8_Pj,"",@"SHT_CUDA_INFO"
	.sectionflags	@""
	.align	4


	//----- nvinfo : EIATTR_CUDA_API_VERSION
	.align		4
        /*0000*/ 	.byte	0x04, 0x37
        /*0002*/ 	.short	(.L_1197 - .L_1196)
.L_1196:
        /*0004*/ 	.word	0x00000082


	//----- nvinfo : EIATTR_KPARAM_INFO
	.align		4
.L_1197:
        /*0008*/ 	.byte	0x04, 0x17
        /*000a*/ 	.short	(.L_1199 - .L_1198)
.L_1198:
        /*000c*/ 	.word	0x00000000
        /*0010*/ 	.short	0x0008
        /*0012*/ 	.short	0x0040
        /*0014*/ 	.byte	0x00, 0xf5, 0x21, 0x00


	//----- nvinfo : EIATTR_KPARAM_INFO
	.align		4
.L_1199:
        /*0018*/ 	.byte	0x04, 0x17
        /*001a*/ 	.short	(.L_1201 - .L_1200)
.L_1200:
        /*001c*/ 	.word	0x00000000
        /*0020*/ 	.short	0x0007
        /*0022*/ 	.short	0x0038
        /*0024*/ 	.byte	0x00, 0xf5, 0x21, 0x00


	//----- nvinfo : EIATTR_KPARAM_INFO
	.align		4
.L_1201:
        /*0028*/ 	.byte	0x04, 0x17
        /*002a*/ 	.short	(.L_1203 - .L_1202)
.L_1202:
        /*002c*/ 	.word	0x00000000
        /*0030*/ 	.short	0x0006
        /*0032*/ 	.short	0x0030
        /*0034*/ 	.byte	0x00, 0xf5, 0x21, 0x00


	//----- nvinfo : EIATTR_KPARAM_INFO
	.align		4
.L_1203:
        /*0038*/ 	.byte	0x04, 0x17
        /*003a*/ 	.short	(.L_1205 - .L_1204)
.L_1204:
        /*003c*/ 	.word	0x00000000
        /*0040*/ 	.short	0x0005
        /*0042*/ 	.short	0x0028
        /*0044*/ 	.byte	0x00, 0xf0, 0x21, 0x00


	//----- nvinfo : EIATTR_KPARAM_INFO
	.align		4
.L_1205:
        /*0048*/ 	.byte	0x04, 0x17
        /*004a*/ 	.short	(.L_1207 - .L_1206)
.L_1206:
        /*004c*/ 	.word	0x00000000
        /*0050*/ 	.short	0x0004
        /*0052*/ 	.short	0x0020
        /*0054*/ 	.byte	0x00, 0xf0, 0x11, 0x00


	//----- nvinfo : EIATTR_KPARAM_INFO
	.align		4
.L_1207:
        /*0058*/ 	.byte	0x04, 0x17
        /*005a*/ 	.short	(.L_1209 - .L_1208)
.L_1208:
        /*005c*/ 	.word	0x00000000
        /*0060*/ 	.short	0x0003
        /*0062*/ 	.short	0x0018
        /*0064*/ 	.byte	0x00, 0xf5, 0x21, 0x00


	//----- nvinfo : EIATTR_KPARAM_INFO
	.align		4
.L_1209:
        /*0068*/ 	.byte	0x04, 0x17
        /*006a*/ 	.short	(.L_1211 - .L_1210)
.L_1210:
        /*006c*/ 	.word	0x00000000
        /*0070*/ 	.short	0x0002
        /*0072*/ 	.short	0x0010
        /*0074*/ 	.byte	0x00, 0xf5, 0x21, 0x00


	//----- nvinfo : EIATTR_KPARAM_INFO
	.align		4
.L_1211:
        /*0078*/ 	.byte	0x04, 0x17
        /*007a*/ 	.short	(.L_1213 - .L_1212)
.L_1212:
        /*007c*/ 	.word	0x00000000
        /*0080*/ 	.short	0x0001
        /*0082*/ 	.short	0x0008
        /*0084*/ 	.byte	0x00, 0xf5, 0x21, 0x00


	//----- nvinfo : EIATTR_KPARAM_INFO
	.align		4
.L_1213:
        /*0088*/ 	.byte	0x04, 0x17
        /*008a*/ 	.short	(.L_1215 - .L_1214)
.L_1214:
        /*008c*/ 	.word	0x00000000
        /*0090*/ 	.short	0x0000
        /*0092*/ 	.short	0x0000
        /*0094*/ 	.byte	0x00, 0xf5, 0x21, 0x00


	//----- nvinfo : EIATTR_SPARSE_MMA_MASK
	.align		4
.L_1215:
        /*0098*/ 	.byte	0x03, 0x50
        /*009a*/ 	.short	0x0000


	//----- nvinfo : EIATTR_MAXREG_COUNT
	.align		4
        /*009c*/ 	.byte	0x03, 0x1b
        /*009e*/ 	.short	0x0040


	//----- nvinfo : EIATTR_MERCURY_ISA_VERSION
	.align		4
        /*00a0*/ 	.byte	0x03, 0x5f
        /*00a2*/ 	.short	0x0101


	//----- nvinfo : EIATTR_VRC_CTA_INIT_COUNT
	.align		4
        /*00a4*/ 	.byte	0x02, 0x4a
	.zero		1
	.zero		1


	//----- nvinfo : EIATTR_EXIT_INSTR_OFFSETS
	.align		4
        /*00a8*/ 	.byte	0x04, 0x1c
        /*00aa*/ 	.short	(.L_1217 - .L_1216)


	//   ....[0]....
.L_1216:
        /*00ac*/ 	.word	0x00000010


	//----- nvinfo : EIATTR_MAX_THREADS
	.align		4
.L_1217:
        /*00b0*/ 	.byte	0x04, 0x05
        /*00b2*/ 	.short	(.L_1219 - .L_1218)
.L_1218:
        /*00b4*/ 	.word	0x00000140
        /*00b8*/ 	.word	0x00000001
        /*00bc*/ 	.word	0x00000001


	//----- nvinfo : EIATTR_CBANK_PARAM_SIZE
	.align		4
.L_1219:
        /*00c0*/ 	.byte	0x03, 0x19
        /*00c2*/ 	.short	0x0048


	//----- nvinfo : EIATTR_PARAM_CBANK
	.align		4
        /*00c4*/ 	.byte	0x04, 0x0a
        /*00c6*/ 	.short	(.L_1221 - .L_1220)
	.align		4
.L_1220:
        /*00c8*/ 	.word	index@(.nv.constant0._ZN13group_norm_v214gn_cuda_kernelI13__nv_bfloat16Li320ELi3ELi16ELi20ELi1024ELb1ELi32ELi320ELi320ELi4ELb1ELi10ELb0ELb0ENS_16CompileConditionILi1000EEEEEvPT_PKS4_S7_S7_flPfS8_Pj)
        /*00cc*/ 	.short	0x0380
        /*00ce*/ 	.short	0x0048


	//----- nvinfo : EIATTR_SW_WAR
	.align		4
.L_1221:
        /*00d0*/ 	.byte	0x04, 0x36
        /*00d2*/ 	.short	(.L_1223 - .L_1222)
.L_1222:
        /*00d4*/ 	.word	0x00000008
.L_1223:


//--------------------- .nv.info._ZN13group_norm_v214gn_cuda_kernelI13__nv_bfloat16Li320ELi1ELi16ELi20ELi1024ELb1ELi64ELi320ELi320ELi4ELb1ELi9ELb0ELb0ENS_16CompileConditionILi1000EEEEEvPT_PKS4_S7_S7_flPfS8_Pj --------------------------
	.section	.nv.info._ZN13group_norm_v214gn_cuda_kernelI13__nv_bfloat16Li320ELi1ELi16ELi20ELi1024ELb1ELi64ELi320ELi320ELi4ELb1ELi9ELb0ELb0ENS_16CompileConditionILi1000EEEEEvPT_PKS4_S7_S7_flPfS8_Pj,"",@"SHT_CUDA_INFO"
	.sectionflags	@""
	.align	4


	//----- nvinfo : EIATTR_CUDA_API_VERSION
	.align		4
        /*0000*/ 	.byte	0x04, 0x37
        /*0002*/ 	.short	(.L_1225 - .L_1224)
.L_1224:
        /*0004*/ 	.word	0x00000082


	//----- nvinfo : EIATTR_KPARAM_INFO
	.align		4
.L_1225:
        /*0008*/ 	.byte	0x04, 0x17
        /*000a*/ 	.short	(.L_1227 - .L_1226)
.L_1226:
        /*000c*/ 	.word	0x00000000
        /*0010*/ 	.short	0x0008
        /*0012*/ 	.short	0x0040
        /*0014*/ 	.byte	0x00, 0xf5, 0x21, 0x00


	//----- nvinfo : EIATTR_KPARAM_INFO
	.align		4
.L_1227:
        /*0018*/ 	.byte	0x04, 0x17
        /*001a*/ 	.short	(.L_1229 - .L_1228)
.L_1228:
        /*001c*/ 	.word	0x00000000
        /*0020*/ 	.short	0x0007
        /*0022*/ 	.short	0x0038
        /*0024*/ 	.byte	0x00, 0xf5, 0x21, 0x00


	//----- nvinfo : EIATTR_KPARAM_INFO
	.align		4
.L_1229:
        /*0028*/ 	.byte	0x04, 0x17
        /*002a*/ 	.short	(.L_1231 - .L_1230)
.L_1230:
        /*002c*/ 	.word	0x00000000
        /*0030*/ 	.short	0x0006
        /*0032*/ 	.short	0x0030
        /*0034*/ 	.byte	0x00, 0xf5, 0x21, 0x00


	//----- nvinfo : EIATTR_KPARAM_INFO
	.align		4
.L_1231:
        /*0038*/ 	.byte	0x04, 0x17
        /*003a*/ 	.short	(.L_1233 - .L_1232)
.L_1232:
        /*003c*/ 	.word	0x00000000
        /*0040*/ 	.short	0x0005
        /*0042*/ 	.short	0x0028
        /*0044*/ 	.byte	0x00, 0xf0, 0x21, 0x00


	//----- nvinfo : EIATTR_KPARAM_INFO
	.align		4
.L_1233:
        /*0048*/ 	.byte	0x04, 0x17
        /*004a*/ 	.short	(.L_1235 - .L_1234)
.L_1234:
        /*004c*/ 	.word	0x00000000
        /*0050*/ 	.short	0x0004
        /*0052*/ 	.short	0x0020
        /*0054*/ 	.byte	0x00, 0xf0, 0x11, 0x00


	//----- nvinfo : EIATTR_KPARAM_INFO
	.align		4
.L_1235:
        /*0058*/ 	.byte	0x04, 0x17
        /*005a*/ 	.short	(.L_1237 - .L_1236)
.L_1236:
        /*005c*/ 	.word	0x00000000
        /*0060*/ 	.short	0x0003
        /*0062*/ 	.short	0x0018
        /*0064*/ 	.byte	0x00, 0xf5, 0x21, 0x00


	//----- nvinfo : EIATTR_KPARAM_INFO
	.align		4
.L_1237:
        /*0068*/ 	.byte	0x04, 0x17
        /*006a*/ 	.short	(.L_1239 - .L_1238)
.L_1238:
        /*006c*/ 	.word	0x00000000
        /*0070*/ 	.short	0x0002
        /*0072*/ 	.short	0x0010
        /*0074*/ 	.byte	0x00, 0xf5, 0x21, 0x00


	//----- nvinfo : EIATTR_KPARAM_INFO
	.align		4
.L_1239:
        /*0078*/ 	.byte	0x04, 0x17
        /*007a*/ 	.short	(.L_1241 - .L_1240)
.L_1240:
        /*007c*/ 	.word	0x00000000
        /*0080*/ 	.short	0x0001
        /*0082*/ 	.short	0x0008
        /*0084*/ 	.byte	0x00, 0xf5, 0x21, 0x00


	//----- nvinfo : EIATTR_KPARAM_INFO
	.align		4
.L_1241:
        /*0088*/ 	.byte	0x04, 0x17
        /*008a*/ 	.short	(.L_1243 - .L_1242)
.L_1242:
        /*008c*/ 	.word	0x00000000
        /*0090*/ 	.short	0x0000
        /*0092*/ 	.short	0x0000
        /*0094*/ 	.byte	0x00, 0xf5, 0x21, 0x00


	//----- nvinfo : EIATTR_SPARSE_MMA_MASK
	.align		4
.L_1243:
        /*0098*/ 	.byte	0x03, 0x50
        /*009a*/ 	.short	0x0000


	//----- nvinfo : EIATTR_MAXREG_COUNT
	.align		4
        /*009c*/ 	.byte	0x03, 0x1b
        /*009e*/ 	.short	0x00a8


	//----- nvinfo : EIATTR_MERCURY_ISA_VERSION
	.align		4
        /*00a0*/ 	.byte	0x03, 0x5f
        /*00a2*/ 	.short	0x0101


	//----- nvinfo : EIATTR_VRC_CTA_INIT_COUNT
	.align		4
        /*00a4*/ 	.byte	0x02, 0x4a
	.zero		1
	.zero		1


	//----- nvinfo : EIATTR_EXIT_INSTR_OFFSETS
	.align		4
        /*00a8*/ 	.byte	0x04, 0x1c
        /*00aa*/ 	.short	(.L_1245 - .L_1244)


	//   ....[0]....
.L_1244:
        /*00ac*/ 	.word	0x00000010


	//----- nvinfo : EIATTR_MAX_THREADS
	.align		4
.L_1245:
        /*00b0*/ 	.byte	0x04, 0x05
        /*00b2*/ 	.short	(.L_1247 - .L_1246)
.L_1246:
        /*00b4*/ 	.word	0x00000140
        /*00b8*/ 	.word	0x00000001
        /*00bc*/ 	.word	0x00000001


	//----- nvinfo : EIATTR_CBANK_PARAM_SIZE
	.align		4
.L_1247:
        /*00c0*/ 	.byte	0x03, 0x19
        /*00c2*/ 	.short	0x0048


	//----- nvinfo : EIATTR_PARAM_CBANK
	.align		4
        /*00c4*/ 	.byte	0x04, 0x0a
        /*00c6*/ 	.short	(.L_1249 - .L_1248)
	.align		4
.L_1248:
        /*00c8*/ 	.word	index@(.nv.constant0._ZN13group_norm_v214gn_cuda_kernelI13__nv_bfloat16Li320ELi1ELi16ELi20ELi1024ELb1ELi64ELi320ELi320ELi4ELb1ELi9ELb0ELb0ENS_16CompileConditionILi1000EEEEEvPT_PKS4_S7_S7_flPfS8_Pj)
        /*00cc*/ 	.short	0x0380
        /*00ce*/ 	.short	0x0048


	//----- nvinfo : EIATTR_SW_WAR
	.align		4
.L_1249:
        /*00d0*/ 	.byte	0x04, 0x36
        /*00d2*/ 	.short	(.L_1251 - .L_1250)
.L_1250:
        /*00d4*/ 	.word	0x00000008
.L_1251:


//--------------------- .nv.info._ZN13group_norm_v214gn_cuda_kernelI13__nv_bfloat16Li320ELi3ELi16ELi20ELi1024ELb1ELi64ELi320ELi320ELi4ELb1ELi21ELb0ELb0ENS_16CompileConditionILi1000EEEEEvPT_PKS4_S7_S7_flPfS8_Pj --------------------------
	.section	.nv.info._ZN13group_norm_v214gn_cuda_kernelI13__nv_bfloat16Li320ELi3ELi16ELi20ELi1024ELb1ELi64ELi320ELi320ELi4ELb1ELi21ELb0ELb0ENS_16CompileConditionILi1000EEEEEvPT_PKS4_S7_S7_flPfS8_Pj,"",@"SHT_CUDA_INFO"
	.sectionflags	@""
	.align	4


	//----- nvinfo : EIATTR_CUDA_API_VERSION
	.align		4
        /*0000*/ 	.byte	0x04, 0x37
        /*0002*/ 	.short	(.L_1253 - .L_1252)
.L_1252:
        /*0004*/ 	.word	0x00000082


	//----- nvinfo : EIATTR_KPARAM_INFO
	.align		4
.L_1253:
        /*0008*/ 	.byte	0x04, 0x17
        /*000a*/ 	.short	(.L_1255 - .L_1254)
.L_1254:
        /*000c*/ 	.word	0x00000000
        /*0010*/ 	.short	0x0008
        /*0012*/ 	.short	0x0040
        /*0014*/ 	.byte	0x00, 0xf5, 0x21, 0x00


	//----- nvinfo : EIATTR_KPARAM_INFO
	.align		4
.L_1255:
        /*0018*/ 	.byte	0x04, 0x17
        /*001a*/ 	.short	(.L_1257 - .L_1256)
.L_1256:
        /*001c*/ 	.word	0x00000000
        /*0020*/ 	.short	0x0007
        /*0022*/ 	.short	0x0038
        /*0024*/ 	.byte	0x00, 0xf5, 0x21, 0x00


	//----- nvinfo : EIATTR_KPARAM_INFO
	.align		4
.L_1257:
        /*0028*/ 	.byte	0x04, 0x17
        /*002a*/ 	.short	(.L_1259 - .L_1258)
.L_1258:
        /*002c*/ 	.word	0x00000000
        /*0030*/ 	.short	0x0006
        /*0032*/ 	.short	0x0030
        /*0034*/ 	.byte	0x00, 0xf5, 0x21, 0x00


	//----- nvinfo : EIATTR_KPARAM_INFO
	.align		4
.L_1259:
        /*0038*/ 	.byte	0x04, 0x17
        /*003a*/ 	.short	(.L_1261 - .L_1260)
.L_1260:
        /*003c*/ 	.word	0x00000000
        /*0040*/ 	.short	0x0005
        /*0042*/ 	.short	0x0028
        /*0044*/ 	.byte	0x00, 0xf0, 0x21, 0x00


	//----- nvinfo : EIATTR_KPARAM_INFO
	.align		4
.L_1261:
        /*0048*/ 	.byte	0x04, 0x17
        /*004a*/ 	.short	(.L_1263 - .L_1262)
.L_1262:
        /*004c*/ 	.word	0x00000000
        /*0050*/ 	.short	0x0004
        /*0052*/ 	.short	0x0020
        /*0054*/ 	.byte	0x00, 0xf0, 0x11, 0x00


	//----- nvinfo : EIATTR_KPARAM_INFO
	.align		4
.L_1263:
        /*0058*/ 	.byte	0x04, 0x17
        /*005a*/ 	.short	(.L_1265 - .L_1264)
.L_1264:
        /*005c*/ 	.word	0x00000000
        /*0060*/ 	.short	0x0003
        /*0062*/ 	.short	0x0018
        /*0064*/ 	.byte	0x00, 0xf5, 0x21, 0x00


	//----- nvinfo : EIATTR_KPARAM_INFO
	.align		4
.L_1265:
        /*0068*/ 	.byte	0x04, 0x17
        /*006a*/ 	.short	(.L_1267 - .L_1266)
.L_1266:
        /*006c*/ 	.word	0x00000000
        /*0070*/ 	.short	0x0002
        /*0072*/ 	.short	0x0010
        /*0074*/ 	.byte	0x00, 0xf5, 0x21, 0x00


	//----- nvinfo : EIATTR_KPARAM_INFO
	.align		4
.L_1267:
        /*0078*/ 	.byte	0x04, 0x17
        /*007a*/ 	.short	(.L_1269 - .L_1268)
.L_1268:
        /*007c*/ 	.word	0x00000000
        /*0080*/ 	.short	0x0001
        /*0082*/ 	.short	0x0008
        /*0084*/ 	.byte	0x00, 0xf5, 0x21, 0x00


	//----- nvinfo : EIATTR_KPARAM_INFO
	.align		4
.L_1269:
        /*0088*/ 	.byte	0x04, 0x17
        /*008a*/ 	.short	(.L_1271 - .L_1270)
.L_1270:
        /*008c*/ 	.word	0x00000000
        /*0090*/ 	.short	0x0000
        /*0092*/ 	.short	0x0000
        /*0094*/ 	.byte	0x00, 0xf5, 0x21, 0x00


	//----- nvinfo : EIATTR_SPARSE_MMA_MASK
	.align		4
.L_1271:
        /*0098*/ 	.byte	0x03, 0x50
        /*009a*/ 	.short	0x0000


	//----- nvinfo : EIATTR_MAXREG_COUNT
	.align		4
        /*009c*/ 	.byte	0x03, 0x1b
        /*009e*/ 	.short	0x0040


	//----- nvinfo : EIATTR_MERCURY_ISA_VERSION
	.align		4
        /*00a0*/ 	.byte	0x03, 0x5f
        /*00a2*/ 	.short	0x0101


	//----- nvinfo : EIATTR_VRC_CTA_INIT_COUNT
	.align		4
        /*00a4*/ 	.byte	0x02, 0x4a
	.zero		1
	.zero		1


	//----- nvinfo : EIATTR_EXIT_INSTR_OFFSETS
	.align		4
        /*00a8*/ 	.byte	0x04, 0x1c
        /*00aa*/ 	.short	(.L_1273 - .L_1272)


	//   ....[0]....
.L_1272:
        /*00ac*/ 	.word	0x00000010


	//----- nvinfo : EIATTR_MAX_THREADS
	.align		4
.L_1273:
        /*00b0*/ 	.byte	0x04, 0x05
        /*00b2*/ 	.short	(.L_1275 - .L_1274)
.L_1274:
        /*00b4*/ 	.word	0x00000140
        /*00b8*/ 	.word	0x00000001
        /*00bc*/ 	.word	0x00000001


	//----- nvinfo : EIATTR_CBANK_PARAM_SIZE
	.align		4
.L_1275:
        /*00c0*/ 	.byte	0x03, 0x19
        /*00c2*/ 	.short	0x0048


	//----- nvinfo : EIATTR_PARAM_CBANK
	.align		4
        /*00c4*/ 	.byte	0x04, 0x0a
        /*00c6*/ 	.short	(.L_1277 - .L_1276)
	.align		4
.L_1276:
        /*00c8*/ 	.word	index@(.nv.constant0._ZN13group_norm_v214gn_cuda_kernelI13__nv_bfloat16Li320ELi3ELi16ELi20ELi1024ELb1ELi64ELi320ELi320ELi4ELb1ELi21ELb0ELb0ENS_16CompileConditionILi1000EEEEEvPT_PKS4_S7_S7_flPfS8_Pj)
        /*00cc*/ 	.short	0x0380
        /*00ce*/ 	.short	0x0048


	//----- nvinfo : EIATTR_SW_WAR
	.align		4
.L_1277:
        /*00d0*/ 	.byte	0x04, 0x36
        /*00d2*/ 	.short	(.L_1279 - .L_1278)
.L_1278:
        /*00d4*/ 	.word	0x00000008
.L_1279:


//--------------------- .nv.info._ZN13group_norm_v214gn_cuda_kernelI13__nv_bfloat16Li320ELi1ELi16ELi20ELi1024ELb1ELi128ELi320ELi320ELi4ELb1ELi18ELb0ELb0ENS_16CompileConditionILi1000EEEEEvPT_PKS4_S7_S7_flPfS8_Pj --------------------------
	.section	.nv.info._ZN13group_norm_v214gn_cuda_kernelI13__nv_bfloat16Li320ELi1ELi16ELi20ELi1024ELb1ELi128ELi320ELi320ELi4ELb1ELi18ELb0ELb0ENS_16CompileConditionILi1000EEEEEvPT_PKS4_S7_S7_flPfS8_Pj,"",@"SHT_CUDA_INFO"
	.sectionflags	@""
	.align	4


	//----- nvinfo : EIATTR_CUDA_API_VERSION
	.align		4
        /*0000*/ 	.byte	0x04, 0x37
        /*0002*/ 	.short	(.L_1281 - .L_1280)
.L_1280:
        /*0004*/ 	.word	0x00000082


	//----- nvinfo : EIATTR_KPARAM_INFO
	.align		4
.L_1281:
        /*0008*/ 	.byte	0x04, 0x17
        /*000a*/ 	.short	(.L_1283 - .L_1282)
.L_1282:
        /*000c*/ 	.word	0x00000000
        /*0010*/ 	.short	0x0008
        /*0012*/ 	.short	0x0040
        /*0014*/ 	.byte	0x00, 0xf5, 0x21, 0x00


	//----- nvinfo : EIATTR_KPARAM_INFO
	.align		4
.L_1283:
        /*0018*/ 	.byte	0x04, 0x17
        /*001a*/ 	.short	(.L_1285 - .L_1284)
.L_1284:
        /*001c*/ 	.word	0x00000000
        /*0020*/ 	.short	0x0007
        /*0022*/ 	.short	0x0038
        /*0024*/ 	.byte	0x00, 0xf5, 0x21, 0x00


	//----- nvinfo : EIATTR_KPARAM_INFO
	.align		4
.L_1285:
        /*0028*/ 	.byte	0x04, 0x17
        /*002a*/ 	.short	(.L_1287 - .L_1286)
.L_1286:
        /*002c*/ 	.word	0x00000000
        /*0030*/ 	.short	0x0006
        /*0032*/ 	.short	0x0030
        /*0034*/ 	.byte	0x00, 0xf5, 0x21, 0x00


	//----- nvinfo : EIATTR_KPARAM_INFO
	.align		4
.L_1287:
        /*0038*/ 	.byte	0x04, 0x17
        /*003a*/ 	.short	(.L_1289 - .L_1288)
.L_1288:
        /*003c*/ 	.word	0x00000000
        /*0040*/ 	.short	0x0005
        /*0042*/ 	.short	0x0028
        /*0044*/ 	.byte	0x00, 0xf0, 0x21, 0x00


	//----- nvinfo : EIATTR_KPARAM_INFO
	.align		4
.L_1289:
        /*0048*/ 	.byte	0x04, 0x17
        /*004a*/ 	.short	(.L_1291 - .L_1290)
.L_1290:
        /*004c*/ 	.word	0x00000000
        /*0050*/ 	.short	0x0004
        /*0052*/ 	.short	0x0020
        /*0054*/ 	.byte	0x00, 0xf0, 0x11, 0x00


	//----- nvinfo : EIATTR_KPARAM_INFO
	.align		4
.L_1291:
        /*0058*/ 	.byte	0x04, 0x17
        /*005a*/ 	.short	(.L_1293 - .L_1292)
.L_1292:
        /*005c*/ 	.word	0x00000000
        /*0060*/ 	.short	0x0003
        /*0062*/ 	.short	0x0018
        /*0064*/ 	.byte	0x00, 0xf5, 0x21, 0x00


	//----- nvinfo : EIATTR_KPARAM_INFO
	.align		4
.L_1293:
        /*0068*/ 	.byte	0x04, 0x17
        /*006a*/ 	.short	(.L_1295 - .L_1294)
.L_1294:
        /*006c*/ 	.word	0x00000000
        /*0070*/ 	.short	0x0002
        /*0072*/ 	.short	0x0010
        /*0074*/ 	.byte	0x00, 0xf5, 0x21, 0x00


	//----- nvinfo : EIATTR_KPARAM_INFO
	.align		4
.L_1295:
        /*0078*/ 	.byte	0x04, 0x17
        /*007a*/ 	.short	(.L_1297 - .L_1296)
.L_1296:
        /*007c*/ 	.word	0x00000000
        /*0080*/ 	.short	0x0001
        /*0082*/ 	.short	0x0008
        /*0084*/ 	.byte	0x00, 0xf5, 0x21, 0x00


	//----- nvinfo : EIATTR_KPARAM_INFO
	.align		4
.L_1297:
        /*0088*/ 	.byte	0x04, 0x17
        /*008a*/ 	.short	(.L_1299 - .L_1298)
.L_1298:
        /*008c*/ 	.word	0x00000000
        /*0090*/ 	.short	0x0000
        /*0092*/ 	.short	0x0000
        /*0094*/ 	.byte	0x00, 0xf5, 0x21, 0x00


	//----- nvinfo : EIATTR_SPARSE_MMA_MASK
	.align		4
.L_1299:
        /*0098*/ 	.byte	0x03, 0x50
        /*009a*/ 	.short	0x0000


	//----- nvinfo : EIATTR_MAXREG_COUNT
	.align		4
        /*009c*/ 	.byte	0x03, 0x1b
        /*009e*/ 	.short	0x00a8


	//----- nvinfo : EIATTR_MERCURY_ISA_VERSION
	.align		4
        /*00a0*/ 	.byte	0x03, 0x5f
        /*00a2*/ 	.short	0x0101


	//----- nvinfo : EIATTR_VRC_CTA_INIT_COUNT
	.align		4
        /*00a4*/ 	.byte	0x02, 0x4a
	.zero		1
	.zero		1


	//----- nvinfo : EIATTR_EXIT_INSTR_OFFSETS
	.align		4
        /*00a8*/ 	.byte	0x04, 0x1c
        /*00aa*/ 	.short	(.L_1301 - .L_1300)


	//   ....[0]....
.L_1300:
        /*00ac*/ 	.word	0x00000010


	//----- nvinfo : EIATTR_MAX_THREADS
	.align		4
.L_1301:
        /*00b0*/ 	.byte	0x04, 0x05
        /*00b2*/ 	.short	(.L_1303 - .L_1302)
.L_1302:
        /*00b4*/ 	.word	0x00000140
        /*00b8*/ 	.word	0x00000001
        /*00bc*/ 	.word	0x00000001


	//----- nvinfo : EIATTR_CBANK_PARAM_SIZE
	.align		4
.L_1303:
        /*00c0*/ 	.byte	0x03, 0x19
        /*00c2*/ 	.short	0x0048


	//----- nvinfo : EIATTR_PARAM_CBANK
	.align		4
        /*00c4*/ 	.byte	0x04, 0x0a
        /*00c6*/ 	.short	(.L_1305 - .L_1304)
	.align		4
.L_1304:
        /*00c8*/ 	.word	index@(.nv.constant0._ZN13group_norm_v214gn_cuda_kernelI13__nv_bfloat16Li320ELi1ELi16ELi20ELi1024ELb1ELi128ELi320ELi320ELi4ELb1ELi18ELb0ELb0ENS_16CompileConditionILi1000EEEEEvPT_PKS4_S7_S7_flPfS8_Pj)
        /*00cc*/ 	.short	0x0380
        /*00ce*/ 	.short	0x0048


	//----- nvinfo : EIATTR_SW_WAR
	.align		4
.L_1305:
        /*00d0*/ 	.byte	0x04, 0x36
        /*00d2*/ 	.short	(.L_1307 - .L_1306)
.L_1306:
        /*00d4*/ 	.word	0x00000008
.L_1307:


//--------------------- .nv.info._ZN13group_norm_v218gn_bwd_cuda_kernelI6__halfLi320ELi3ELi32ELi10ELi1024ELb0ELb1ELi4ELi320ELi320ELi4ELb1ELi1ELb0ELb0ELNS_15WgradSyncMethodE3ENS_16CompileConditionILi1000EEEEEvPT_S6_S6_PKS5_S8_S8_S8_PKfflPfPj --------------------------
	.section	.nv.info._ZN13group_norm_v218gn_bwd_cuda_kernelI6__halfLi320ELi3ELi32ELi10ELi1024ELb0ELb1ELi4ELi320ELi320ELi4ELb1ELi1ELb0ELb0ELNS_15WgradSyncMethodE3ENS_16CompileConditionILi1000EEEEEvPT_S6_S6_PKS5_S8_S8_S8_PKfflPfPj,"",@"SHT_CUDA_INFO"
	.sectionflags	@""
	.align	4


	//----- nvinfo : EIATTR_CUDA_API_VERSION
	.align		4
        /*0000*/ 	.byte	0x04, 0x37
        /*0002*/ 	.short	(.L_1309 - .L_1308)
.L_1308:
        /*0004*/ 	.word	0x00000082


	//----- nvinfo : EIATTR_KPARAM_INFO
	.align		4
.L_1309:
        /*0008*/ 	.byte	0x04, 0x17
        /*000a*/ 	.short	(.L_1311 - .L_1310)
.L_1310:
        /*000c*/ 	.word	0x00000000
        /*0010*/ 	.short	0x000b
        /*0012*/ 	.short	0x0058
        /*0014*/ 	.byte	0x00, 0xf5, 0x21, 0x00


	//----- nvinfo : EIATTR_KPARAM_INFO
	.align		4
.L_1311:
        /*0018*/ 	.byte	0x04, 0x17
        /*001a*/ 	.short	(.L_1313 - .L_1312)
.L_1312:
        /*001c*/ 	.word	0x00000000
        /*0020*/ 	.short	0x000a
        /*0022*/ 	.short	0x0050
        /*0024*/ 	.byte	0x00, 0xf5, 0x21, 0x00


	//----- nvinfo : EIATTR_KPARAM_INFO
	.align		4
.L_1313:
        /*0028*/ 	.byte	0x04, 0x17
        /*002a*/ 	.short	(.L_1315 - .L_1314)
.L_1314:
        /*002c*/ 	.word	0x00000000
        /*0030*/ 	.short	0x0009
        /*0032*/ 	.short	0x0048
        /*0034*/ 	.byte	0x00, 0xf0, 0x21, 0x00


	//----- nvinfo : EIATTR_KPARAM_INFO
	.align		4
.L_1315:
        /*0038*/ 	.byte	0x04, 0x17
        /*003a*/ 	.short	(.L_1317 - .L_1316)
.L_1316:
        /*003c*/ 	.word	0x00000000
        /*0040*/ 	.short	0x0008
        /*0042*/ 	.short	0x0040
        /*0044*/ 	.byte	0x00, 0xf0, 0x11, 0x00


	//----- nvinfo : EIATTR_KPARAM_INFO
	.align		4
.L_1317:
        /*0048*/ 	.byte	0x04, 0x17
        /*004a*/ 	.short	(.L_1319 - .L_1318)
.L_1318:
        /*004c*/ 	.word	0x00000000
        /*0050*/ 	.short	0x0007
        /*0052*/ 	.short	0x0038
        /*0054*/ 	.byte	0x00, 0xf5, 0x21, 0x00


	//----- nvinfo : EIATTR_KPARAM_INFO
	.align		4
.L_1319:
        /*0058*/ 	.byte	0x04, 0x17
        /*005a*/ 	.short	(.L_1321 - .L_1320)
.L_1320:
        /*005c*/ 	.word	0x00000000
        /*0060*/ 	.short	0x0006
        /*0062*/ 	.short	0x0030
        /*0064*/ 	.byte	0x00, 0xf5, 0x21, 0x00


	//----- nvinfo : EIATTR_KPARAM_INFO
	.align		4
.L_1321:
        /*0068*/ 	.byte	0x04, 0x17
        /*006a*/ 	.short	(.L_1323 - .L_1322)
.L_1322:
        /*006c*/ 	.word	0x00000000
        /*0070*/ 	.short	0x0005
        /*0072*/ 	.short	0x0028
        /*0074*/ 	.byte	0x00, 0xf5, 0x21, 0x00


	//----- nvinfo : EIATTR_KPARAM_INFO
	.align		4
.L_1323:
        /*0078*/ 	.byte	0x04, 0x17
        /*007a*/ 	.short	(.L_1325 - .L_1324)
.L_1324:
        /*007c*/ 	.word	0x00000000
        /*0080*/ 	.short	0x0004
        /*0082*/ 	.short	0x0020
        /*0084*/ 	.byte	0x00, 0xf5, 0x21, 0x00


	//----- nvinfo : EIATTR_KPARAM_INFO
	.align		4
.L_1325:
        /*0088*/ 	.byte	0x04, 0x17
        /*008a*/ 	.short	(.L_1327 - .L_1326)
.L_1326:
        /*008c*/ 	.word	0x00000000
        /*0090*/ 	.short	0x0003
        /*0092*/ 	.short	0x0018
        /*0094*/ 	.byte	0x00, 0xf5, 0x21, 0x00


	//----- nvinfo : EIATTR_KPARAM_INFO
	.align		4
.L_1327:
        /*0098*/ 	.byte	0x04, 0x17
        /*009a*/ 	.short	(.L_1329 - .L_1328)
.L_1328:
        /*009c*/ 	.word	0x00000000
        /*00a0*/ 	.short	0x0002
        /*00a2*/ 	.short	0x0010
        /*00a4*/ 	.byte	0x00, 0xf5, 0x21, 0x00


	//----- nvinfo : EIATTR_KPARAM_INFO
	.align		4
.L_1329:
        /*00a8*/ 	.byte	0x04, 0x17
        /*00aa*/ 	.short	(.L_1331 - .L_1330)
.L_1330:
        /*00ac*/ 	.word	0x00000000
        /*00b0*/ 	.short	0x0001
        /*00b2*/ 	.short	0x0008
        /*00b4*/ 	.byte	0x00, 0xf5, 0x21, 0x00


	//----- nvinfo : EIATTR_KPARAM_INFO
	.align		4
.L_1331:
        /*00b8*/ 	.byte	0x04, 0x17
        /*00ba*/ 	.short	(.L_1333 - .L_1332)
.L_1332:
        /*00bc*/ 	.word	0x00000000
        /*00c0*/ 	.short	0x0000
        /*00c2*/ 	.short	0x0000
        /*00c4*/ 	.byte	0x00, 0xf5, 0x21, 0x00


	//----- nvinfo : EIATTR_SPARSE_MMA_MASK
	.align		4
.L_1333:
        /*00c8*/ 	.byte	0x03, 0x50
        /*00ca*/ 	.short	0x0000


	//----- nvinfo : EIATTR_MAXREG_COUNT
	.align		4
        /*00cc*/ 	.byte	0x03, 0x1b
        /*00ce*/ 	.short	0x0040


	//----- nvinfo : EIATTR_MERCURY_ISA_VERSION
	.align		4
        /*00d0*/ 	.byte	0x03, 0x5f
        /*00d2*/ 	.short	0x0101


	//----- nvinfo : EIATTR_VRC_CTA_INIT_COUNT
	.align		4
        /*00d4*/ 	.byte	0x02, 0x4a
	.zero		1
	.zero		1


	//----- nvinfo : EIATTR_EXIT_INSTR_OFFSETS
	.align		4
        /*00d8*/ 	.byte	0x04, 0x1c
        /*00da*/ 	.short	(.L_1335 - .L_1334)


	//   ....[0]....
.L_1334:
        /*00dc*/ 	.word	0x00000010


	//----- nvinfo : EIATTR_MAX_THREADS
	.align		4
.L_1335:
        /*00e0*/ 	.byte	0x04, 0x05
        /*00e2*/ 	.short	(.L_1337 - .L_1336)
.L_1336:
        /*00e4*/ 	.word	0x00000140
        /*00e8*/ 	.word	0x00000001
        /*00ec*/ 	.word	0x00000001


	//----- nvinfo : EIATTR_CBANK_PARAM_SIZE
	.align		4
.L_1337:
        /*00f0*/ 	.byte	0x03, 0x19
        /*00f2*/ 	.short	0x0060


	//----- nvinfo : EIATTR_PARAM_CBANK
	.align		4
        /*00f4*/ 	.byte	0x04, 0x0a
        /*00f6*/ 	.short	(.L_1339 - .L_1338)
	.align		4
.L_1338:
        /*00f8*/ 	.word	index@(.nv.constant0._ZN13group_norm_v218gn_bwd_cuda_kernelI6__halfLi320ELi3ELi32ELi10ELi1024ELb0ELb1ELi4ELi320ELi320ELi4ELb1ELi1ELb0ELb0ELNS_15WgradSyncMethodE3ENS_16CompileConditionILi1000EEEEEvPT_S6_S6_PKS5_S8_S8_S8_PKfflPfPj)
        /*00fc*/ 	.short	0x0380
        /*00fe*/ 	.short	0x0060


	//----- nvinfo : EIATTR_SW_WAR
	.align		4
.L_1339:
        /*0100*/ 	.byte	0x04, 0x36
        /*0102*/ 	.short	(.L_1341 - .L_1340)
.L_1340:
        /*0104*/ 	.word	0x00000008
.L_1341:


//--------------------- .nv.info._ZN13group_norm_v218gn_bwd_cuda_kernelI6__halfLi320ELi1ELi32ELi10ELi1024ELb0ELb1ELi8ELi320ELi320ELi4ELb1ELi1ELb0ELb0ELNS_15WgradSyncMethodE3ENS_16CompileConditionILi1000EEEEEvPT_S6_S6_PKS5_S8_S8_S8_PKfflPfPj --------------------------
	.section	.nv.info._ZN13group_norm_v218gn_bwd_cuda_kernelI6__halfLi320ELi1ELi32ELi10ELi1024ELb0ELb1ELi8ELi320ELi320ELi4ELb1ELi1ELb0ELb0ELNS_15WgradSyncMethodE3ENS_16CompileConditionILi1000EEEEEvPT_S6_S6_PKS5_S8_S8_S8_PKfflPfPj,"",@"SHT_CUDA_INFO"
	.sectionflags	@""
	.align	4


	//----- nvinfo : EIATTR_CUDA_API_VERSION
	.align		4
        /*0000*/ 	.byte	0x04, 0x37
        /*0002*/ 	.short	(.L_1343 - .L_1342)
.L_1342:
        /*0004*/ 	.word	0x00000082


	//----- nvinfo : EIATTR_KPARAM_INFO
	.align		4
.L_1343:
        /*0008*/ 	.byte	0x04, 0x17
        /*000a*/ 	.short	(.L_1345 - .L_1344)
.L_1344:
        /*000c*/ 	.word	0x00000000
        /*0010*/ 	.short	0x000b
        /*0012*/ 	.short	0x0058
        /*0014*/ 	.byte	0x00, 0xf5, 0x21, 0x00


	//----- nvinfo : EIATTR_KPARAM_INFO
	.align		4
.L_1345:
        /*0018*/ 	.byte	0x04, 0x17
        /*001a*/ 	.short	(.L_1347 - .L_1346)
.L_1346:
        /*001c*/ 	.word	0x00000000
        /*0020*/ 	.short	0x000a
        /*0022*/ 	.short	0x0050
        /*0024*/ 	.byte	0x00, 0xf5, 0x21, 0x00


	//----- nvinfo : EIATTR_KPARAM_INFO
	.align		4
.L_1347:
        /*0028*/ 	.byte	0x04, 0x17
        /*002a*/ 	.short	(.L_1349 - .L_1348)
.L_1348:
        /*002c*/ 	.word	0x00000000
        /*0030*/ 	.short	0x0009
        /*0032*/ 	.short	0x0048
        /*0034*/ 	.byte	0x00, 0xf0, 0x21, 0x00


	//----- nvinfo : EIATTR_KPARAM_INFO
	.align		4
.L_1349:
        /*0038*/ 	.byte	0x04, 0x17
        /*003a*/ 	.short	(.L_1351 - .L_1350)
.L_1350:
        /*003c*/ 	.word	0x00000000
        /*0040*/ 	.short	0x0008
        /*0042*/ 	.short	0x0040
        /*0044*/ 	.byte	0x00, 0xf0, 0x11, 0x00


	//----- nvinfo : EIATTR_KPARAM_INFO
	.align		4
.L_1351:
        /*0048*/ 	.byte	0x04, 0x17
        /*004a*/ 	.short	(.L_1353 - .L_1352)
.L_1352:
        /*004c*/ 	.word	0x00000000
        /*0050*/ 	.short	0x0007
        /*0052*/ 	.short	0x0038
        /*0054*/ 	.byte	0x00, 0xf5, 0x21, 0x00


	//----- nvinfo : EIATTR_KPARAM_INFO
	.align		4
.L_1353:
        /*0058*/ 	.byte	0x04, 0x17
        /*005a*/ 	.short	(.L_1355 - .L_1354)
.L_1354:
        /*005c*/ 	.word	0x00000000
        /*0060*/ 	.short	0x0006
        /*0062*/ 	.short	0x0030
        /*0064*/ 	.byte	0x00, 0xf5, 0x21, 0x00


	//----- nvinfo : EIATTR_KPARAM_INFO
	.align		4
.L_1355:
        /*0068*/ 	.byte	0x04, 0x17
        /*006a*/ 	.short	(.L_1357 - .L_1356)
.L_1356:
        /*006c*/ 	.word	0x00000000
        /*0070*/ 	.short	0x0005
        /*0072*/ 	.short	0x0028
        /*0074*/ 	.byte	0x00, 0xf5, 0x21, 0x00


	//----- nvinfo : EIATTR_KPARAM_INFO
	.align		4
.L_1357:
        /*0078*/ 	.byte	0x04, 0x17
        /*007a*/ 	.short	(.L_1359 - .L_1358)
.L_1358:
        /*007c*/ 	.word	0x00000000
        /*0080*/ 	.short	0x0004
        /*0082*/ 	.short	0x0020
        /*0084*/ 	.byte	0x00, 0xf5, 0x21, 0x00


	//----- nvinfo : EIATTR_KPARAM_INFO
	.align		4
.L_1359:
        /*0088*/ 	.byte	0x04, 0x17
        /*008a*/ 	.short	(.L_1361 - .L_1360)
.L_1360:
        /*008c*/ 	.word	0x00000000
        /*0090*/ 	.short	0x0003
        /*0092*/ 	.short	0x0018
        /*0094*/ 	.byte	0x00, 0xf5, 0x21, 0x00


	//----- nvinfo : EIATTR_KPARAM_INFO
	.align		4
.L_1361:
        /*0098*/ 	.byte	0x04, 0x17
        /*009a*/ 	.short	(.L_1363 - .L_1362)
.L_1362:
        /*009c*/ 	.word	0x00000000
        /*00a0*/ 	.short	0x0002
        /*00a2*/ 	.short	0x0010
        /*00a4*/ 	.byte	0x00, 0xf5, 0x21, 0x00


	//----- nvinfo : EIATTR_KPARAM_INFO
	.align		4
.L_1363:
        /*00a8*/ 	.byte	0x04, 0x17
        /*00aa*/ 	.short	(.L_1365 - .L_1364)
.L_1364:
        /*00ac*/ 	.word	0x00000000
        /*00b0*/ 	.short	0x0001
        /*00b2*/ 	.short	0x0008
        /*00b4*/ 	.byte	0x00, 0xf5, 0x21, 0x00


	//----- nvinfo : EIATTR_KPARAM_INFO
	.align		4
.L_1365:
        /*00b8*/ 	.byte	0x04, 0x17
        /*00ba*/ 	.short	(.L_1367 - .L_1366)
.L_1366:
        /*00bc*/ 	.word	0x00000000
        /*00c0*/ 	.short	0x0000
        /*00c2*/ 	.short	0x0000
        /*00c4*/ 	.byte	0x00, 0xf5, 0x21, 0x00


	//----- nvinfo : EIATTR_SPARSE_MMA_MASK
	.align		4
.L_1367:
        /*00c8*/ 	.byte	0x03, 0x50
        /*00ca*/ 	.short	0x0000


	//----- nvinfo : EIATTR_MAXREG_COUNT
	.align		4
        /*00cc*/ 	.byte	0x03, 0x1b
        /*00ce*/ 	.short	0x00a8


	//----- nvinfo : EIATTR_MERCURY_ISA_VERSION
	.align		4
        /*00d0*/ 	.byte	0x03, 0x5f
        /*00d2*/ 	.short	0x0101


	//----- nvinfo : EIATTR_VRC_CTA_INIT_COUNT
	.align		4
        /*00d4*/ 	.byte	0x02, 0x4a
	.zero		1
	.zero		1


	//----- nvinfo : EIATTR_EXIT_INSTR_OFFSETS
	.align		4
        /*00d8*/ 	.byte	0x04, 0x1c
        /*00da*/ 	.short	(.L_1369 - .L_1368)


	//   ....[0]....
.L_1368:
        /*00dc*/ 	.word	0x00000010


	//----- nvinfo : EIATTR_MAX_THREADS
	.align		4
.L_1369:
        /*00e0*/ 	.byte	0x04, 0x05
        /*00e2*/ 	.short	(.L_1371 - .L_1370)
.L_1370:
        /*00e4*/ 	.word	0x00000140
        /*00e8*/ 	.word	0x00000001
        /*00ec*/ 	.word	0x00000001


	//----- nvinfo : EIATTR_CBANK_PARAM_SIZE
	.align		4
.L_1371:
        /*00f0*/ 	.byte	0x03, 0x19
        /*00f2*/ 	.short	0x0060


	//----- nvinfo : EIATTR_PARAM_CBANK
	.align		4
        /*00f4*/ 	.byte	0x04, 0x0a
        /*00f6*/ 	.short	(.L_1373 - .L_1372)
	.align		4
.L_1372:
        /*00f8*/ 	.word	index@(.nv.constant0._ZN13group_norm_v218gn_bwd_cuda_kernelI6__halfLi320ELi1ELi32ELi10ELi1024ELb0ELb1ELi8ELi320ELi320ELi4ELb1ELi1ELb0ELb0ELNS_15WgradSyncMethodE3ENS_16CompileConditionILi1000EEEEEvPT_S6_S6_PKS5_S8_S8_S8_PKfflPfPj)
        /*00fc*/ 	.short	0x0380
        /*00fe*/ 	.short	0x0060


	//----- nvinfo : EIATTR_SW_WAR
	.align		4
.L_1373:
        /*0100*/ 	.byte	0x04, 0x36
        /*0102*/ 	.short	(.L_1375 - .L_1374)
.L_1374:
        /*0104*/ 	.word	0x00000008
.L_1375:


//--------------------- .nv.info._ZN13group_norm_v218gn_bwd_cuda_kernelI6__halfLi320ELi3ELi32ELi10ELi1024ELb0ELb1ELi8ELi320ELi320ELi4ELb1ELi2ELb0ELb0ELNS_15WgradSyncMethodE3ENS_16CompileConditionILi1000EEEEEvPT_S6_S6_PKS5_S8_S8_S8_PKfflPfPj --------------------------
	.section	.nv.info._ZN13group_norm_v218gn_bwd_cuda_kernelI6__halfLi320ELi3ELi32ELi10ELi1024ELb0ELb1ELi8ELi320ELi320ELi4ELb1ELi2ELb0ELb0ELNS_15WgradSyncMethodE3ENS_16CompileConditionILi1000EEEEEvPT_S6_S6_PKS5_S8_S8_S8_PKfflPfPj,"",@"SHT_CUDA_INFO"
	.sectionflags	@""
	.align	4


	//----- nvinfo : EIATTR_CUDA_API_VERSION
	.align		4
        /*0000*/ 	.byte	0x04, 0x37
        /*0002*/ 	.short	(.L_1377 - .L_1376)
.L_1376:
        /*0004*/ 	.word	0x00000082


	//----- nvinfo : EIATTR_KPARAM_INFO
	.align		4
.L_1377:
        /*0008*/ 	.byte	0x04, 0x17
        /*000a*/ 	.short	(.L_1379 - .L_1378)
.L_1378:
        /*000c*/ 	.word	0x00000000
        /*0010*/ 	.short	0x000b
        /*0012*/ 	.short	0x0058
        /*0014*/ 	.byte	0x00, 0xf5, 0x21, 0x00


	//----- nvinfo : EIATTR_KPARAM_INFO
	.align		4
.L_1379:
        /*0018*/ 	.byte	0x04, 0x17
        /*001a*/ 	.short	(.L_1381 - .L_1380)
.L_1380:
        /*001c*/ 	.word	0x00000000
        /*0020*/ 	.short	0x000a
        /*0022*/ 	.short	0x0050
        /*0024*/ 	.byte	0x00, 0xf5, 0x21, 0x00


	//----- nvinfo : EIATTR_KPARAM_INFO
	.align		4
.L_1381:
        /*0028*/ 	.byte	0x04, 0x17
        /*002a*/ 	.short	(.L_1383 - .L_1382)
.L_1382:
        /*002c*/ 	.word	0x00000000
        /*0030*/ 	.short	0x0009
        /*0032*/ 	.short	0x0048
        /*0034*/ 	.byte	0x00, 0xf0, 0x21, 0x00


	//----- nvinfo : EIATTR_KPARAM_INFO
	.align		4
.L_1383:
        /*0038*/ 	.byte	0x04, 0x17
        /*003a*/ 	.short	(.L_1385 - .L_1384)
.L_1384:
        /*003c*/ 	.word	0x00000000
        /*0040*/ 	.short	0x0008
        /*0042*/ 	.short	0x0040
        /*0044*/ 	.byte	0x00, 0xf0, 0x11, 0x00


	//----- nvinfo : EIATTR_KPARAM_INFO
	.align		4
.L_1385:
        /*0048*/ 	.byte	0x04, 0x17
        /*004a*/ 	.short	(.L_1387 - .L_1386)
.L_1386:
        /*004c*/ 	.word	0x00000000
        /*0050*/ 	.short	0x0007
        /*0052*/ 	.short	0x0038
        /*0054*/ 	.byte	0x00, 0xf5, 0x21, 0x00


	//----- nvinfo : EIATTR_KPARAM_INFO
	.align		4
.L_1387:
        /*0058*/ 	.byte	0x04, 0x17
        /*005a*/ 	.short	(.L_1389 - .L_1388)
.L_1388:
        /*005c*/ 	.word	0x00000000
        /*0060*/ 	.short	0x0006
        /*0062*/ 	.short	0x0030
        /*0064*/ 	.byte	0x00, 0xf5, 0x21, 0x00


	//----- nvinfo : EIATTR_KPARAM_INFO
	.align		4
.L_1389:
        /*0068*/ 	.byte	0x04, 0x17
        /*006a*/ 	.short	(.L_1391 - .L_1390)
.L_1390:
        /*006c*/ 	.word	0x00000000
        /*0070*/ 	.short	0x0005
        /*0072*/ 	.short	0x0028
        /*0074*/ 	.byte	0x00, 0xf5, 0x21, 0x00


	//----- nvinfo : EIATTR_KPARAM_INFO
	.align		4
.L_1391:
        /*0078*/ 	.byte	0x04, 0x17
        /*007a*/ 	.short	(.L_1393 - .L_1392)
.L_1392:
        /*007c*/ 	.word	0x00000000
        /*0080*/ 	.short	0x0004
        /*0082*/ 	.short	0x0020
        /*0084*/ 	.byte	0x00, 0xf5, 0x21, 0x00


	//----- nvinfo : EIATTR_KPARAM_INFO
	.align		4
.L_1393:
        /*0088*/ 	.byte	0x04, 0x17
        /*008a*/ 	.short	(.L_1395 - .L_1394)
.L_1394:
        /*008c*/ 	.word	0x00000000
        /*0090*/ 	.short	0x0003
        /*0092*/ 	.short	0x0018
        /*0094*/ 	.byte	0x00, 0xf5, 0x21, 0x00


	//----- nvinfo : EIATTR_KPARAM_INFO
	.align		4
.L_1395:
        /*0098*/ 	.byte	0x04, 0x17
        /*009a*/ 	.short	(.L_1397 - .L_1396)
.L_1396:
        /*009c*/ 	.word	0x00000000
        /*00a0*/ 	.short	0x0002
        /*00a2*/ 	.short	0x0010
        /*00a4*/ 	.byte	0x00, 0xf5, 0x21, 0x00


	//----- nvinfo : EIATTR_KPARAM_INFO
	.align		4
.L_1397:
        /*00a8*/ 	.byte	0x04, 0x17
        /*00aa*/ 	.short	(.L_1399 - .L_1398)
.L_1398:
        /*00ac*/ 	.word	0x00000000
        /*00b0*/ 	.short	0x0001
        /*00b2*/ 	.short	0x0008
        /*00b4*/ 	.byte	0x00, 0xf5, 0x21, 0x00


	//----- nvinfo : EIATTR_KPARAM_INFO
	.align		4
.L_1399:
        /*00b8*/ 	.byte	0x04, 0x17
        /*00ba*/ 	.short	(.L_1401 - .L_1400)
.L_1400:
        /*00bc*/ 	.word	0x00000000
        /*00c0*/ 	.short	0x0000
        /*00c2*/ 	.short	0x0000
        /*00c4*/ 	.byte	0x00, 0xf5, 0x21, 0x00


	//----- nvinfo : EIATTR_SPARSE_MMA_MASK
	.align		4
.L_1401:
        /*00c8*/ 	.byte	0x03, 0x50
        /*00ca*/ 	.short	0x0000


	//----- nvinfo : EIATTR_MAXREG_COUNT
	.align		4
        /*00cc*/ 	.byte	0x03, 0x1b
        /*00ce*/ 	.short	0x0040


	//----- nvinfo : EIATTR_MERCURY_ISA_VERSION
	.align		4
        /*00d0*/ 	.byte	0x03, 0x5f
        /*00d2*/ 	.short	0x0101


	//----- nvinfo : EIATTR_VRC_CTA_INIT_COUNT
	.align		4
        /*00d4*/ 	.byte	0x02, 0x4a
	.zero		1
	.zero		1


	//----- nvinfo : EIATTR_EXIT_INSTR_OFFSETS
	.align		4
        /*00d8*/ 	.byte	0x04, 0x1c
        /*00da*/ 	.short	(.L_1403 - .L_1402)


	//   ....[0]....
.L_1402:
        /*00dc*/ 	.word	0x00000010


	//----- nvinfo : EIATTR_MAX_THREADS
	.align		4
.L_1403:
        /*00e0*/ 	.byte	0x04, 0x05
        /*00e2*/ 	.short	(.L_1405 - .L_1404)
.L_1404:
        /*00e4*/ 	.word	0x00000140
        /*00e8*/ 	.word	0x00000001
        /*00ec*/ 	.word	0x00000001


	//----- nvinfo : EIATTR_CBANK_PARAM_SIZE
	.align		4
.L_1405:
        /*00f0*/ 	.byte	0x03, 0x19
        /*00f2*/ 	.short	0x0060


	//----- nvinfo : EIATTR_PARAM_CBANK
	.align		4
        /*00f4*/ 	.byte	0x04, 0x0a
        /*00f6*/ 	.short	(.L_1407 - .L_1406)
	.align		4
.L_1406:
        /*00f8*/ 	.word	index@(.nv.constant0._ZN13group_norm_v218gn_bwd_cuda_kernelI6__halfLi320ELi3ELi32ELi10ELi1024ELb0ELb1ELi8ELi320ELi320ELi4ELb1ELi2ELb0ELb0ELNS_15WgradSyncMethodE3ENS_16CompileConditionILi1000EEEEEvPT_S6_S6_PKS5_S8_S8_S8_PKfflPfPj)
        /*00fc*/ 	.short	0x0380
        /*00fe*/ 	.short	0x0060


	//----- nvinfo : EIATTR_SW_WAR
	.align		4
.L_1407:
        /*0100*/ 	.byte	0x04, 0x36
        /*0102*/ 	.short	(.L_1409 - .L_1408)
.L_1408:
        /*0104*/ 	.word	0x00000008
.L_1409:


//--------------------- .nv.info._ZN13group_norm_v218gn_bwd_cuda_kernelI6__halfLi320ELi1ELi32ELi10ELi1024ELb0ELb1ELi16ELi320ELi320ELi4ELb1ELi2ELb0ELb0ELNS_15WgradSyncMethodE3ENS_16CompileConditionILi1000EEEEEvPT_S6_S6_PKS5_S8_S8_S8_PKfflPfPj --------------------------
	.section	.nv.info._ZN13group_norm_v218gn_bwd_cuda_kernelI6__halfLi320ELi1ELi32ELi10ELi1024ELb0ELb1ELi16ELi320ELi320ELi4ELb1ELi2ELb0ELb0ELNS_15WgradSyncMethodE3ENS_16CompileConditionILi1000EEEEEvPT_S6_S6_PKS5_S8_S8_S8_PKfflPfPj,"",@"SHT_CUDA_INFO"
	.sectionflags	@""
	.align	4


	//----- nvinfo : EIATTR_CUDA_API_VERSION
	.align		4
        /*0000*/ 	.byte	0x04, 0x37
        /*0002*/ 	.short	(.L_1411 - .L_1410)
.L_1410:
        /*0004*/ 	.word	0x00000082


	//----- nvinfo : EIATTR_KPARAM_INFO
	.align		4
.L_1411:
        /*0008*/ 	.byte	0x04, 0x17
        /*000a*/ 	.short	(.L_1413 - .L_1412)
.L_1412:
        /*000c*/ 	.word	0x00000000
        /*0010*/ 	.short	0x000b
        /*0012*/ 	.short	0x0058
        /*0014*/ 	.byte	0x00, 0xf5, 0x21, 0x00


	//----- nvinfo : EIATTR_KPARAM_INFO
	.align		4
.L_1413:
        /*0018*/ 	.byte	0x04, 0x17
        /*001a*/ 	.short	(.L_1415 - .L_1414)
.L_1414:
        /*001c*/ 	.word	0x00000000
        /*0020*/ 	.short	0x000a
        /*0022*/ 	.short	0x0050
        /*0024*/ 	.byte	0x00, 0xf5, 0x21, 0x00


	//----- nvinfo : EIATTR_KPARAM_INFO
	.align		4
.L_1415:
        /*0028*/ 	.byte	0x04, 0x17
        /*002a*/ 	.short	(.L_1417 - .L_1416)
.L_1416:
        /*002c*/ 	.word	0x00000000
        /*0030*/ 	.short	0x0009
        /*0032*/ 	.short	0x0048
        /*0034*/ 	.byte	0x00, 0xf0, 0x21, 0x00


	//----- nvinfo : EIATTR_KPARAM_INFO
	.align		4
.L_1417:
        /*0038*/ 	.byte	0x04, 0x17
        /*003a*/ 	.short	(.L_1419 - .L_1418)
.L_1418:
        /*003c*/ 	.word	0x00000000
        /*0040*/ 	.short	0x0008
        /*0042*/ 	.short	0x0040
        /*0044*/ 	.byte	0x00, 0xf0, 0x11, 0x00


	//----- nvinfo : EIATTR_KPARAM_INFO
	.align		4
.L_1419:
        /*0048*/ 	.byte	0x04, 0x17
        /*004a*/ 	.short	(.L_1421 - .L_1420)
.L_1420:
        /*004c*/ 	.word	0x00000000
        /*0050*/ 	.short	0x0007
        /*0052*/ 	.short	0x0038
        /*0054*/ 	.byte	0x00, 0xf5, 0x21, 0x00


	//----- nvinfo : EIATTR_KPARAM_INFO
	.align		4
.L_1421:
        /*0058*/ 	.byte	0x04, 0x17
        /*005a*/ 	.short	(.L_1423 - .L_1422)
.L_1422:
        /*005c*/ 	.word	0x00000000
        /*0060*/ 	.short	0x0006
        /*0062*/ 	.short	0x0030
        /*0064*/ 	.byte	0x00, 0xf5, 0x21, 0x00


	//----- nvinfo : EIATTR_KPARAM_INFO
	.align		4
.L_1423:
        /*0068*/ 	.byte	0x04, 0x17
        /*006a*/ 	.short	(.L_1425 - .L_1424)
.L_1424:
        /*006c*/ 	.word	0x00000000
        /*0070*/ 	.short	0x0005
        /*0072*/ 	.short	0x0028
        /*0074*/ 	.byte	0x00, 0xf5, 0x21, 0x00


	//----- nvinfo : EIATTR_KPARAM_INFO
	.align		4
.L_1425:
        /*0078*/ 	.byte	0x04, 0x17
        /*007a*/ 	.short	(.L_1427 - .L_1426)
.L_1426:
        /*007c*/ 	.word	0x00000000
        /*0080*/ 	.short	0x0004
        /*0082*/ 	.short	0x0020
        /*0084*/ 	.byte	0x00, 0xf5, 0x21, 0x00


	//----- nvinfo : EIATTR_KPARAM_INFO
	.align		4
.L_1427:
        /*0088*/ 	.byte	0x04, 0x17
        /*008a*/ 	.short	(.L_1429 - .L_1428)
.L_1428:
        /*008c*/ 	.word	0x00000000
        /*0090*/ 	.short	0x0003
        /*0092*/ 	.short	0x0018
        /*0094*/ 	.byte	0x00, 0xf5, 0x21, 0x00


	//----- nvinfo : EIATTR_KPARAM_INFO
	.align		4
.L_1429:
        /*0098*/ 	.byte	0x04, 0x17
        /*009a*/ 	.short	(.L_1431 - .L_1430)
.L_1430:
        /*009c*/ 	.word	0x00000000
        /*00a0*/ 	.short	0x0002
        /*00a2*/ 	.short	0x0010
        /*00a4*/ 	.byte	0x00, 0xf5, 0x21, 0x00


	//----- nvinfo : EIATTR_KPARAM_INFO
	.align		4
.L_1431:
        /*00a8*/ 	.byte	0x04, 0x17
        /*00aa*/ 	.short	(.L_1433 - .L_1432)
.L_1432:
        /*00ac*/ 	.word	0x00000000
        /*00b0*/ 	.short	0x0001
        /*00b2*/ 	.short	0x0008
        /*00b4*/ 	.byte	0x00, 0xf5, 0x21, 0x00


	//----- nvinfo : EIATTR_KPARAM_INFO
	.align		4
.L_1433:
        /*00b8*/ 	.byte	0x04, 0x17
        /*00ba*/ 	.short	(.L_1435 - .L_1434)
.L_1434:
        /*00bc*/ 	.word	0x00000000
        /*00c0*/ 	.short	0x0000
        /*00c2*/ 	.short	0x0000
        /*00c4*/ 	.byte	0x00, 0xf5, 0x21, 0x00


	//----- nvinfo : EIATTR_SPARSE_MMA_MASK
	.align		4
.L_1435:
        /*00c8*/ 	.byte	0x03, 0x50
        /*00ca*/ 	.short	0x0000


	//----- nvinfo : EIATTR_MAXREG_COUNT
	.align		4
        /*00cc*/ 	.byte	0x03, 0x1b
        /*00ce*/ 	.short	0x00a8


	//----- nvinfo : EIATTR_MERCURY_ISA_VERSION
	.align		4
        /*00d0*/ 	.byte	0x03, 0x5f
        /*00d2*/ 	.short	0x0101


	//----- nvinfo : EIATTR_VRC_CTA_INIT_COUNT
	.align		4
        /*00d4*/ 	.byte	0x02, 0x4a
	.zero		1
	.zero		1


	//----- nvinfo : EIATTR_EXIT_INSTR_OFFSETS
	.align		4
        /*00d8*/ 	.byte	0x04, 0x1c
        /*00da*/ 	.short	(.L_1437 - .L_1436)


	//   ....[0]....
.L_1436:
        /*00dc*/ 	.word	0x00000010


	//----- nvinfo : EIATTR_MAX_THREADS
	.align		4
.L_1437:
        /*00e0*/ 	.byte	0x04, 0x05
        /*00e2*/ 	.short	(.L_1439 - .L_1438)
.L_1438:
        /*00e4*/ 	.word	0x00000140
        /*00e8*/ 	.word	0x00000001
        /*00ec*/ 	.word	0x00000001


	//----- nvinfo : EIATTR_CBANK_PARAM_SIZE
	.align		4
.L_1439:
        /*00f0*/ 	.byte	0x03, 0x19
        /*00f2*/ 	.short	0x0060


	//----- nvinfo : EIATTR_PARAM_CBANK
	.align		4
        /*00f4*/ 	.byte	0x04, 0x0a
        /*00f6*/ 	.short	(.L_1441 - .L_1440)
	.align		4
.L_1440:
        /*00f8*/ 	.word	index@(.nv.constant0._ZN13group_norm_v218gn_bwd_cuda_kernelI6__halfLi320ELi1ELi32ELi10ELi1024ELb0ELb1ELi16ELi320ELi320ELi4ELb1ELi2ELb0ELb0ELNS_15WgradSyncMethodE3ENS_16CompileConditionILi1000EEEEEvPT_S6_S6_PKS5_S8_S8_S8_PKfflPfPj)
        /*00fc*/ 	.short	0x0380
        /*00fe*/ 	.short	0x0060


	//----- nvinfo : EIATTR_SW_WAR
	.align		4
.L_1441:
        /*0100*/ 	.byte	0x04, 0x36
        /*0102*/ 	.short	(.L_1443 - .L_1442)
.L_1442:
        /*0104*/ 	.word	0x00000008
.L_1443:


//--------------------- .nv.info._ZN13group_norm_v218gn_bwd_cuda_kernelI6__halfLi320ELi3ELi32ELi10ELi1024ELb0ELb1ELi16ELi320ELi320ELi4ELb1ELi5ELb0ELb0ELNS_15WgradSyncMethodE3ENS_16CompileConditionILi1000EEEEEvPT_S6_S6_PKS5_S8_S8_S8_PKfflPfPj --------------------------
	.section	.nv.info._ZN13group_norm_v218gn_bwd_cuda_kernelI6__halfLi320ELi3ELi32ELi10ELi1024ELb0ELb1ELi16ELi320ELi320ELi4ELb1ELi5ELb0ELb0ELNS_15WgradSyncMethodE3ENS_16CompileConditionILi1000EEEEEvPT_S6_S6_PKS5_S8_S8_S8_PKfflPfPj,"",@"SHT_CUDA_INFO"
	.sectionflags	@""
	.align	4


	//----- nvinfo : EIATTR_CUDA_API_VERSION
	.align		4
        /*0000*/ 	.byte	0x04, 0x37
        /*0002*/ 	.short	(.L_1445 - .L_1444)
.L_1444:
        /*0004*/ 	.word	0x00000082


	//----- nvinfo : EIATTR_KPARAM_INFO
	.align		4
.L_1445:
        /*0008*/ 	.byte	0x04, 0x17
        /*000a*/ 	.short	(.L_1447 - .L_1446)
.L_1446:
        /*000c*/ 	.word	0x00000000
        /*0010*/ 	.short	0x000b
        /*0012*/ 	.short	0x0058
        /*0014*/ 	.byte	0x00, 0xf5, 0x21, 0x00


	//----- nvinfo : EIATTR_KPARAM_INFO
	.align		4
.L_1447:
        /*0018*/ 	.byte	0x04, 0x17
        /*001a*/ 	.short	(.L_1449 - .L_1448)
.L_1448:
        /*001c*/ 	.word	0x00000000
        /*0020*/ 	.short	0x000a
        /*0022*/ 	.short	0x0050
        /*0024*/ 	.byte	0x00, 0xf5, 0x21, 0x00


	//----- nvinfo : EIATTR_KPARAM_INFO
	.align		4
.L_1449:
        /*0028*/ 	.byte	0x04, 0x17
        /*002a*/ 	.short	(.L_1451 - .L_1450)
.L_1450:
        /*002c*/ 	.word	0x00000000
        /*0030*/ 	.short	0x0009
        /*0032*/ 	.short	0x0048
        /*0034*/ 	.byte	0x00, 0xf0, 0x21, 0x00


	//----- nvinfo : EIATTR_KPARAM_INFO
	.align		4
.L_1451:
        /*0038*/ 	.byte	0x04, 0x17
        /*003a*/ 	.short	(.L_1453 - .L_1452)
.L_1452:
        /*003c*/ 	.word	0x00000000
        /*0040*/ 	.short	0x0008
        /*0042*/ 	.short	0x0040
        /*0044*/ 	.byte	0x00, 0xf0, 0x11, 0x00


	//----- nvinfo : EIATTR_KPARAM_INFO
	.align		4
.L_1453:
        /*0048*/ 	.byte	0x04, 0x17
        /*004a*/ 	.short	(.L_1455 - .L_1454)
.L_1454:
        /*004c*/ 	.word	0x00000000
        /*0050*/ 	.short	0x0007
        /*0052*/ 	.short	0x0038
        /*0054*/ 	.byte	0x00, 0xf5, 0x21, 0x00


	//----- nvinfo : EIATTR_KPARAM_INFO
	.align		4
.L_1455:
        /*0058*/ 	.byte	0x04, 0x17
        /*005a*/ 	.short	(.L_1457 - .L_1456)
.L_1456:
        /*005c*/ 	.word	0x00000000
        /*0060*/ 	.short	0x0006
        /*0062*/ 	.short	0x0030
        /*0064*/ 	.byte	0x00, 0xf5, 0x21, 0x00


	//----- nvinfo : EIATTR_KPARAM_INFO
	.align		4
.L_1457:
        /*0068*/ 	.byte	0x04, 0x17
        /*006a*/ 	.short	(.L_1459 - .L_1458)
.L_1458:
        /*006c*/ 	.word	0x00000000
        /*0070*/ 	.short	0x0005
        /*0072*/ 	.short	0x0028
        /*0074*/ 	.byte	0x00, 0xf5, 0x21, 0x00


	//----- nvinfo : EIATTR_KPARAM_INFO
	.align		4
.L_1459:
        /*0078*/ 	.byte	0x04, 0x17
        /*007a*/ 	.short	(.L_1461 - .L_1460)
.L_1460:
        /*007c*/ 	.word	0x00000000
        /*0080*/ 	.short	0x0004
        /*0082*/ 	.short	0x0020
        /*0084*/ 	.byte	0x00, 0xf5, 0x21, 0x00


	//----- nvinfo : EIATTR_KPARAM_INFO
	.align		4
.L_1461:
        /*0088*/ 	.byte	0x04, 0x17
        /*008a*/ 	.short	(.L_1463 - .L_1462)
.L_1462:
        /*008c*/ 	.word	0x00000000
        /*0090*/ 	.short	0x0003
        /*0092*/ 	.short	0x0018
        /*0094*/ 	.byte	0x00, 0xf5, 0x21, 0x00


	//----- nvinfo : EIATTR_KPARAM_INFO
	.align		4
.L_1463:
        /*0098*/ 	.byte	0x04, 0x17
        /*009a*/ 	.short	(.L_1465 - .L_1464)
.L_1464:
        /*009c*/ 	.word	0x00000000
        /*00a0*/ 	.short	0x0002
        /*00a2*/ 	.short	0x0010
        /*00a4*/ 	.byte	0x00, 0xf5, 0x21, 0x00


	//----- nvinfo : EIATTR_KPARAM_INFO
	.align		4
.L_1465:
        /*00a8*/ 	.byte	0x04, 0x17
        /*00aa*/ 	.short	(.L_1467 - .L_1466)
.L_1466:
        /*00ac*/ 	.word	0x00000000
        /*00b0*/ 	.short	0x0001
        /*00b2*/ 	.short	0x0008
        /*00b4*/ 	.byte	0x00, 0xf5, 0x21, 0x00


	//----- nvinfo : EIATTR_KPARAM_INFO
	.align		4
.L_1467:
        /*00b8*/ 	.byte	0x04, 0x17
        /*00ba*/ 	.short	(.L_1469 - .L_1468)
.L_1468:
        /*00bc*/ 	.word	0x00000000
        /*00c0*/ 	.short	0x0000
        /*00c2*/ 	.short	0x0000
        /*00c4*/ 	.byte	0x00, 0xf5, 0x21, 0x00


	//----- nvinfo : EIATTR_SPARSE_MMA_MASK
	.align		4
.L_1469:
        /*00c8*/ 	.byte	0x03, 0x50
        /*00ca*/ 	.short	0x0000


	//----- nvinfo : EIATTR_MAXREG_COUNT
	.align		4
        /*00cc*/ 	.byte	0x03, 0x1b
        /*00ce*/ 	.short	0x0040


	//----- nvinfo : EIATTR_MERCURY_ISA_VERSION
	.align		4
        /*00d0*/ 	.byte	0x03, 0x5f
        /*00d2*/ 	.short	0x0101


	//----- nvinfo : EIATTR_VRC_CTA_INIT_COUNT
	.align		4
        /*00d4*/ 	.byte	0x02, 0x4a
	.zero		1
	.zero		1


	//----- nvinfo : EIATTR_EXIT_INSTR_OFFSETS
	.align		4
        /*00d8*/ 	.byte	0x04, 0x1c
        /*00da*/ 	.short	(.L_1471 - .L_1470)


	//   ....[0]....
.L_1470:
        /*00dc*/ 	.word	0x00000010


	//----- nvinfo : EIATTR_MAX_THREADS
	.align		4
.L_1471:
        /*00e0*/ 	.byte	0x04, 0x05
        /*00e2*/ 	.short	(.L_1473 - .L_1472)
.L_1472:
        /*00e4*/ 	.word	0x00000140
        /*00e8*/ 	.word	0x00000001
        /*00ec*/ 	.word	0x00000001


	//----- nvinfo : EIATTR_CBANK_PARAM_SIZE
	.align		4
.L_1473:
        /*00f0*/ 	.byte	0x03, 0x19
        /*00f2*/ 	.short	0x0060


	//----- nvinfo : EIATTR_PARAM_CBANK
	.align		4
        /*00f4*/ 	.byte	0x04, 0x0a
        /*00f6*/ 	.short	(.L_1475 - .L_1474)
	.align		4
.L_1474:
        /*00f8*/ 	.word	index@(.nv.constant0._ZN13group_norm_v218gn_bwd_cuda_kernelI6__halfLi320ELi3ELi32ELi10ELi1024ELb0ELb1ELi16ELi320ELi320ELi4ELb1ELi5ELb0ELb0ELNS_15WgradSyncMethodE3ENS_16CompileConditionILi1000EEEEEvPT_S6_S6_PKS5_S8_S8_S8_PKfflPfPj)
        /*00fc*/ 	.short	0x0380
        /*00fe*/ 	.short	0x0060


	//----- nvinfo : EIATTR_SW_WAR
	.align		4
.L_1475:
        /*0100*/ 	.byte	0x04, 0x36
        /*0102*/ 	.short	(.L_1477 - .L_1476)
.L_1476:
        /*0104*/ 	.word	0x00000008
.L_1477:


//--------------------- .nv.info._ZN13group_norm_v218gn_bwd_cuda_kernelI6__halfLi320ELi1ELi32ELi10ELi1024ELb0ELb1ELi32ELi320ELi320ELi4ELb1ELi4ELb0ELb0ELNS_15WgradSyncMethodE3ENS_16CompileConditionILi1000EEEEEvPT_S6_S6_PKS5_S8_S8_S8_PKfflPfPj --------------------------
	.section	.nv.info._ZN13group_norm_v218gn_bwd_cuda_kernelI6__halfLi320ELi1ELi32ELi10ELi1024ELb0ELb1ELi32ELi320ELi320ELi4ELb1ELi4ELb0ELb0ELNS_15WgradSyncMethodE3ENS_16CompileConditionILi1000EEEEEvPT_S6_S6_PKS5_S8_S8_S8_PKfflPfPj,"",@"SHT_CUDA_INFO"
	.sectionflags	@""
	.align	4


	//----- nvinfo : EIATTR_CUDA_API_VERSION
	.align		4
        /*0000*/ 	.byte	0x04, 0x37
        /*0002*/ 	.short	(.L_1479 - .L_1478)
.L_1478:
        /*0004*/ 	.word	0x00000082


	//----- nvinfo : EIATTR_KPARAM_INFO
	.align		4
.L_1479:
        /*0008*/ 	.byte	0x04, 0x17
        /*000a*/ 	.short	(.L_1481 - .L_1480)
.L_1480:
        /*000c*/ 	.word	0x00000000
        /*0010*/ 	.short	0x000b
        /*0012*/ 	.short	0x0058
        /*0014*/ 	.byte	0x00, 0xf5, 0x21, 0x00


	//----- nvinfo : EIATTR_KPARAM_INFO
	.align		4
.L_1481:
        /*0018*/ 	.byte	0x04, 0x17
        /*001a*/ 	.short	(.L_1483 - .L_1482)
.L_1482:
        /*001c*/ 	.word	0x00000000
        /*0020*/ 	.short	0x000a
        /*0022*/ 	.short	0x0050
        /*0024*/ 	.byte	0x00, 0xf5, 0x21, 0x00


	//----- nvinfo : EIATTR_KPARAM_INFO
	.align		4
.L_1483:
        /*0028*/ 	.byte	0x04, 0x17
        /*002a*/ 	.short	(.L_1485 - .L_1484)
.L_1484:
        /*002c*/ 	.word	0x00000000
        /*0030*/ 	.short	0x0009
        /*0032*/ 	.short	0x0048
        /*0034*/ 	.byte	0x00, 0xf0, 0x21, 0x00


	//----- nvinfo : EIATTR_KPARAM_INFO
	.align		4
.L_1485:
        /*0038*/ 	.byte	0x04, 0x17
        /*003a*/ 	.short	(.L_1487 - .L_1486)
.L_1486:
        /*003c*/ 	.word	0x00000000
        /*0040*/ 	.short	0x0008
        /*0042*/ 	.short	0x0040
        /*0044*/ 	.byte	0x00, 0xf0, 0x11, 0x00


	//----- nvinfo : EIATTR_KPARAM_INFO
	.align		4
.L_1487:
        /*0048*/ 	.byte	0x04, 0x17
        /*004a*/ 	.short	(.L_1489 - .L_1488)
.L_1488:
        /*004c*/ 	.word	0x00000000
        /*0050*/ 	.short	0x0007
        /*0052*/ 	.short	0x0038
        /*0054*/ 	.byte	0x00, 0xf5, 0x21, 0x00


	//----- nvinfo : EIATTR_KPARAM_INFO
	.align		4
.L_1489:
        /*0058*/ 	.byte	0x04, 0x17
        /*005a*/ 	.short	(.L_1491 - .L_1490)
.L_1490:
        /*005c*/ 	.word	0x00000000
        /*0060*/ 	.short	0x0006
        /*0062*/ 	.short	0x0030
        /*0064*/ 	.byte	0x00, 0xf5, 0x21, 0x00


	//----- nvinfo : EIATTR_KPARAM_INFO
	.align		4
.L_1491:
        /*0068*/ 	.byte	0x04, 0x17
        /*006a*/ 	.short	(.L_1493 - .L_1492)
.L_1492:
        /*006c*/ 	.word	0x00000000
        /*0070*/ 	.short	0x0005
        /*0072*/ 	.short	0x0028
        /*0074*/ 	.byte	0x00, 0xf5, 0x21, 0x00


	//----- nvinfo : EIATTR_KPARAM_INFO
	.align		4
.L_1493:
        /*0078*/ 	.byte	0x04, 0x17
        /*007a*/ 	.short	(.L_1495 - .L_1494)
.L_1494:
        /*007c*/ 	.word	0x00000000
        /*0080*/ 	.short	0x0004
        /*0082*/ 	.short	0x0020
        /*0084*/ 	.byte	0x00, 0xf5, 0x21, 0x00


	//----- nvinfo : EIATTR_KPARAM_INFO
	.align		4
.L_1495:
        /*0088*/ 	.byte	0x04, 0x17
        /*008a*/ 	.short	(.L_1497 - .L_1496)
.L_1496:
        /*008c*/ 	.word	0x00000000
        /*0090*/ 	.short	0x0003
        /*0092*/ 	.short	0x0018
        /*0094*/ 	.byte	0x00, 0xf5, 0x21, 0x00


	//----- nvinfo : EIATTR_KPARAM_INFO
	.align		4
.L_1497:
        /*0098*/ 	.byte	0x04, 0x17
        /*009a*/ 	.short	(.L_1499 - .L_1498)
.L_1498:
        /*009c*/ 	.word	0x00000000
        /*00a0*/ 	.short	0x0002
        /*00a2*/ 	.short	0x0010
        /*00a4*/ 	.byte	0x00, 0xf5, 0x21, 0x00


	//----- nvinfo : EIATTR_KPARAM_INFO
	.align		4
.L_1499:
        /*00a8*/ 	.byte	0x04, 0x17
        /*00aa*/ 	.short	(.L_1501 - .L_1500)
.L_1500:
        /*00ac*/ 	.word	0x00000000
        /*00b0*/ 	.short	0x0001
        /*00b2*/ 	.short	0x0008
        /*00b4*/ 	.byte	0x00, 0xf5, 0x21, 0x00


	//----- nvinfo : EIATTR_KPARAM_INFO
	.align		4
.L_1501:
        /*00b8*/ 	.byte	0x04, 0x17
        /*00ba*/ 	.short	(.L_1503 - .L_1502)
.L_1502:
        /*00bc*/ 	.word	0x00000000
        /*00c0*/ 	.short	0x0000
        /*00c2*/ 	.short	0x0000
        /*00c4*/ 	.byte	0x00, 0xf5, 0x21, 0x00


	//----- nvinfo : EIATTR_SPARSE_MMA_MASK
	.align		4
.L_1503:
        /*00c8*/ 	.byte	0x03, 0x50
        /*00ca*/ 	.short	0x0000


	//----- nvinfo : EIATTR_MAXREG_COUNT
	.align		4
        /*00cc*/ 	.byte	0x03, 0x1b
        /*00ce*/ 	.short	0x00a8


	//----- nvinfo : EIATTR_MERCURY_ISA_VERSION
	.align		4
        /*00d0*/ 	.byte	0x03, 0x5f
        /*00d2*/ 	.short	0x0101


	//----- nvinfo : EIATTR_VRC_CTA_INIT_COUNT
	.align		4
        /*00d4*/ 	.byte	0x02, 0x4a
	.zero		1
	.zero		1


	//----- nvinfo : EIATTR_EXIT_INSTR_OFFSETS
	.align		4
        /*00d8*/ 	.byte	0x04, 0x1c
        /*00da*/ 	.short	(.L_1505 - .L_1504)


	//   ....[0]....
.L_1504:
        /*00dc*/ 	.word	0x00000010


	//----- nvinfo : EIATTR_MAX_THREADS
	.align		4
.L_1505:
        /*00e0*/ 	.byte	0x04, 0x05
        /*00e2*/ 	.short	(.L_1507 - .L_1506)
.L_1506:
        /*00e4*/ 	.word	0x00000140
        /*00e8*/ 	.word	0x00000001
        /*00ec*/ 	.word	0x00000001


	//----- nvinfo : EIATTR_CBANK_PARAM_SIZE
	.align		4
.L_1507:
        /*00f0*/ 	.byte	0x03, 0x19
        /*00f2*/ 	.short	0x0060


	//----- nvinfo : EIATTR_PARAM_CBANK
	.align		4
        /*00f4*/ 	.byte	0x04, 0x0a
        /*00f6*/ 	.short	(.L_1509 - .L_1508)
	.align		4
.L_1508:
        /*00f8*/ 	.word	index@(.nv.constant0._ZN13group_norm_v218gn_bwd_cuda_kernelI6__halfLi320ELi1ELi32ELi10ELi1024ELb0ELb1ELi32ELi320ELi320ELi4ELb1ELi4ELb0ELb0ELNS_15WgradSyncMethodE3ENS_16CompileConditionILi1000EEEEEvPT_S6_S6_PKS5_S8_S8_S8_PKfflPfPj)
        /*00fc*/ 	.short	0x0380
        /*00fe*/ 	.short	0x0060


	//----- nvinfo : EIATTR_SW_WAR
	.align		4
.L_1509:
        /*0100*/ 	.byte	0x04, 0x36
        /*0102*/ 	.short	(.L_1511 - .L_1510)
.L_1510:
        /*0104*/ 	.word	0x00000008
.L_1511:


//--------------------- .nv.info._ZN13group_norm_v218gn_bwd_cuda_kernelI6__halfLi320ELi1ELi32ELi10ELi1024ELb0ELb1ELi64ELi320ELi320ELi4ELb1ELi9ELb0ELb0ELNS_15WgradSyncMethodE3ENS_16CompileConditionILi1000EEEEEvPT_S6_S6_PKS5_S8_S8_S8_PKfflPfPj --------------------------
	.section	.nv.info._ZN13group_norm_v218gn_bwd_cuda_kernelI6__halfLi320ELi1ELi32ELi10ELi1024ELb0ELb1ELi64ELi320ELi320ELi4ELb1ELi9ELb0ELb0ELNS_15WgradSyncMethodE3ENS_16CompileConditionILi1000EEEEEvPT_S6_S6_PKS5_S8_S8_S8_PKfflPfPj,"",@"SHT_CUDA_INFO"
	.sectionflags	@""
	.align	4


	//----- nvinfo : EIATTR_CUDA_API_VERSION
	.align		4
        /*0000*/ 	.byte	0x04, 0x37
        /*0002*/ 	.short	(.L_1513 - .L_1512)
.L_1512:
        /*0004*/ 	.word	0x00000082


	//----- nvinfo : EIATTR_KPARAM_INFO
	.align		4
.L_1513:
        /*0008*/ 	.byte	0x04, 0x17
        /*000a*/ 	.short	(.L_1515 - .L_1514)
.L_1514:
        /*000c*/ 	.word	0x00000000
        /*0010*/ 	.short	0x000b
        /*0012*/ 	.short	0x0058
        /*0014*/ 	.byte	0x00, 0xf5, 0x21, 0x00


	//----- nvinfo : EIATTR_KPARAM_INFO
	.align		4
.L_1515:
        /*0018*/ 	.byte	0x04, 0x17
        /*001a*/ 	.short	(.L_1517 - .L_1516)
.L_1516:
        /*001c*/ 	.word	0x00000000
        /*0020*/ 	.short	0x000a
        /*0022*/ 	.short	0x0050
        /*0024*/ 	.byte	0x00, 0xf5, 0x21, 0x00


	//----- nvinfo : EIATTR_KPARAM_INFO
	.align		4
.L_1517:
        /*0028*/ 	.byte	0x04, 0x17
        /*002a*/ 	.short	(.L_1519 - .L_1518)
.L_1518:
        /*002c*/ 	.word	0x00000000
        /*0030*/ 	.short	0x0009
        /*0032*/ 	.short	0x0048
        /*0034*/ 	.byte	0x00, 0xf0, 0x21, 0x00


	//----- nvinfo : EIATTR_KPARAM_INFO
	.align		4
.L_1519:
        /*0038*/ 	.byte	0x04, 0x17
        /*003a*/ 	.short	(.L_1521 - .L_1520)
.L_1520:
        /*003c*/ 	.word	0x00000000
        /*0040*/ 	.short	0x0008
        /*0042*/ 	.short	0x0040
        /*0044*/ 	.byte	0x00, 0xf0, 0x11, 0x00


	//----- nvinfo : EIATTR_KPARAM_INFO
	.align		4
.L_1521:
        /*0048*/ 	.byte	0x04, 0x17
        /*004a*/ 	.short	(.L_1523 - .L_1522)
.L_1522:
        /*004c*/ 	.word	0x00000000
        /*0050*/ 	.short	0x0007
        /*0052*/ 	.short	0x0038
        /*0054*/ 	.byte	0x00, 0xf5, 0x21, 0x00


	//----- nvinfo : EIATTR_KPARAM_INFO
	.align		4
.L_1523:
        /*0058*/ 	.byte	0x04, 0x17
        /*005a*/ 	.short	(.L_1525 - .L_1524)
.L_1524:
        /*005c*/ 	.word	0x00000000
        /*0060*/ 	.short	0x0006
        /*0062*/ 	.short	0x0030
        /*0064*/ 	.byte	0x00, 0xf5, 0x21, 0x00


	//----- nvinfo : EIATTR_KPARAM_INFO
	.align		4
.L_1525:
        /*0068*/ 	.byte	0x04, 0x17
        /*006a*/ 	.short	(.L_1527 - .L_1526)
.L_1526:
        /*006c*/ 	.word	0x00000000
        /*0070*/ 	.short	0x0005
        /*0072*/ 	.short	0x0028
        /*0074*/ 	.byte	0x00, 0xf5, 0x21, 0x00


	//----- nvinfo : EIATTR_KPARAM_INFO
	.align		4
.L_1527:
        /*0078*/ 	.byte	0x04, 0x17
        /*007a*/ 	.short	(.L_1529 - .L_1528)
.L_1528:
        /*007c*/ 	.word	0x00000000
        /*0080*/ 	.short	0x0004
        /*0082*/ 	.short	0x0020
        /*0084*/ 	.byte	0x00, 0xf5, 0x21, 0x00


	//----- nvinfo : EIATTR_KPARAM_INFO
	.align		4
.L_1529:
        /*0088*/ 	.byte	0x04, 0x17
        /*008a*/ 	.short	(.L_1531 - .L_1530)
.L_1530:
        /*008c*/ 	.word	0x00000000
        /*0090*/ 	.short	0x0003
        /*0092*/ 	.short	0x0018
        /*0094*/ 	.byte	0x00, 0xf5, 0x21, 0x00


	//----- nvinfo : EIATTR_KPARAM_INFO
	.align		4
.L_1531:
        /*0098*/ 	.byte	0x04, 0x17
        /*009a*/ 	.short	(.L_1533 - .L_1532)
.L_1532:
        /*009c*/ 	.word	0x00000000
        /*00a0*/ 	.short	0x0002
        /*00a2*/ 	.short	0x0010
        /*00a4*/ 	.byte	0x00, 0xf5, 0x21, 0x00


	//----- nvinfo : EIATTR_KPARAM_INFO
	.align		4
.L_1533:
        /*00a8*/ 	.byte	0x04, 0x17
        /*00aa*/ 	.short	(.L_1535 - .L_1534)
.L_1534:
        /*00ac*/ 	.word	0x00000000
        /*00b0*/ 	.short	0x0001
        /*00b2*/ 	.short	0x0008
        /*00b4*/ 	.byte	0x00, 0xf5, 0x21, 0x00


	//----- nvinfo : EIATTR_KPARAM_INFO
	.align		4
.L_1535:
        /*00b8*/ 	.byte	0x04, 0x17
        /*00ba*/ 	.short	(.L_1537 - .L_1536)
.L_1536:
        /*00bc*/ 	.word	0x00000000
        /*00c0*/ 	.short	0x0000
        /*00c2*/ 	.short	0x0000
        /*00c4*/ 	.byte	0x00, 0xf5, 0x21, 0x00


	//----- nvinfo : EIATTR_SPARSE_MMA_MASK
	.align		4
.L_1537:
        /*00c8*/ 	.byte	0x03, 0x50
        /*00ca*/ 	.short	0x0000


	//----- nvinfo : EIATTR_MAXREG_COUNT
	.align		4
        /*00cc*/ 	.byte	0x03, 0x1b
        /*00ce*/ 	.short	0x00a8


	//----- nvinfo : EIATTR_MERCURY_ISA_VERSION
	.align		4
        /*00d0*/ 	.byte	0x03, 0x5f
        /*00d2*/ 	.short	0x0101


	//----- nvinfo : EIATTR_VRC_CTA_INIT_COUNT
	.align		4
        /*00d4*/ 	.byte	0x02, 0x4a
	.zero		1
	.zero		1


	//----- nvinfo : EIATTR_EXIT_INSTR_OFFSETS
	.align		4
        /*00d8*/ 	.byte	0x04, 0x1c
        /*00da*/ 	.short	(.L_1539 - .L_1538)


	//   ....[0]....
.L_1538:
        /*00dc*/ 	.word	0x00000010


	//----- nvinfo : EIATTR_MAX_THREADS
	.align		4
.L_1539:
        /*00e0*/ 	.byte	0x04, 0x05
        /*00e2*/ 	.short	(.L_1541 - .L_1540)
.L_1540:
        /*00e4*/ 	.word	0x00000140
        /*00e8*/ 	.word	0x00000001
        /*00ec*/ 	.word	0x00000001


	//----- nvinfo : EIATTR_CBANK_PARAM_SIZE
	.align		4
.L_1541:
        /*00f0*/ 	.byte	0x03, 0x19
        /*00f2*/ 	.short	0x0060


	//----- nvinfo : EIATTR_PARAM_CBANK
	.align		4
        /*00f4*/ 	.byte	0x04, 0x0a
        /*00f6*/ 	.short	(.L_1543 - .L_1542)
	.align		4
.L_1542:
        /*00f8*/ 	.word	index@(.nv.constant0._ZN13group_norm_v218gn_bwd_cuda_kernelI6__halfLi320ELi1ELi32ELi10ELi1024ELb0ELb1ELi64ELi320ELi320ELi4ELb1ELi9ELb0ELb0ELNS_15WgradSyncMethodE3ENS_16CompileConditionILi1000EEEEEvPT_S6_S6_PKS5_S8_S8_S8_PKfflPfPj)
        /*00fc*/ 	.short	0x0380
        /*00fe*/ 	.short	0x0060


	//----- nvinfo : EIATTR_SW_WAR
	.align		4
.L_1543:
        /*0100*/ 	.byte	0x04, 0x36
        /*0102*/ 	.short	(.L_1545 - .L_1544)
.L_1544:
        /*0104*/ 	.word	0x00000008
.L_1545:


//--------------------- .nv.info._ZN13group_norm_v218gn_bwd_cuda_kernelI6__halfLi320ELi3ELi32ELi10ELi1024ELb0ELb1ELi32ELi320ELi320ELi4ELb1ELi10ELb0ELb0ELNS_15WgradSyncMethodE3ENS_16CompileConditionILi1000EEEEEvPT_S6_S6_PKS5_S8_S8_S8_PKfflPfPj --------------------------
	.section	.nv.info._ZN13group_norm_v218gn_bwd_cuda_kernelI6__halfLi320ELi3ELi32ELi10ELi1024ELb0ELb1ELi32ELi320ELi320ELi4ELb1ELi10ELb0ELb0ELNS_15WgradSyncMethodE3ENS_16CompileConditionILi1000EEEEEvPT_S6_S6_PKS5_S8_S8_S8_PKfflPfPj,"",@"SHT_CUDA_INFO"
	.sectionflags	@""
	.align	4


	//----- nvinfo : EIATTR_CUDA_API_VERSION
	.align		4
        /*0000*/ 	.byte	0x04, 0x37
        /*0002*/ 	.short	(.L_1547 - .L_1546)
.L_1546:
        /*0004*/ 	.word	0x00000082


	//----- nvinfo : EIATTR_KPARAM_INFO
	.align		4
.L_1547:
        /*0008*/ 	.byte	0x04, 0x17
        /*000a*/ 	.short	(.L_1549 - .L_1548)
.L_1548:
        /*000c*/ 	.word	0x00000000
        /*0010*/ 	.short	0x000b
        /*0012*/ 	.short	0x0058
        /*0014*/ 	.byte	0x00, 0xf5, 0x21, 0x00


	//----- nvinfo : EIATTR_KPARAM_INFO
	.align		4
.L_1549:
        /*0018*/ 	.byte	0x04, 0x17
        /*001a*/ 	.short	(.L_1551 - .L_1550)
.L_1550:
        /*001c*/ 	.word	0x00000000
        /*0020*/ 	.short	0x000a
        /*0022*/ 	.short	0x0050
        /*0024*/ 	.byte	0x00, 0xf5, 0x21, 0x00


	//----- nvinfo : EIATTR_KPARAM_INFO
	.align		4
.L_1551:
        /*0028*/ 	.byte	0x04, 0x17
        /*002a*/ 	.short	(.L_1553 - .L_1552)
.L_1552:
        /*002c*/ 	.word	0x00000000
        /*0030*/ 	.short	0x0009
        /*0032*/ 	.short	0x0048
        /*0034*/ 	.byte	0x00, 0xf0, 0x21, 0x00


	//----- nvinfo : EIATTR_KPARAM_INFO
	.align		4
.L_1553:
        /*0038*/ 	.byte	0x04, 0x17
        /*003a*/ 	.short	(.L_1555 - .L_1554)
.L_1554:
        /*003c*/ 	.word	0x00000000
        /*0040*/ 	.short	0x0008
        /*0042*/ 	.short	0x0040
        /*0044*/ 	.byte	0x00, 0xf0, 0x11, 0x00


	//----- nvinfo : EIATTR_KPARAM_INFO
	.align		4
.L_1555:
        /*0048*/ 	.byte	0x04, 0x17
        /*004a*/ 	.short	(.L_1557 - .L_1556)
.L_1556:
        /*004c*/ 	.word	0x00000000
        /*0050*/ 	.short	0x0007
        /*0052*/ 	.short	0x0038
        /*0054*/ 	.byte	0x00, 0xf5, 0x21, 0x00


	//----- nvinfo : EIATTR_KPARAM_INFO
	.align		4
.L_1557:
        /*0058*/ 	.byte	0x04, 0x17
        /*005a*/ 	.short	(.L_1559 - .L_1558)
.L_1558:
        /*005c*/ 	.word	0x00000000
        /*0060*/ 	.short	0x0006
        /*0062*/ 	.short	0x0030
        /*0064*/ 	.byte	0x00, 0xf5, 0x21, 0x00


	//----- nvinfo : EIATTR_KPARAM_INFO
	.align		4
.L_1559:
        /*0068*/ 	.byte	0x04, 0x17
        /*006a*/ 	.short	(.L_1561 - .L_1560)
.L_1560:
        /*006c*/ 	.word	0x00000000
        /*0070*/ 	.short	0x0005
        /*0072*/ 	.short	0x0028
        /*0074*/ 	.byte	0x00, 0xf5, 0x21, 0x00


	//----- nvinfo : EIATTR_KPARAM_INFO
	.align		4
.L_1561:
        /*0078*/ 	.byte	0x04, 0x17
        /*007a*/ 	.short	(.L_1563 - .L_1562)
.L_1562:
        /*007c*/ 	.word	0x00000000
        /*0080*/ 	.short	0x0004
        /*0082*/ 	.short	0x0020
        /*0084*/ 	.byte	0x00, 0xf5, 0x21, 0x00


	//----- nvinfo : EIATTR_KPARAM_INFO
	.align		4
.L_1563:
        /*0088*/ 	.byte	0x04, 0x17
        /*008a*/ 	.short	(.L_1565 - .L_1564)
.L_1564:
        /*008c*/ 	.word	0x00000000
        /*0090*/ 	.short	0x0003
        /*0092*/ 	.short	0x0018
        /*0094*/ 	.byte	0x00, 0xf5, 0x21, 0x00


	//----- nvinfo : EIATTR_KPARAM_INFO
	.align		4
.L_1565:
        /*0098*/ 	.byte	0x04, 0x17
        /*009a*/ 	.short	(.L_1567 - .L_1566)
.L_1566:
        /*009c*/ 	.word	0x00000000
        /*00a0*/ 	.short	0x0002
        /*00a2*/ 	.short	0x0010
        /*00a4*/ 	.byte	0x00, 0xf5, 0x21, 0x00


	//----- nvinfo : EIATTR_KPARAM_INFO
	.align		4
.L_1567:
        /*00a8*/ 	.byte	0x04, 0x17
        /*00aa*/ 	.short	(.L_1569 - .L_1568)
.L_1568:
        /*00ac*/ 	.word	0x00000000
        /*00b0*/ 	.short	0x0001
        /*00b2*/ 	.short	0x0008
        /*00b4*/ 	.byte	0x00, 0xf5, 0x21, 0x00


	//----- nvinfo : EIATTR_KPARAM_INFO
	.align		4
.L_1569:
        /*00b8*/ 	.byte	0x04, 0x17
        /*00ba*/ 	.short	(.L_1571 - .L_1570)
.L_1570:
        /*00bc*/ 	.word	0x00000000
        /*00c0*/ 	.short	0x0000
        /*00c2*/ 	.short	0x0000
        /*00c4*/ 	.byte	0x00, 0xf5, 0x21, 0x00


	//----- nvinfo : EIATTR_SPARSE_MMA_MASK
	.align		4
.L_1571:
        /*00c8*/ 	.byte	0x03, 0x50
        /*00ca*/ 	.short	0x0000


	//----- nvinfo : EIATTR_MAXREG_COUNT
	.align		4
        /*00cc*/ 	.byte	0x03, 0x1b
        /*00ce*/ 	.short	0x0040


	//----- nvinfo : EIATTR_MERCURY_ISA_VERSION
	.align		4
        /*00d0*/ 	.byte	0x03, 0x5f
        /*00d2*/ 	.short	0x0101


	//----- nvinfo : EIATTR_VRC_CTA_INIT_COUNT
	.align		4
        /*00d4*/ 	.byte	0x02, 0x4a
	.zero		1
	.zero		1


	//----- nvinfo : EIATTR_EXIT_INSTR_OFFSETS
	.align		4
        /*00d8*/ 	.byte	0x04, 0x1c
        /*00da*/ 	.short	(.L_1573 - .L_1572)


	//   ....[0]....
.L_1572:
        /*00dc*/ 	.word	0x00000010


	//----- nvinfo : EIATTR_MAX_THREADS
	.align		4
.L_1573:
        /*00e0*/ 	.byte	0x04, 0x05
        /*00e2*/ 	.short	(.L_1575 - .L_1574)
.L_1574:
        /*00e4*/ 	.word	0x00000140
        /*00e8*/ 	.word	0x00000001
        /*00ec*/ 	.word	0x00000001


	//----- nvinfo : EIATTR_CBANK_PARAM_SIZE
	.align		4
.L_1575:
        /*00f0*/ 	.byte	0x03, 0x19
        /*00f2*/ 	.short	0x0060


	//----- nvinfo : EIATTR_PARAM_CBANK
	.align		4
        /*00f4*/ 	.byte	0x04, 0x0a
        /*00f6*/ 	.short	(.L_1577 - .L_1576)
	.align		4
.L_1576:
        /*00f8*/ 	.word	index@(.nv.constant0._ZN13group_norm_v218gn_bwd_cuda_kernelI6__halfLi320ELi3ELi32ELi10ELi1024ELb0ELb1ELi32ELi320ELi320ELi4ELb1ELi10ELb0ELb0ELNS_15WgradSyncMethodE3ENS_16CompileConditionILi1000EEEEEvPT_S6_S6_PKS5_S8_S8_S8_PKfflPfPj)
        /*00fc*/ 	.short	0x0380
        /*00fe*/ 	.short	0x0060


	//----- nvinfo : EIATTR_SW_WAR
	.align		4
.L_1577:
        /*0100*/ 	.byte	0x04, 0x36
        /*0102*/ 	.short	(.L_1579 - .L_1578)
.L_1578:
        /*0104*/ 	.word	0x00000008
.L_1579:


//--------------------- .nv.info._ZN13group_norm_v218gn_bwd_cuda_kernelI6__halfLi320ELi2ELi32ELi10ELi1024ELb0ELb1ELi32ELi320ELi320ELi4ELb1ELi9ELb0ELb0ELNS_15WgradSyncMethodE3ENS_16CompileConditionILi1000EEEEEvPT_S6_S6_PKS5_S8_S8_S8_PKfflPfPj --------------------------
	.section	.nv.info._ZN13group_norm_v218gn_bwd_cuda_kernelI6__halfLi320ELi2ELi32ELi10ELi1024ELb0ELb1ELi32ELi320ELi320ELi4ELb1ELi9ELb0ELb0ELNS_15WgradSyncMethodE3ENS_16CompileConditionILi1000EEEEEvPT_S6_S6_PKS5_S8_S8_S8_PKfflPfPj,"",@"SHT_CUDA_INFO"
	.sectionflags	@""
	.align	4


	//----- nvinfo : EIATTR_CUDA_API_VERSION
	.align		4
        /*0000*/ 	.byte	0x04, 0x37
        /*0002*/ 	.short	(.L_1581 - .L_1580)
.L_1580:
        /*0004*/ 	.word	0x00000082


	//----- nvinfo : EIATTR_KPARAM_INFO
	.align		4
.L_1581:
        /*0008*/ 	.byte	0x04, 0x17
        /*000a*/ 	.short	(.L_1583 - .L_1582)
.L_1582:
        /*000c*/ 	.word	0x00000000
        /*0010*/ 	.short	0x000b
        /*0012*/ 	.short	0x0058
        /*0014*/ 	.byte	0x00, 0xf5, 0x21, 0x00


	//----- nvinfo : EIATTR_KPARAM_INFO
	.align		4
.L_1583:
        /*0018*/ 	.byte	0x04, 0x17
        /*001a*/ 	.short	(.L_1585 - .L_1584)
.L_1584:
        /*001c*/ 	.word	0x00000000
        /*0020*/ 	.short	0x000a
        /*0022*/ 	.short	0x0050
        /*0024*/ 	.byte	0x00, 0xf5, 0x21, 0x00


	//----- nvinfo : EIATTR_KPARAM_INFO
	.align		4
.L_1585:
        /*0028*/ 	.byte	0x04, 0x17
        /*002a*/ 	.short	(.L_1587 - .L_1586)
.L_1586:
        /*002c*/ 	.word	0x00000000
        /*0030*/ 	.short	0x0009
        /*0032*/ 	.short	0x0048
        /*0034*/ 	.byte	0x00, 0xf0, 0x21, 0x00


	//----- nvinfo : EIATTR_KPARAM_INFO
	.align		4
.L_1587:
        /*0038*/ 	.byte	0x04, 0x17
        /*003a*/ 	.short	(.L_1589 - .L_1588)
.L_1588:
        /*003c*/ 	.word	0x00000000
        /*0040*/ 	.short	0x0008
        /*0042*/ 	.short	0x0040
        /*0044*/ 	.byte	0x00, 0xf0, 0x11, 0x00


	//----- nvinfo : EIATTR_KPARAM_INFO
	.align		4
.L_1589:
        /*0048*/ 	.byte	0x04, 0x17
        /*004a*/ 	.short	(.L_1591 - .L_1590)
.L_1590:
        /*004c*/ 	.word	0x00000000
        /*0050*/ 	.short	0x0007
        /*0052*/ 	.short	0x0038
        /*0054*/ 	.byte	0x00, 0xf5, 0x21, 0x00


	//----- nvinfo : EIATTR_KPARAM_INFO
	.align		4
.L_1591:
        /*0058*/ 	.byte	0x04, 0x17
        /*005a*/ 	.short	(.L_1593 - .L_1592)
.L_1592:
        /*005c*/ 	.word	0x00000000
        /*0060*/ 	.short	0x0006
        /*0062*/ 	.short	0x0030
        /*0064*/ 	.byte	0x00, 0xf5, 0x21, 0x00


	//----- nvinfo : EIATTR_KPARAM_INFO
	.align		4
.L_1593:
        /*0068*/ 	.byte	0x04, 0x17
        /*006a*/ 	.short	(.L_1595 - .L_1594)
.L_1594:
        /*006c*/ 	.word	0x00000000
        /*0070*/ 	.short	0x0005
        /*0072*/ 	.short	0x0028
        /*0074*/ 	.byte	0x00, 0xf5, 0x21, 0x00


	//----- nvinfo : EIATTR_KPARAM_INFO
	.align		4
.L_1595:
        /*0078*/ 	.byte	0x04, 0x17
        /*007a*/ 	.short	(.L_1597 - .L_1596)
.L_1596:
        /*007c*/ 	.word	0x00000000
        /*0080*/ 	.short	0x0004
        /*0082*/ 	.short	0x0020
        /*0084*/ 	.byte	0x00, 0xf5, 0x21, 0x00


	//----- nvinfo : EIATTR_KPARAM_INFO
	.align		4
.L_1597:
        /*0088*/ 	.byte	0x04, 0x17
        /*008a*/ 	.short	(.L_1599 - .L_1598)
.L_1598:
        /*008c*/ 	.word	0x00000000
        /*0090*/ 	.short	0x0003
        /*0092*/ 	.short	0x0018
        /*0094*/ 	.byte	0x00, 0xf5, 0x21, 0x00


	//----- nvinfo : EIATTR_KPARAM_INFO
	.align		4
.L_1599:
        /*0098*/ 	.byte	0x04, 0x17
        /*009a*/ 	.short	(.L_1601 - .L_1600)
.L_1600:
        /*009c*/ 	.word	0x00000000
        /*00a0*/ 	.short	0x0002
        /*00a2*/ 	.short	0x0010
        /*00a4*/ 	.byte	0x00, 0xf5, 0x21, 0x00


	//----- nvinfo : EIATTR_KPARAM_INFO
	.align		4
.L_1601:
        /*00a8*/ 	.byte	0x04, 0x17
        /*00aa*/ 	.short	(.L_1603 - .L_1602)
.L_1602:
        /*00ac*/ 	.word	0x00000000
        /*00b0*/ 	.short	0x0001
        /*00b2*/ 	.short	0x0008
        /*00b4*/ 	.byte	0x00, 0xf5, 0x21, 0x00


	//----- nvinfo : EIATTR_KPARAM_INFO
	.align		4
.L_1603:
        /*00b8*/ 	.byte	0x04, 0x17
        /*00ba*/ 	.short	(.L_1605 - .L_1604)
.L_1604:
        /*00bc*/ 	.word	0x00000000
        /*00c0*/ 	.short	0x0000
        /*00c2*/ 	.short	0x0000
        /*00c4*/ 	.byte	0x00, 0xf5, 0x21, 0x00


	//----- nvinfo : EIATTR_SPARSE_MMA_MASK
	.align		4
.L_1605:
        /*00c8*/ 	.byte	0x03, 0x50
        /*00ca*/ 	.short	0x0000


	//----- nvinfo : EIATTR_MAXREG_COUNT
	.align		4
        /*00cc*/ 	.byte	0x03, 0x1b
        /*00ce*/ 	.short	0x0060


	//----- nvinfo : EIATTR_MERCURY_ISA_VERSION
	.align		4
        /*00d0*/ 	.byte	0x03, 0x5f
        /*00d2*/ 	.short	0x0101


	//----- nvinfo : EIATTR_VRC_CTA_INIT_COUNT
	.align		4
        /*00d4*/ 	.byte	0x02, 0x4a
	.zero		1
	.zero		1


	//----- nvinfo : EIATTR_EXIT_INSTR_OFFSETS
	.align		4
        /*00d8*/ 	.byte	0x04, 0x1c
        /*00da*/ 	.short	(.L_1607 - .L_1606)


	//   ....[0]....
.L_1606:
        /*00dc*/ 	.word	0x00000010


	//----- nvinfo : EIATTR_MAX_THREADS
	.align		4
.L_1607:
        /*00e0*/ 	.byte	0x04, 0x05
        /*00e2*/ 	.short	(.L_1609 - .L_1608)
.L_1608:
        /*00e4*/ 	.word	0x00000140
        /*00e8*/ 	.word	0x00000001
        /*00ec*/ 	.word	0x00000001


	//----- nvinfo : EIATTR_CBANK_PARAM_SIZE
	.align		4
.L_1609:
        /*00f0*/ 	.byte	0x03, 0x19
        /*00f2*/ 	.short	0x0060


	//----- nvinfo : EIATTR_PARAM_CBANK
	.align		4
        /*00f4*/ 	.byte	0x04, 0x0a
        /*00f6*/ 	.short	(.L_1611 - .L_1610)
	.align		4
.L_1610:
        /*00f8*/ 	.word	index@(.nv.constant0._ZN13group_norm_v218gn_bwd_cuda_kernelI6__halfLi320ELi2ELi32ELi10ELi1024ELb0ELb1ELi32ELi320ELi320ELi4ELb1ELi9ELb0ELb0ELNS_15WgradSyncMethodE3ENS_16CompileConditionILi1000EEEEEvPT_S6_S6_PKS5_S8_S8_S8_PKfflPfPj)
        /*00fc*/ 	.short	0x0380
        /*00fe*/ 	.short	0x0060


	//----- nvinfo : EIATTR_SW_WAR
	.align		4
.L_1611:
        /*0100*/ 	.byte	0x04, 0x36
        /*0102*/ 	.short	(.L_1613 - .L_1612)
.L_1612:
        /*0104*/ 	.word	0x00000008
.L_1613:


//--------------------- .nv.info._ZN13group_norm_v218gn_bwd_cuda_kernelI6__halfLi320ELi3ELi16ELi20ELi1024ELb1ELb1ELi4ELi320ELi320ELi4ELb1ELi1ELb0ELb0ELNS_15WgradSyncMethodE3ENS_16CompileConditionILi1000EEEEEvPT_S6_S6_PKS5_S8_S8_S8_PKfflPfPj --------------------------
	.section	.nv.info._ZN13group_norm_v218gn_bwd_cuda_kernelI6__halfLi320ELi3ELi16ELi20ELi1024ELb1ELb1ELi4ELi320ELi320ELi4ELb1ELi1ELb0ELb0ELNS_15WgradSyncMethodE3ENS_16CompileConditionILi1000EEEEEvPT_S6_S6_PKS5_S8_S8_S8_PKfflPfPj,"",@"SHT_CUDA_INFO"
	.sectionflags	@""
	.align	4


	//----- nvinfo : EIATTR_CUDA_API_VERSION
	.align		4
        /*0000*/ 	.byte	0x04, 0x37
        /*0002*/ 	.short	(.L_1615 - .L_1614)
.L_1614:
        /*0004*/ 	.word	0x00000082


	//----- nvinfo : EIATTR_KPARAM_INFO
	.align		4
.L_1615:
        /*0008*/ 	.byte	0x04, 0x17
        /*000a*/ 	.short	(.L_1617 - .L_1616)
.L_1616:
        /*000c*/ 	.word	0x00000000
        /*0010*/ 	.short	0x000b
        /*0012*/ 	.short	0x0058
        /*0014*/ 	.byte	0x00, 0xf5, 0x21, 0x00


	//----- nvinfo : EIATTR_KPARAM_INFO
	.align		4
.L_1617:
        /*0018*/ 	.byte	0x04, 0x17
        /*001a*/ 	.short	(.L_1619 - .L_1618)
.L_1618:
        /*001c*/ 	.word	0x00000000
        /*0020*/ 	.short	0x000a
        /*0022*/ 	.short	0x0050
        /*0024*/ 	.byte	0x00, 0xf5, 0x21, 0x00


	//----- nvinfo : EIATTR_KPARAM_INFO
	.align		4
.L_1619:
        /*0028*/ 	.byte	0x04, 0x17
        /*002a*/ 	.short	(.L_1621 - .L_1620)
.L_1620:
        /*002c*/ 	.word	0x00000000
        /*0030*/ 	.short	0x0009
        /*0032*/ 	.short	0x0048
        /*0034*/ 	.byte	0x00, 0xf0, 0x21, 0x00


	//----- nvinfo : EIATTR_KPARAM_INFO
	.align		4
.L_1621:
        /*0038*/ 	.byte	0x04, 0x17
        /*003a*/ 	.short	(.L_1623 - .L_1622)
.L_1622:
        /*003c*/ 	.word	0x00000000
        /*0040*/ 	.short	0x0008
        /*0042*/ 	.short	0x0040
        /*0044*/ 	.byte	0x00, 0xf0, 0x11, 0x00


	//----- nvinfo : EIATTR_KPARAM_INFO
	.align		4
.L_1623:
        /*0048*/ 	.byte	0x04, 0x17
        /*004a*/ 	.short	(.L_1625 - .L_1624)
.L_1624:
        /*004c*/ 	.word	0x00000000
        /*0050*/ 	.short	0x0007
        /*0052*/ 	.short	0x0038
        /*0054*/ 	.byte	0x00, 0xf5, 0x21, 0x00


	//----- nvinfo : EIATTR_KPARAM_INFO
	.align		4
.L_1625:
        /*0058*/ 	.byte	0x04, 0x17
        /*005a*/ 	.short	(.L_1627 - .L_1626)
.L_1626:
        /*005c*/ 	.word	0x00000000
        /*0060*/ 	.short	0x0006
        /*0062*/ 	.short	0x0030
        /*0064*/ 	.byte	0x00, 0xf5, 0x21, 0x00


	//----- nvinfo : EIATTR_KPARAM_INFO
	.align		4
.L_1627:
        /*0068*/ 	.byte	0x04, 0x17
        /*006a*/ 	.short	(.L_1629 - .L_1628)
.L_1628:
        /*006c*/ 	.word	0x00000000
        /*0070*/ 	.short	0x0005
        /*0072*/ 	.short	0x0028
        /*0074*/ 	.byte	0x00, 0xf5, 0x21, 0x00


	//----- nvinfo : EIATTR_KPARAM_INFO
	.align		4
.L_1629:
        /*0078*/ 	.byte	0x04, 0x17
        /*007a*/ 	.short	(.L_1631 - .L_1630)
.L_1630:
        /*007c*/ 	.word	0x00000000
        /*0080*/ 	.short	0x0004
        /*0082*/ 	.short	0x0020
        /*0084*/ 	.byte	0x00, 0xf5, 0x21, 0x00


	//----- nvinfo : EIATTR_KPARAM_INFO
	.align		4
.L_1631:
        /*0088*/ 	.byte	0x04, 0x17
        /*008a*/ 	.short	(.L_1633 - .L_1632)
.L_1632:
        /*008c*/ 	.word	0x00000000
        /*0090*/ 	.short	0x0003
        /*0092*/ 	.short	0x0018
        /*0094*/ 	.byte	0x00, 0xf5, 0x21, 0x00


	//----- nvinfo : EIATTR_KPARAM_INFO
	.align		4
.L_1633:
        /*0098*/ 	.byte	0x04, 0x17
        /*009a*/ 	.short	(.L_1635 - .L_1634)
.L_1634:
        /*009c*/ 	.word	0x00000000
        /*00a0*/ 	.short	0x0002
        /*00a2*/ 	.short	0x0010
        /*00a4*/ 	.byte	0x00, 0xf5, 0x21, 0x00


	//----- nvinfo : EIATTR_KPARAM_INFO
	.align		4
.L_1635:
        /*00a8*/ 	.byte	0x04, 0x17
        /*00aa*/ 	.short	(.L_1637 - .L_1636)
.L_1636:
        /*00ac*/ 	.word	0x00000000
        /*00b0*/ 	.short	0x0001
        /*00b2*/ 	.short	0x0008
        /*00b4*/ 	.byte	0x00, 0xf5, 0x21, 0x00


	//----- nvinfo : EIATTR_KPARAM_INFO
	.align		4
.L_1637:
        /*00b8*/ 	.byte	0x04, 0x17
        /*00ba*/ 	.short	(.L_1639 - .L_1638)
.L_1638:
        /*00bc*/ 	.word	0x00000000
        /*00c0*/ 	.short	0x0000
        /*00c2*/ 	.short	0x0000
        /*00c4*/ 	.byte	0x00, 0xf5, 0x21, 0x00


	//----- nvinfo : EIATTR_SPARSE_MMA_MASK
	.align		4
.L_1639:
        /*00c8*/ 	.byte	0x03, 0x50
        /*00ca*/ 	.short	0x0000


	//----- nvinfo : EIATTR_MAXREG_COUNT
	.align		4
        /*00cc*/ 	.byte	0x03, 0x1b
        /*00ce*/ 	.short	0x0040


	//----- nvinfo : EIATTR_MERCURY_ISA_VERSION
	.align		4
        /*00d0*/ 	.byte	0x03, 0x5f
        /*00d2*/ 	.short	0x0101


	//----- nvinfo : EIATTR_VRC_CTA_INIT_COUNT
	.align		4
        /*00d4*/ 	.byte	0x02, 0x4a
	.zero		1
	.zero		1


	//----- nvinfo : EIATTR_EXIT_INSTR_OFFSETS
	.align		4
        /*00d8*/ 	.byte	0x04, 0x1c
        /*00da*/ 	.short	(.L_1641 - .L_1640)


	//   ....[0]....
.L_1640:
        /*00dc*/ 	.word	0x00000010


	//----- nvinfo : EIATTR_MAX_THREADS
	.align		4
.L_1641:
        /*00e0*/ 	.byte	0x04, 0x05
        /*00e2*/ 	.short	(.L_1643 - .L_1642)
.L_1642:
        /*00e4*/ 	.word	0x00000140
        /*00e8*/ 	.word	0x00000001
        /*00ec*/ 	.word	0x00000001


	//----- nvinfo : EIATTR_CBANK_PARAM_SIZE
	.align		4
.L_1643:
        /*00f0*/ 	.byte	0x03, 0x19
        /*00f2*/ 	.short	0x0060


	//----- nvinfo : EIATTR_PARAM_CBANK
	.align		4
        /*00f4*/ 	.byte	0x04, 0x0a
        /*00f6*/ 	.short	(.L_1645 - .L_1644)
	.align		4
.L_1644:
        /*00f8*/ 	.word	index@(.nv.constant0._ZN13group_norm_v218gn_bwd_cuda_kernelI6__halfLi320ELi3ELi16ELi20ELi1024ELb1ELb1ELi4ELi320ELi320ELi4ELb1ELi1ELb0ELb0ELNS_15WgradSyncMethodE3ENS_16CompileConditionILi1000EEEEEvPT_S6_S6_PKS5_S8_S8_S8_PKfflPfPj)
        /*00fc*/ 	.short	0x0380
        /*00fe*/ 	.short	0x0060


	//----- nvinfo : EIATTR_SW_WAR
	.align		4
.L_1645:
        /*0100*/ 	.byte	0x04, 0x36
        /*0102*/ 	.short	(.L_1647 - .L_1646)
.L_1646:
        /*0104*/ 	.word	0x00000008
.L_1647:


//--------------------- .nv.info._ZN13group_norm_v218gn_bwd_cuda_kernelI6__halfLi320ELi1ELi16ELi20ELi1024ELb1ELb1ELi8ELi320ELi320ELi4ELb1ELi1ELb0ELb0ELNS_15WgradSyncMethodE3ENS_16CompileConditionILi1000EEEEEvPT_S6_S6_PKS5_S8_S8_S8_PKfflPfPj --------------------------
	.section	.nv.info._ZN13group_norm_v218gn_bwd_cuda_kernelI6__halfLi320ELi1ELi16ELi20ELi1024ELb1ELb1ELi8ELi320ELi320ELi4ELb1ELi1ELb0ELb0ELNS_15WgradSyncMethodE3ENS_16CompileConditionILi1000EEEEEvPT_S6_S6_PKS5_S8_S8_S8_PKfflPfPj,"",@"SHT_CUDA_INFO"
	.sectionflags	@""
	.align	4


	//----- nvinfo : EIATTR_CUDA_API_VERSION
	.align		4
        /*0000*/ 	.byte	0x04, 0x37
        /*0002*/ 	.short	(.L_1649 - .L_1648)
.L_1648:
        /*0004*/ 	.word	0x00000082


	//----- nvinfo : EIATTR_KPARAM_INFO
	.align		4
.L_1649:
        /*0008*/ 	.byte	0x04, 0x17
        /*000a*/ 	.short	(.L_1651 - .L_1650)
.L_1650:
        /*000c*/ 	.word	0x00000000
        /*0010*/ 	.short	0x000b
        /*0012*/ 	.short	0x0058
        /*0014*/ 	.byte	0x00, 0xf5, 0x21, 0x00


	//----- nvinfo : EIATTR_KPARAM_INFO
	.align		4
.L_1651:
        /*0018*/ 	.byte	0x04, 0x17
        /*001a*/ 	.short	(.L_1653 - .L_1652)
.L_1652:
        /*001c*/ 	.word	0x00000000
        /*0020*/ 	.short	0x000a
        /*0022*/ 	.short	0x0050
        /*0024*/ 	.byte	0x00, 0xf5, 0x21, 0x00


	//----- nvinfo : EIATTR_KPARAM_INFO
	.align		4
.L_1653:
        /*0028*/ 	.byte	0x04, 0x17
        /*002a*/ 	.short	(.L_1655 - .L_1654)
.L_1654:
        /*002c*/ 	.word	0x00000000
        /*0030*/ 	.short	0x0009
        /*0032*/ 	.short	0x0048
        /*0034*/ 	.byte	0x00, 0xf0, 0x21, 0x00


	//----- nvinfo : EIATTR_KPARAM_INFO
	.align		4
.L_1655:
        /*0038*/ 	.byte	0x04, 0x17
        /*003a*/ 	.short	(.L_1657 - .L_1656)
.L_1656:
        /*003c*/ 	.word	0x00000000
        /*0040*/ 	.short	0x0008
        /*0042*/ 	.short	0x0040
        /*0044*/ 	.byte	0x00, 0xf0, 0x11, 0x00


	//----- nvinfo : EIATTR_KPARAM_INFO
	.align		4
.L_1657:
        /*0048*/ 	.byte	0x04, 0x17
        /*004a*/ 	.short	(.L_1659 - .L_1658)
.L_1658:
        /*004c*/ 	.word	0x00000000
        /*0050*/ 	.short	0x0007
        /*0052*/ 	.short	0x0038
        /*0054*/ 	.byte	0x00, 0xf5, 0x21, 0x00


	//----- nvinfo : EIATTR_KPARAM_INFO
	.align		4
.L_1659:
        /*0058*/ 	.byte	0x04, 0x17
        /*005a*/ 	.short	(.L_1661 - .L_1660)
.L_1660:
        /*005c*/ 	.word	0x00000000
        /*0060*/ 	.short	0x0006
        /*0062*/ 	.short	0x0030
        /*0064*/ 	.byte	0x00, 0xf5, 0x21, 0x00


	//----- nvinfo : EIATTR_KPARAM_INFO
	.align		4
.L_1661:
        /*0068*/ 	.byte	0x04, 0x17
        /*006a*/ 	.short	(.L_1663 - .L_1662)
.L_1662:
        /*006c*/ 	.word	0x00000000
        /*0070*/ 	.short	0x0005
        /*0072*/ 	.short	0x0028
        /*0074*/ 	.byte	0x00, 0xf5, 0x21, 0x00


	//----- nvinfo : EIATTR_KPARAM_INFO
	.align		4
.L_1663:
        /*0078*/ 	.byte	0x04, 0x17
        /*007a*/ 	.short	(.L_1665 - .L_1664)
.L_1664:
        /*007c*/ 	.word	0x00000000
        /*0080*/ 	.short	0x0004
        /*0082*/ 	.short	0x0020
        /*0084*/ 	.byte	0x00, 0xf5, 0x21, 0x00


	//----- nvinfo : EIATTR_KPARAM_INFO
	.align		4
.L_1665:
        /*0088*/ 	.byte	0x04, 0x17
        /*008a*/ 	.short	(.L_1667 - .L_1666)
.L_1666:
        /*008c*/ 	.word	0x00000000
        /*0090*/ 	.short	0x0003
        /*0092*/ 	.short	0x0018
        /*0094*/ 	.byte	0x00, 0xf5, 0x21, 0x00


	//----- nvinfo : EIATTR_KPARAM_INFO
	.align		4
.L_1667:
        /*0098*/ 	.byte	0x04, 0x17
        /*009a*/ 	.short	(.L_1669 - .L_1668)
.L_1668:
        /*009c*/ 	.word	0x00000000
        /*00a0*/ 	.short	0x0002
        /*00a2*/ 	.short	0x0010
        /*00a4*/ 	.byte	0x00, 0xf5, 0x21, 0x00


	//----- nvinfo : EIATTR_KPARAM_INFO
	.align		4
.L_1669:
        /*00a8*/ 	.byte	0x04, 0x17
        /*00aa*/ 	.short	(.L_1671 - .L_1670)
.L_1670:
        /*00ac*/ 	.word	0x00000000
        /*00b0*/ 	.short	0x0001
        /*00b2*/ 	.short	0x0008
        /*00b4*/ 	.byte	0x00, 0xf5, 0x21, 0x00


	//----- nvinfo : EIATTR_KPARAM_INFO
	.align		4
.L_1671:
        /*00b8*/ 	.byte	0x04, 0x17
        /*00ba*/ 	.short	(.L_1673 - .L_1672)
.L_1672:
        /*00bc*/ 	.word	0x00000000
        /*00c0*/ 	.short	0x0000
        /*00c2*/ 	.short	0x0000
        /*00c4*/ 	.byte	0x00, 0xf5, 0x21, 0x00


	//----- nvinfo : EIATTR_SPARSE_MMA_MASK
	.align		4
.L_1673:
        /*00c8*/ 	.byte	0x03, 0x50
        /*00ca*/ 	.short	0x0000


	//----- nvinfo : EIATTR_MAXREG_COUNT
	.align		4
        /*00cc*/ 	.byte	0x03, 0x1b
        /*00ce*/ 	.short	0x00a8


	//----- nvinfo : EIATTR_MERCURY_ISA_VERSION
	.align		4
        /*00d0*/ 	.byte	0x03, 0x5f
        /*00d2*/ 	.short	0x0101


	//----- nvinfo : EIATTR_VRC_CTA_INIT_COUNT
	.align		4
        /*00d4*/ 	.byte	0x02, 0x4a
	.zero		1
	.zero		1


	//----- nvinfo : EIATTR_EXIT_INSTR_OFFSETS
	.align		4
        /*00d8*/ 	.byte	0x04, 0x1c
        /*00da*/ 	.short	(.L_1675 - .L_1674)


	//   ....[0]....
.L_1674:
        /*00dc*/ 	.word	0x00000010


	//----- nvinfo : EIATTR_MAX_THREADS
	.align		4
.L_1675:
        /*00e0*/ 	.byte	0x04, 0x05
        /*00e2*/ 	.short	(.L_1677 - .L_1676)
.L_1676:
        /*00e4*/ 	.word	0x00000140
        /*00e8*/ 	.word	0x00000001
        /*00ec*/ 	.word	0x00000001


	//----- nvinfo : EIATTR_CBANK_PARAM_SIZE
	.align		4
.L_1677:
        /*00f0*/ 	.byte	0x03, 0x19
        /*00f2*/ 	.short	0x0060


	//----- nvinfo : EIATTR_PARAM_CBANK
	.align		4
        /*00f4*/ 	.byte	0x04, 0x0a
        /*00f6*/ 	.short	(.L_1679 - .L_1678)
	.align		4
.L_1678:
        /*00f8*/ 	.word	index@(.nv.constant0._ZN13group_norm_v218gn_bwd_cuda_kernelI6__halfLi320ELi1ELi16ELi20ELi1024ELb1ELb1ELi8ELi320ELi320ELi4ELb1ELi1ELb0ELb0ELNS_15WgradSyncMethodE3ENS_16CompileConditionILi1000EEEEEvPT_S6_S6_PKS5_S8_S8_S8_PKfflPfPj)
        /*00fc*/ 	.short	0x0380
        /*00fe*/ 	.short	0x0060


	//----- nvinfo : EIATTR_SW_WAR
	.align		4
.L_1679:
        /*0100*/ 	.byte	0x04, 0x36
        /*0102*/ 	.short	(.L_1681 - .L_1680)
.L_1680:
        /*0104*/ 	.word	0x00000008
.L_1681:


//--------------------- .nv.info._ZN13group_norm_v218gn_bwd_cuda_kernelI6__halfLi320ELi3ELi16ELi20ELi1024ELb1ELb1ELi8ELi320ELi320ELi4ELb1ELi2ELb0ELb0ELNS_15WgradSyncMethodE3ENS_16CompileConditionILi1000EEEEEvPT_S6_S6_PKS5_S8_S8_S8_PKfflPfPj --------------------------
	.section	.nv.info._ZN13group_norm_v218gn_bwd_cuda_kernelI6__halfLi320ELi3ELi16ELi20ELi1024ELb1ELb1ELi8ELi320ELi320ELi4ELb1ELi2ELb0ELb0ELNS_15WgradSyncMethodE3ENS_16CompileConditionILi1000EEEEEvPT_S6_S6_PKS5_S8_S8_S8_PKfflPfPj,"",@"SHT_CUDA_INFO"
	.sectionflags	@""
	.align	4


	//----- nvinfo : EIATTR_CUDA_API_VERSION
	.align		4
        /*0000*/ 	.byte	0x04, 0x37
        /*0002*/ 	.short	(.L_1683 - .L_1682)
.L_1682:
        /*0004*/ 	.word	0x00000082


	//----- nvinfo : EIATTR_KPARAM_INFO
	.align		4
.L_1683:
        /*0008*/ 	.byte	0x04, 0x17
        /*000a*/ 	.short	(.L_1685 - .L_1684)
.L_1684:
        /*000c*/ 	.word	0x00000000
        /*0010*/ 	.short	0x000b
        /*0012*/ 	.short	0x0058
        /*0014*/ 	.byte	0x00, 0xf5, 0x21, 0x00


	//----- nvinfo : EIATTR_KPARAM_INFO
	.align		4
.L_1685:
        /*0018*/ 	.byte	0x04, 0x17
        /*001a*/ 	.short	(.L_1687 - .L_1686)
.L_1686:
        /*001c*/ 	.word	0x00000000
        /*0020*/ 	.short	0x000a
        /*0022*/ 	.short	0x0050
        /*0024*/ 	.byte	0x00, 0xf5, 0x21, 0x00


	//----- nvinfo : EIATTR_KPARAM_INFO
	.align		4
.L_1687:
        /*0028*/ 	.byte	0x04, 0x17
        /*002a*/ 	.short	(.L_1689 - .L_1688)
.L_1688:
        /*002c*/ 	.word	0x00000000
        /*0030*/ 	.short	0x0009
        /*0032*/ 	.short	0x0048
        /*0034*/ 	.byte	0x00, 0xf0, 0x21, 0x00


	//----- nvinfo : EIATTR_KPARAM_INFO
	.align		4
.L_1689:
        /*0038*/ 	.byte	0x04, 0x17
        /*003a*/ 	.short	(.L_1691 - .L_1690)
.L_1690:
        /*003c*/ 	.word	0x00000000
        /*0040*/ 	.short	0x0008
        /*0042*/ 	.short	0x0040
        /*0044*/ 	.byte	0x00, 0xf0, 0x11, 0x00


	//----- nvinfo : EIATTR_KPARAM_INFO
	.align		4
.L_1691:
        /*0048*/ 	.byte	0x04, 0x17
        /*004a*/ 	.short	(.L_1693 - .L_1692)
.L_1692:
        /*004c*/ 	.word	0x00000000
        /*0050*/ 	.short	0x0007
        /*0052*/ 	.short	0x0038
        /*0054*/ 	.byte	0x00, 0xf5, 0x21, 0x00


	//----- nvinfo : EIATTR_KPARAM_INFO
	.align		4
.L_1693:
        /*0058*/ 	.byte	0x04, 0x17
        /*005a*/ 	.short	(.L_1695 - .L_1694)
.L_1694:
        /*005c*/ 	.word	0x00000000
        /*0060*/ 	.short	0x0006
        /*0062*/ 	.short	0x0030
        /*0064*/ 	.byte	0x00, 0xf5, 0x21, 0x00


	//----- nvinfo : EIATTR_KPARAM_INFO
	.align		4
.L_1695:
        /*0068*/ 	.byte	0x04, 0x17
        /*006a*/ 	.short	(.L_1697 - .L_1696)
.L_1696:
        /*006c*/ 	.word	0x00000000
        /*0070*/ 	.short	0x0005
        /*0072*/ 	.short	0x0028
        /*0074*/ 	.byte	0x00, 0xf5, 0x21, 0x00


	//----- nvinfo : EIATTR_KPARAM_INFO
	.align		4
.L_1697:
        /*0078*/ 	.byte	0x04, 0x17
        /*007a*/ 	.short	(.L_1699 - .L_1698)
.L_1698:
        /*007c*/ 	.word	0x00000000
        /*0080*/ 	.short	0x0004
        /*0082*/ 	.short	0x0020
        /*0084*/ 	.byte	0x00, 0xf5, 0x21, 0x00


	//----- nvinfo : EIATTR_KPARAM_INFO
	.align		4
.L_1699:
        /*0088*/ 	.byte	0x04, 0x17
        /*008a*/ 	.short	(.L_1701 - .L_1700)
.L_1700:
        /*008c*/ 	.word	0x00000000
        /*0090*/ 	.short	0x0003
        /*0092*/ 	.short	0x0018
        /*0094*/ 	.byte	0x00, 0xf5, 0x21, 0x00


	//----- nvinfo : EIATTR_KPARAM_INFO
	.align		4
.L_1701:
        /*0098*/ 	.byte	0x04, 0x17
        /*009a*/ 	.short	(.L_1703 - .L_1702)
.L_1702:
        /*009c*/ 	.word	0x00000000
        /*00a0*/ 	.short	0x0002
        /*00a2*/ 	.short	0x0010
        /*00a4*/ 	.byte	0x00, 0xf5, 0x21, 0x00


	//----- nvinfo : EIATTR_KPARAM_INFO
	.align		4
.L_1703:
        /*00a8*/ 	.byte	0x04, 0x17
        /*00aa*/ 	.short	(.L_1705 - .L_1704)
.L_1704:
        /*00ac*/ 	.word	0x00000000
        /*00b0*/ 	.short	0x0001
        /*00b2*/ 	.short	0x0008
        /*00b4*/ 	.byte	0x00, 0xf5, 0x21, 0x00


	//----- nvinfo : EIATTR_KPARAM_INFO
	.align		4
.L_1705:
        /*00b8*/ 	.byte	0x04, 0x17
        /*00ba*/ 	.short	(.L_1707 - .L_1706)
.L_1706:
        /*00bc*/ 	.word	0x00000000
        /*00c0*/ 	.short	0x0000
        /*00c2*/ 	.short	0x0000
        /*00c4*/ 	.byte	0x00, 0xf5, 0x21, 0x00


	//----- nvinfo : EIATTR_SPARSE_MMA_MASK
	.align		4
.L_1707:
        /*00c8*/ 	.byte	0x03, 0x50
        /*00ca*/ 	.short	0x0000


	//----- nvinfo : EIATTR_MAXREG_COUNT
	.align		4
        /*00cc*/ 	.byte	0x03, 0x1b
        /*00ce*/ 	.short	0x0040


	//----- nvinfo : EIATTR_MERCURY_ISA_VERSION
	.align		4
        /*00d0*/ 	.byte	0x03, 0x5f
        /*00d2*/ 	.short	0x0101


	//----- nvinfo : EIATTR_VRC_CTA_INIT_COUNT
	.align		4
        /*00d4*/ 	.byte	0x02, 0x4a
	.zero		1
	.zero		1


	//----- nvinfo : EIATTR_EXIT_INSTR_OFFSETS
	.align		4
        /*00d8*/ 	.byte	0x04, 0x1c
        /*00da*/ 	.short	(.L_1709 - .L_1708)


	//   ....[0]....
.L_1708:
        /*00dc*/ 	.word	0x00000010


	//----- nvinfo : EIATTR_MAX_THREADS
	.align		4
.L_1709:
        /*00e0*/ 	.byte	0x04, 0x05
        /*00e2*/ 	.short	(.L_1711 - .L_1710)
.L_1710:
        /*00e4*/ 	.word	0x00000140
        /*00e8*/ 	.word	0x00000001
        /*00ec*/ 	.word	0x00000001


	//----- nvinfo : EIATTR_CBANK_PARAM_SIZE
	.align		4
.L_1711:
        /*00f0*/ 	.byte	0x03, 0x19
        /*00f2*/ 	.short	0x0060


	//----- nvinfo : EIATTR_PARAM_CBANK
	.align		4
        /*00f4*/ 	.byte	0x04, 0x0a
        /*00f6*/ 	.short	(.L_1713 - .L_1712)
	.align		4
.L_1712:
        /*00f8*/ 	.word	index@(.nv.constant0._ZN13group_norm_v218gn_bwd_cuda_kernelI6__halfLi320ELi3ELi16ELi20ELi1024ELb1ELb1ELi8ELi320ELi320ELi4ELb1ELi2ELb0ELb0ELNS_15WgradSyncMethodE3ENS_16CompileConditionILi1000EEEEEvPT_S6_S6_PKS5_S8_S8_S8_PKfflPfPj)
        /*00fc*/ 	.short	0x0380
        /*00fe*/ 	.short	0x0060


	//----- nvinfo : EIATTR_SW_WAR
	.align		4
.L_1713:
        /*0100*/ 	.byte	0x04, 0x36
        /*0102*/ 	.short	(.L_1715 - .L_1714)
.L_1714:
        /*0104*/ 	.word	0x00000008
.L_1715:


//--------------------- .nv.info._ZN13group_norm_v218gn_bwd_cuda_kernelI6__halfLi320ELi1ELi16ELi20ELi1024ELb1ELb1ELi16ELi320ELi320ELi4ELb1ELi2ELb0ELb0ELNS_15WgradSyncMethodE3ENS_16CompileConditionILi1000EEEEEvPT_S6_S6_PKS5_S8_S8_S8_PKfflPfPj --------------------------
	.section	.nv.info._ZN13group_norm_v218gn_bwd_cuda_kernelI6__halfLi320ELi1ELi16ELi20ELi1024ELb1ELb1ELi16ELi320ELi320ELi4ELb1ELi2ELb0ELb0ELNS_15WgradSyncMethodE3ENS_16CompileConditionILi1000EEEEEvPT_S6_S6_PKS5_S8_S8_S8_PKfflPfPj,"",@"SHT_CUDA_INFO"
	.sectionflags	@""
	.align	4


	//----- nvinfo : EIATTR_CUDA_API_VERSION
	.align		4
        /*0000*/ 	.byte	0x04, 0x37
        /*0002*/ 	.short	(.L_1717 - .L_1716)
.L_1716:
        /*0004*/ 	.word	0x00000082


	//----- nvinfo : EIATTR_KPARAM_INFO
	.align		4
.L_1717:
        /*0008*/ 	.byte	0x04, 0x17
        /*000a*/ 	.short	(.L_1719 - .L_1718)
.L_1718:
        /*000c*/ 	.word	0x00000000
        /*0010*/ 	.short	0x000b
        /*0012*/ 	.short	0x0058
        /*0014*/ 	.byte	0x00, 0xf5, 0x21, 0x00


	//----- nvinfo : EIATTR_KPARAM_INFO
	.align		4
.L_1719:
        /*0018*/ 	.byte	0x04, 0x17
        /*001a*/ 	.short	(.L_1721 - .L_1720)
.L_1720:
        /*001c*/ 	.word	0x00000000
        /*0020*/ 	.short	0x000a
        /*0022*/ 	.short	0x0050
        /*0024*/ 	.byte	0x00, 0xf5, 0x21, 0x00


	//----- nvinfo : EIATTR_KPARAM_INFO
	.align		4
.L_1721:
        /*0028*/ 	.byte	0x04, 0x17
        /*002a*/ 	.short	(.L_1723 - .L_1722)
.L_1722:
        /*002c*/ 	.word	0x00000000
        /*0030*/ 	.short	0x0009
        /*0032*/ 	.short	0x0048
        /*0034*/ 	.byte	0x00, 0xf0, 0x21, 0x00


	//----- nvinfo : EIATTR_KPARAM_INFO
	.align		4
.L_1723:
        /*0038*/ 	.byte	0x04, 0x17
        /*003a*/ 	.short	(.L_1725 - .L_1724)
.L_1724:
        /*003c*/ 	.word	0x00000000
        /*0040*/ 	.short	0x0008
        /*0042*/ 	.short	0x0040
        /*0044*/ 	.byte	0x00, 0xf0, 0x11, 0x00


	//----- nvinfo : EIATTR_KPARAM_INFO
	.align		4
.L_1725:
        /*0048*/ 	.byte	0x04, 0x17
        /*004a*/ 	.short	(.L_1727 - .L_1726)
.L_1726:
        /*004c*/ 	.word	0x00000000
        /*0050*/ 	.short	0x0007
        /*0052*/ 	.short	0x0038
        /*0054*/ 	.byte	0x00, 0xf5, 0x21, 0x00


	//----- nvinfo : EIATTR_KPARAM_INFO
	.align		4
.L_1727:
        /*0058*/ 	.byte	0x04, 0x17
        /*005a*/ 	.short	(.L_1729 - .L_1728)
.L_1728:
        /*005c*/ 	.word	0x00000000
        /*0060*/ 	.short	0x0006
        /*0062*/ 	.short	0x0030
        /*0064*/ 	.byte	0x00, 0xf5, 0x21, 0x00


	//----- nvinfo : EIATTR_KPARAM_INFO
	.align		4
.L_1729:
        /*0068*/ 	.byte	0x04, 0x17
        /*006a*/ 	.short	(.L_1731 - .L_1730)
.L_1730:
        /*006c*/ 	.word	0x00000000
        /*0070*/ 	.short	0x0005
        /*0072*/ 	.short	0x0028
        /*0074*/ 	.byte	0x00, 0xf5, 0x21, 0x00


	//----- nvinfo : EIATTR_KPARAM_INFO
	.align		4
.L_1731:
        /*0078*/ 	.byte	0x04, 0x17
        /*007a*/ 	.short	(.L_1733 - .L_1732)
.L_1732:
        /*007c*/ 	.word	0x00000000
        /*0080*/ 	.short	0x0004
        /*0082*/ 	.short	0x0020
        /*0084*/ 	.byte	0x00, 0xf5, 0x21, 0x00


	//----- nvinfo : EIATTR_KPARAM_INFO
	.align		4
.L_1733:
        /*0088*/ 	.byte	0x04, 0x17
        /*008a*/ 	.short	(.L_1735 - .L_1734)
.L_1734:
        /*008c*/ 	.word	0x00000000
        /*0090*/ 	.short	0x0003
        /*0092*/ 	.short	0x0018
        /*0094*/ 	.byte	0x00, 0xf5, 0x21, 0x00


	//----- nvinfo : EIATTR_KPARAM_INFO
	.align		4
.L_1735:
        /*0098*/ 	.byte	0x04, 0x17
        /*009a*/ 	.short	(.L_1737 - .L_1736)
.L_1736:
        /*009c*/ 	.word	0x00000000
        /*00a0*/ 	.short	0x0002
        /*00a2*/ 	.short	0x0010
        /*00a4*/ 	.byte	0x00, 0xf5, 0x21, 0x00


	//----- nvinfo : EIATTR_KPARAM_INFO
	.align		4
.L_1737:
        /*00a8*/ 	.byte	0x04, 0x17
        /*00aa*/ 	.short	(.L_1739 - .L_1738)
.L_1738:
        /*00ac*/ 	.word	0x00000000
        /*00b0*/ 	.short	0x0001
        /*00b2*/ 	.short	0x0008
        /*00b4*/ 	.byte	0x00, 0xf5, 0x21, 0x00


	//----- nvinfo : EIATTR_KPARAM_INFO
	.align		4
.L_1739:
        /*00b8*/ 	.byte	0x04, 0x17
        /*00ba*/ 	.short	(.L_1741 - .L_1740)
.L_1740:
        /*00bc*/ 	.word	0x00000000
        /*00c0*/ 	.short	0x0000
        /*00c2*/ 	.short	0x0000
        /*00c4*/ 	.byte	0x00, 0xf5, 0x21, 0x00


	//----- nvinfo : EIATTR_SPARSE_MMA_MASK
	.align		4
.L_1741:
        /*00c8*/ 	.byte	0x03, 0x50
        /*00ca*/ 	.short	0x0000


	//----- nvinfo : EIATTR_MAXREG_COUNT
	.align		4
        /*00cc*/ 	.byte	0x03, 0x1b
        /*00ce*/ 	.short	0x00a8


	//----- nvinfo : EIATTR_MERCURY_ISA_VERSION
	.align		4
        /*00d0*/ 	.byte	0x03, 0x5f
        /*00d2*/ 	.short	0x0101


	//----- nvinfo : EIATTR_VRC_CTA_INIT_COUNT
	.align		4
        /*00d4*/ 	.byte	0x02, 0x4a
	.zero		1
	.zero		1


	//----- nvinfo : EIATTR_EXIT_INSTR_OFFSETS
	.align		4
        /*00d8*/ 	.byte	0x04, 0x1c
        /*00da*/ 	.short	(.L_1743 - .L_1742)


	//   ....[0]....
.L_1742:
        /*00dc*/ 	.word	0x00000010


	//----- nvinfo : EIATTR_MAX_THREADS
	.align		4
.L_1743:
        /*00e0*/ 	.byte	0x04, 0x05
        /*00e2*/ 	.short	(.L_1745 - .L_1744)
.L_1744:
        /*00e4*/ 	.word	0x00000140
        /*00e8*/ 	.word	0x00000001
        /*00ec*/ 	.word	0x00000001


	//----- nvinfo : EIATTR_CBANK_PARAM_SIZE
	.align		4
.L_1745:
        /*00f0*/ 	.byte	0x03, 0x19
        /*00f2*/ 	.short	0x0060


	//----- nvinfo : EIATTR_PARAM_CBANK
	.align		4
        /*00f4*/ 	.byte	0x04, 0x0a
        /*00f6*/ 	.short	(.L_1747 - .L_1746)
	.align		4
.L_1746:
        /*00f8*/ 	.word	index@(.nv.constant0._ZN13group_norm_v218gn_bwd_cuda_kernelI6__halfLi320ELi1ELi16ELi20ELi1024ELb1ELb1ELi16ELi320ELi320ELi4ELb1ELi2ELb0ELb0ELNS_15WgradSyncMethodE3ENS_16CompileConditionILi1000EEEEEvPT_S6_S6_PKS5_S8_S8_S8_PKfflPfPj)
        /*00fc*/ 	.short	0x0380
        /*00fe*/ 	.short	0x0060


	//----- nvinfo : EIATTR_SW_WAR
	.align		4
.L_1747:
        /*0100*/ 	.byte	0x04, 0x36
        /*0102*/ 	.short	(.L_1749 - .L_1748)
.L_1748:
        /*0104*/ 	.word	0x00000008
.L_1749:


//--------------------- .nv.info._ZN13group_norm_v218gn_bwd_cuda_kernelI6__halfLi320ELi3ELi16ELi20ELi1024ELb1ELb1ELi16ELi320ELi320ELi4ELb1ELi5ELb0ELb0ELNS_15WgradSyncMethodE3ENS_16CompileConditionILi1000EEEEEvPT_S6_S6_PKS5_S8_S8_S8_PKfflPfPj --------------------------
	.section	.nv.info._ZN13group_norm_v218gn_bwd_cuda_kernelI6__halfLi320ELi3ELi16ELi20ELi1024ELb1ELb1ELi16ELi320ELi320ELi4ELb1ELi5ELb0ELb0ELNS_15WgradSyncMethodE3ENS_16CompileConditionILi1000EEEEEvPT_S6_S6_PKS5_S8_S8_S8_PKfflPfPj,"",@"SHT_CUDA_INFO"
	.sectionflags	@""
	.align	4


	//----- nvinfo : EIATTR_CUDA_API_VERSION
	.align		4
        /*0000*/ 	.byte	0x04, 0x37
        /*0002*/ 	.short	(.L_1751 - .L_1750)
.L_1750:
        /*0004*/ 	.word	0x00000082


	//----- nvinfo : EIATTR_KPARAM_INFO
	.align		4
.L_1751:
        /*0008*/ 	.byte	0x04, 0x17
        /*000a*/ 	.short	(.L_1753 - .L_1752)
.L_1752:
        /*000c*/ 	.word	0x00000000
        /*0010*/ 	.short	0x000b
        /*0012*/ 	.short	0x0058
        /*0014*/ 	.byte	0x00, 0xf5, 0x21, 0x00


	//----- nvinfo : EIATTR_KPARAM_INFO
	.align		4
.L_1753:
        /*0018*/ 	.byte	0x04, 0x17
        /*001a*/ 	.short	(.L_1755 - .L_1754)
.L_1754:
        /*001c*/ 	.word	0x00000000
        /*0020*/ 	.short	0x000a
        /*0022*/ 	.short	0x0050
        /*0024*/ 	.byte	0x00, 0xf5, 0x21, 0x00


	//----- nvinfo : EIATTR_KPARAM_INFO
	.align		4
.L_1755:
        /*0028*/ 	.byte	0x04, 0x17
        /*002a*/ 	.short	(.L_1757 - .L_1756)
.L_1756:
        /*002c*/ 	.word	0x00000000
        /*0030*/ 	.short	0x0009
        /*0032*/ 	.short	0x0048
        /*0034*/ 	.byte	0x00, 0xf0, 0x21, 0x00


	//----- nvinfo : EIATTR_KPARAM_INFO
	.align		4
.L_1757:
        /*0038*/ 	.byte	0x04, 0x17
        /*003a*/ 	.short	(.L_1759 - .L_1758)
.L_1758:
        /*003c*/ 	.word	0x00000000
        /*0040*/ 	.short	0x0008
        /*0042*/ 	.short	0x0040
        /*0044*/ 	.byte	0x00, 0xf0, 0x11, 0x00


	//----- nvinfo : EIATTR_KPARAM_INFO
	.align		4
.L_1759:
        /*0048*/ 	.byte	0x04, 0x17
        /*004a*/ 	.short	(.L_1761 - .L_1760)
.L_1760:
        /*004c*/ 	.word	0x00000000
        /*0050*/ 	.short	0x0007
        /*0052*/ 	.short	0x0038
        /*0054*/ 	.byte	0x00, 0xf5, 0x21, 0x00


	//----- nvinfo : EIATTR_KPARAM_INFO
	.align		4
.L_1761:
        /*0058*/ 	.byte	0x04, 0x17
        /*005a*/ 	.short	(.L_1763 - .L_1762)
.L_1762:
        /*005c*/ 	.word	0x00000000
        /*0060*/ 	.short	0x0006
        /*0062*/ 	.short	0x0030
        /*0064*/ 	.byte	0x00, 0xf5, 0x21, 0x00


	//----- nvinfo : EIATTR_KPARAM_INFO
	.align		4
.L_1763:
        /*0068*/ 	.byte	0x04, 0x17
        /*006a*/ 	.short	(.L_1765 - .L_1764)
.L_1764:
        /*006c*/ 	.word	0x00000000
        /*0070*/ 	.short	0x0005
        /*0072*/ 	.short	0x0028
        /*0074*/ 	.byte	0x00, 0xf5, 0x21, 0x00


	//----- nvinfo : EIATTR_KPARAM_INFO
	.align		4
.L_1765:
        /*0078*/ 	.byte	0x04, 0x17
        /*007a*/ 	.short	(.L_1767 - .L_1766)
.L_1766:
        /*007c*/ 	.word	0x00000000
        /*0080*/ 	.short	0x0004
        /*0082*/ 	.short	0x0020
        /*0084*/ 	.byte	0x00, 0xf5, 0x21, 0x00


	//----- nvinfo : EIATTR_KPARAM_INFO
	.align		4
.L_1767:
        /*0088*/ 	.byte	0x04, 0x17
        /*008a*/ 	.short	(.L_1769 - .L_1768)
.L_1768:
        /*008c*/ 	.word	0x00000000
        /*0090*/ 	.short	0x0003
        /*0092*/ 	.short	0x0018
        /*0094*/ 	.byte	0x00, 0xf5, 0x21, 0x00


	//----- nvinfo : EIATTR_KPARAM_INFO
	.align		4
.L_1769:
        /*0098*/ 	.byte	0x04, 0x17
        /*009a*/ 	.short	(.L_1771 - .L_1770)
.L_1770:
        /*009c*/ 	.word	0x00000000
        /*00a0*/ 	.short	0x0002
        /*00a2*/ 	.short	0x0010
        /*00a4*/ 	.byte	0x00, 0xf5, 0x21, 0x00


	//----- nvinfo : EIATTR_KPARAM_INFO
	.align		4
.L_1771:
        /*00a8*/ 	.byte	0x04, 0x17
        /*00aa*/ 	.short	(.L_1773 - .L_1772)
.L_1772:
        /*00ac*/ 	.word	0x00000000
        /*00b0*/ 	.short	0x0001
        /*00b2*/ 	.short	0x0008
        /*00b4*/ 	.byte	0x00, 0xf5, 0x21, 0x00


	//----- nvinfo : EIATTR_KPARAM_INFO
	.align		4
.L_1773:
        /*00b8*/ 	.byte	0x04, 0x17
        /*00ba*/ 	.short	(.L_1775 - .L_1774)
.L_1774:
        /*00bc*/ 	.word	0x00000000
        /*00c0*/ 	.short	0x0000
        /*00c2*/ 	.short	0x0000
        /*00c4*/ 	.byte	0x00, 0xf5, 0x21, 0x00


	//----- nvinfo : EIATTR_SPARSE_MMA_MASK
	.align		4
.L_1775:
        /*00c8*/ 	.byte	0x03, 0x50
        /*00ca*/ 	.short	0x0000


	//----- nvinfo : EIATTR_MAXREG_COUNT
	.align		4
        /*00cc*/ 	.byte	0x03, 0x1b
        /*00ce*/ 	.short	0x0040


	//----- nvinfo : EIATTR_MERCURY_ISA_VERSION
	.align		4
        /*00d0*/ 	.byte	0x03, 0x5f
        /*00d2*/ 	.short	0x0101


	//----- nvinfo : EIATTR_VRC_CTA_INIT_COUNT
	.align		4
        /*00d4*/ 	.byte	0x02, 0x4a
	.zero		1
	.zero		1


	//----- nvinfo : EIATTR_EXIT_INSTR_OFFSETS
	.align		4
        /*00d8*/ 	.byte	0x04, 0x1c
        /*00da*/ 	.short	(.L_1777 - .L_1776)


	//   ....[0]....
.L_1776:
        /*00dc*/ 	.word	0x00000010


	//----- nvinfo : EIATTR_MAX_THREADS
	.align		4
.L_1777:
        /*00e0*/ 	.byte	0x04, 0x05
        /*00e2*/ 	.short	(.L_1779 - .L_1778)
.L_1778:
        /*00e4*/ 	.word	0x00000140
        /*00e8*/ 	.word	0x00000001
        /*00ec*/ 	.word	0x00000001


	//----- nvinfo : EIATTR_CBANK_PARAM_SIZE
	.align		4
.L_1779:
        /*00f0*/ 	.byte	0x03, 0x19
        /*00f2*/ 	.short	0x0060


	//----- nvinfo : EIATTR_PARAM_CBANK
	.align		4
        /*00f4*/ 	.byte	0x04, 0x0a
        /*00f6*/ 	.short	(.L_1781 - .L_1780)
	.align		4
.L_1780:
        /*00f8*/ 	.word	index@(.nv.constant0._ZN13group_norm_v218gn_bwd_cuda_kernelI6__halfLi320ELi3ELi16ELi20ELi1024ELb1ELb1ELi16ELi320ELi320ELi4ELb1ELi5ELb0ELb0ELNS_15WgradSyncMethodE3ENS_16CompileConditionILi1000EEEEEvPT_S6_S6_PKS5_S8_S8_S8_PKfflPfPj)
        /*00fc*/ 	.short	0x0380
        /*00fe*/ 	.short	0x0060


	//----- nvinfo : EIATTR_SW_WAR
	.align		4
.L_1781:
        /*0100*/ 	.byte	0x04, 0x36
        /*0102*/ 	.short	(.L_1783 - .L_1782)
.L_1782:
        /*0104*/ 	.word	0x00000008
.L_1783:


//--------------------- .nv.info._ZN13group_norm_v218gn_bwd_cuda_kernelI6__halfLi320ELi1ELi16ELi20ELi1024ELb1ELb1ELi32ELi320ELi320ELi4ELb1ELi4ELb0ELb0ELNS_15WgradSyncMethodE3ENS_16CompileConditionILi1000EEEEEvPT_S6_S6_PKS5_S8_S8_S8_PKfflPfPj --------------------------
	.section	.nv.info._ZN13group_norm_v218gn_bwd_cuda_kernelI6__halfLi320ELi1ELi16ELi20ELi1024ELb1ELb1ELi32ELi320ELi320ELi4ELb1ELi4ELb0ELb0ELNS_15WgradSyncMethodE3ENS_16CompileConditionILi1000EEEEEvPT_S6_S6_PKS5_S8_S8_S8_PKfflPfPj,"",@"SHT_CUDA_INFO"
	.sectionflags	@""
	.align	4


	//----- nvinfo : EIATTR_CUDA_API_VERSION
	.align		4
        /*0000*/ 	.byte	0x04, 0x37
        /*0002*/ 	.short	(.L_1785 - .L_1784)
.L_1784:
        /*0004*/ 	.word	0x00000082


	//----- nvinfo : EIATTR_KPARAM_INFO
	.align		4
.L_1785:
        /*0008*/ 	.byte	0x04, 0x17
        /*000a*/ 	.short	(.L_1787 - .L_1786)
.L_1786:
        /*000c*/ 	.word	0x00000000
        /*0010*/ 	.short	0x000b
        /*0012*/ 	.short	0x0058
        /*0014*/ 	.byte	0x00, 0xf5, 0x21, 0x00


	//----- nvinfo : EIATTR_KPARAM_INFO
	.align		4
.L_1787:
        /*0018*/ 	.byte	0x04, 0x17
        /*001a*/ 	.short	(.L_1789 - .L_1788)
.L_1788:
        /*001c*/ 	.word	0x00000000
        /*0020*/ 	.short	0x000a
        /*0022*/ 	.short	0x0050
        /*0024*/ 	.byte	0x00, 0xf5, 0x21, 0x00


	//----- nvinfo : EIATTR_KPARAM_INFO
	.align		4
.L_1789:
        /*0028*/ 	.byte	0x04, 0x17
        /*002a*/ 	.short	(.L_1791 - .L_1790)
.L_1790:
        /*002c*/ 	.word	0x00000000
        /*0030*/ 	.short	0x0009
        /*0032*/ 	.short	0x0048
        /*0034*/ 	.byte	0x00, 0xf0, 0x21, 0x00


	//----- nvinfo : EIATTR_KPARAM_INFO
	.align		4
.L_1791:
        /*0038*/ 	.byte	0x04, 0x17
        /*003a*/ 	.short	(.L_1793 - .L_1792)
.L_1792:
        /*003c*/ 	.word	0x00000000
        /*0040*/ 	.short	0x0008
        /*0042*/ 	.short	0x0040
        /*0044*/ 	.byte	0x00, 0xf0, 0x11, 0x00


	//----- nvinfo : EIATTR_KPARAM_INFO
	.align		4
.L_1793:
        /*0048*/ 	.byte	0x04, 0x17
        /*004a*/ 	.short	(.L_1795 - .L_1794)
.L_1794:
        /*004c*/ 	.word	0x00000000
        /*0050*/ 	.short	0x0007
        /*0052*/ 	.short	0x0038
        /*0054*/ 	.byte	0x00, 0xf5, 0x21, 0x00


	//----- nvinfo : EIATTR_KPARAM_INFO
	.align		4
.L_1795:
        /*0058*/ 	.byte	0x04, 0x17
        /*005a*/ 	.short	(.L_1797 - .L_1796)
.L_1796:
        /*005c*/ 	.word	0x00000000
        /*0060*/ 	.short	0x0006
        /*0062*/ 	.short	0x0030
        /*0064*/ 	.byte	0x00, 0xf5, 0x21, 0x00


	//----- nvinfo : EIATTR_KPARAM_INFO
	.align		4
.L_1797:
        /*0068*/ 	.byte	0x04, 0x17
        /*006a*/ 	.short	(.L_1799 - .L_1798)
.L_1798:
        /*006c*/ 	.word	0x00000000
        /*0070*/ 	.short	0x0005
        /*0072*/ 	.short	0x0028
        /*0074*/ 	.byte	0x00, 0xf5, 0x21, 0x00


	//----- nvinfo : EIATTR_KPARAM_INFO
	.align		4
.L_1799:
        /*0078*/ 	.byte	0x04, 0x17
        /*007a*/ 	.short	(.L_1801 - .L_1800)
.L_1800:
        /*007c*/ 	.word	0x00000000
        /*0080*/ 	.short	0x0004
        /*0082*/ 	.short	0x0020
        /*0084*/ 	.byte	0x00, 0xf5, 0x21, 0x00


	//----- nvinfo : EIATTR_KPARAM_INFO
	.align		4
.L_1801:
        /*0088*/ 	.byte	0x04, 0x17
        /*008a*/ 	.short	(.L_1803 - .L_1802)
.L_1802:
        /*008c*/ 	.word	0x00000000
        /*0090*/ 	.short	0x0003
        /*0092*/ 	.short	0x0018
        /*0094*/ 	.byte	0x00, 0xf5, 0x21, 0x00


	//----- nvinfo : EIATTR_KPARAM_INFO
	.align		4
.L_1803:
        /*0098*/ 	.byte	0x04, 0x17
        /*009a*/ 	.short	(.L_1805 - .L_1804)
.L_1804:
        /*009c*/ 	.word	0x00000000
        /*00a0*/ 	.short	0x0002
        /*00a2*/ 	.short	0x0010
        /*00a4*/ 	.byte	0x00, 0xf5, 0x21, 0x00


	//----- nvinfo : EIATTR_KPARAM_INFO
	.align		4
.L_1805:
        /*00a8*/ 	.byte	0x04, 0x17
        /*00aa*/ 	.short	(.L_1807 - .L_1806)
.L_1806:
        /*00ac*/ 	.word	0x00000000
        /*00b0*/ 	.short	0x0001
        /*00b2*/ 	.short	0x0008
        /*00b4*/ 	.byte	0x00, 0xf5, 0x21, 0x00


	//----- nvinfo : EIATTR_KPARAM_INFO
	.align		4
.L_1807:
        /*00b8*/ 	.byte	0x04, 0x17
        /*00ba*/ 	.short	(.L_1809 - .L_1808)
.L_1808:
        /*00bc*/ 	.word	0x00000000
        /*00c0*/ 	.short	0x0000
        /*00c2*/ 	.short	0x0000
        /*00c4*/ 	.byte	0x00, 0xf5, 0x21, 0x00


	//----- nvinfo : EIATTR_SPARSE_MMA_MASK
	.align		4
.L_1809:
        /*00c8*/ 	.byte	0x03, 0x50
        /*00ca*/ 	.short	0x0000


	//----- nvinfo : EIATTR_MAXREG_COUNT
	.align		4
        /*00cc*/ 	.byte	0x03, 0x1b
        /*00ce*/ 	.short	0x00a8


	//----- nvinfo : EIATTR_MERCURY_ISA_VERSION
	.align		4
        /*00d0*/ 	.byte	0x03, 0x5f
        /*00d2*/ 	.short	0x0101


	//----- nvinfo : EIATTR_VRC_CTA_INIT_COUNT
	.align		4
        /*00d4*/ 	.byte	0x02, 0x4a
	.zero		1
	.zero		1


	//----- nvinfo : EIATTR_EXIT_INSTR_OFFSETS
	.align		4
        /*00d8*/ 	.byte	0x04, 0x1c
        /*00da*/ 	.short	(.L_1811 - .L_1810)


	//   ....[0]....
.L_1810:
        /*00dc*/ 	.word	0x00000010


	//----- nvinfo : EIATTR_MAX_THREADS
	.align		4
.L_1811:
        /*00e0*/ 	.byte	0x04, 0x05
        /*00e2*/ 	.short	(.L_1813 - .L_1812)
.L_1812:
        /*00e4*/ 	.word	0x00000140
        /*00e8*/ 	.word	0x00000001
        /*00ec*/ 	.word	0x00000001


	//----- nvinfo : EIATTR_CBANK_PARAM_SIZE
	.align		4
.L_1813:
        /*00f0*/ 	.byte	0x03, 0x19
        /*00f2*/ 	.short	0x0060


	//----- nvinfo : EIATTR_PARAM_CBANK
	.align		4
        /*00f4*/ 	.byte	0x04, 0x0a
        /*00f6*/ 	.short	(.L_1815 - .L_1814)
	.align		4
.L_1814:
        /*00f8*/ 	.word	index@(.nv.constant0._ZN13group_norm_v218gn_bwd_cuda_kernelI6__halfLi320ELi1ELi16ELi20ELi1024ELb1ELb1ELi32ELi320ELi320ELi4ELb1ELi4ELb0ELb0ELNS_15WgradSyncMethodE3ENS_16CompileConditionILi1000EEEEEvPT_S6_S6_PKS5_S8_S8_S8_PKfflPfPj)
        /*00fc*/ 	.short	0x0380
        /*00fe*/ 	.short	0x0060


	//----- nvinfo : EIATTR_SW_WAR
	.align		4
.L_1815:
        /*0100*/ 	.byte	0x04, 0x36
        /*0102*/ 	.short	(.L_1817 - .L_1816)
.L_1816:
        /*0104*/ 	.word	0x00000008
.L_1817:


//--------------------- .nv.info._ZN13group_norm_v218gn_bwd_cuda_kernelI6__halfLi320ELi1ELi16ELi20ELi1024ELb1ELb1ELi64ELi320ELi320ELi4ELb1ELi9ELb0ELb0ELNS_15WgradSyncMethodE3ENS_16CompileConditionILi1000EEEEEvPT_S6_S6_PKS5_S8_S8_S8_PKfflPfPj --------------------------
	.section	.nv.info._ZN13group_norm_v218gn_bwd_cuda_kernelI6__halfLi320ELi1ELi16ELi20ELi1024ELb1ELb1ELi64ELi320ELi320ELi4ELb1ELi9ELb0ELb0ELNS_15WgradSyncMethodE3ENS_16CompileConditionILi1000EEEEEvPT_S6_S6_PKS5_S8_S8_S8_PKfflPfPj,"",@"SHT_CUDA_INFO"
	.sectionflags	@""
	.align	4


	//----- nvinfo : EIATTR_CUDA_API_VERSION
	.align		4
        /*0000*/ 	.byte	0x04, 0x37
        /*0002*/ 	.short	(.L_1819 - .L_1818)
.L_1818:
        /*0004*/ 	.word	0x00000082


	//----- nvinfo : EIATTR_KPARAM_INFO
	.align		4
.L_1819:
        /*0008*/ 	.byte	0x04, 0x17
        /*000a*/ 	.short	(.L_1821 - .L_1820)
.L_1820:
        /*000c*/ 	.word	0x00000000
        /*0010*/ 	.short	0x000b
        /*0012*/ 	.short	0x0058
        /*0014*/ 	.byte	0x00, 0xf5, 0x21, 0x00


	//----- nvinfo : EIATTR_KPARAM_INFO
	.align		4
.L_1821:
        /*0018*/ 	.byte	0x04, 0x17
        /*001a*/ 	.short	(.L_1823 - .L_1822)
.L_1822:
        /*001c*/ 	.word	0x00000000
        /*0020*/ 	.short	0x000a
        /*0022*/ 	.short	0x0050
        /*0024*/ 	.byte	0x00, 0xf5, 0x21, 0x00


	//----- nvinfo : EIATTR_KPARAM_INFO
	.align		4
.L_1823:
        /*0028*/ 	.byte	0x04, 0x17
        /*002a*/ 	.short	(.L_1825 - .L_1824)
.L_1824:
        /*002c*/ 	.word	0x00000000
        /*0030*/ 	.short	0x0009
        /*0032*/ 	.short	0x0048
        /*0034*/ 	.byte	0x00, 0xf0, 0x21, 0x00


	//----- nvinfo : EIATTR_KPARAM_INFO
	.align		4
.L_1825:
        /*0038*/ 	.byte	0x04, 0x17
        /*003a*/ 	.short	(.L_1827 - .L_1826)
.L_1826:
        /*003c*/ 	.word	0x00000000
        /*0040*/ 	.short	0x0008
        /*0042*/ 	.short	0x0040
        /*0044*/ 	.byte	0x00, 0xf0, 0x11, 0x00


	//----- nvinfo : EIATTR_KPARAM_INFO
	.align		4
.L_1827:
        /*0048*/ 	.byte	0x04, 0x17
        /*004a*/ 	.short	(.L_1829 - .L_1828)
.L_1828:
        /*004c*/ 	.word	0x00000000
        /*0050*/ 	.short	0x0007
        /*0052*/ 	.short	0x0038
        /*0054*/ 	.byte	0x00, 0xf5, 0x21, 0x00


	//----- nvinfo : EIATTR_KPARAM_INFO
	.align		4
.L_1829:
        /*0058*/ 	.byte	0x04, 0x17
        /*005a*/ 	.short	(.L_1831 - .L_1830)
.L_1830:
        /*005c*/ 	.word	0x00000000
        /*0060*/ 	.short	0x0006
        /*0062*/ 	.short	0x0030
        /*0064*/ 	.byte	0x00, 0xf5, 0x21, 0x00


	//----- nvinfo : EIATTR_KPARAM_INFO
	.align		4
.L_1831:
        /*0068*/ 	.byte	0x04, 0x17
        /*006a*/ 	.short	(.L_1833 - .L_1832)
.L_1832:
        /*006c*/ 	.word	0x00000000
        /*0070*/ 	.short	0x0005
        /*0072*/ 	.short	0x0028
        /*0074*/ 	.byte	0x00, 0xf5, 0x21, 0x00


	//----- nvinfo : EIATTR_KPARAM_INFO
	.align		4
.L_1833:
        /*0078*/ 	.byte	0x04, 0x17
        /*007a*/ 	.short	(.L_1835 - .L_1834)
.L_1834:
        /*007c*/ 	.word	0x00000000
        /*0080*/ 	.short	0x0004
        /*0082*/ 	.short	0x0020
        /*0084*/ 	.byte	0x00, 0xf5, 0x21, 0x00


	//----- nvinfo : EIATTR_KPARAM_INFO
	.align		4
.L_1835:
        /*0088*/ 	.byte	0x04, 0x17
        /*008a*/ 	.short	(.L_1837 - .L_1836)
.L_1836:
        /*008c*/ 	.word	0x00000000
        /*0090*/ 	.short	0x0003
        /*0092*/ 	.short	0x0018
        /*0094*/ 	.byte	0x00, 0xf5, 0x21, 0x00


	//----- nvinfo : EIATTR_KPARAM_INFO
	.align		4
.L_1837:
        /*0098*/ 	.byte	0x04, 0x17
        /*009a*/ 	.short	(.L_1839 - .L_1838)
.L_1838:
        /*009c*/ 	.word	0x00000000
        /*00a0*/ 	.short	0x0002
        /*00a2*/ 	.short	0x0010
        /*00a4*/ 	.byte	0x00, 0xf5, 0x21, 0x00


	//----- nvinfo : EIATTR_KPARAM_INFO
	.align		4
.L_1839:
        /*00a8*/ 	.byte	0x04, 0x17
        /*00aa*/ 	.short	(.L_1841 - .L_1840)
.L_1840:
        /*00ac*/ 	.word	0x00000000
        /*00b0*/ 	.short	0x0001
        /*00b2*/ 	.short	0x0008
        /*00b4*/ 	.byte	0x00, 0xf5, 0x21, 0x00


	//----- nvinfo : EIATTR_KPARAM_INFO
	.align		4
.L_1841:
        /*00b8*/ 	.byte	0x04, 0x17
        /*00ba*/ 	.short	(.L_1843 - .L_1842)
.L_1842:
        /*00bc*/ 	.word	0x00000000
        /*00c0*/ 	.short	0x0000
        /*00c2*/ 	.short	0x0000
        /*00c4*/ 	.byte	0x00, 0xf5, 0x21, 0x00


	//----- nvinfo : EIATTR_SPARSE_MMA_MASK
	.align		4
.L_1843:
        /*00c8*/ 	.byte	0x03, 0x50
        /*00ca*/ 	.short	0x0000


	//----- nvinfo : EIATTR_MAXREG_COUNT
	.align		4
        /*00cc*/ 	.byte	0x03, 0x1b
        /*00ce*/ 	.short	0x00a8


	//----- nvinfo : EIATTR_MERCURY_ISA_VERSION
	.align		4
        /*00d0*/ 	.byte	0x03, 0x5f
        /*00d2*/ 	.short	0x0101


	//----- nvinfo : EIATTR_VRC_CTA_INIT_COUNT
	.align		4
        /*00d4*/ 	.byte	0x02, 0x4a
	.zero		1
	.zero		1


	//----- nvinfo : EIATTR_EXIT_INSTR_OFFSETS
	.align		4
        /*00d8*/ 	.byte	0x04, 0x1c
        /*00da*/ 	.short	(.L_1845 - .L_1844)


	//   ....[0]....
.L_1844:
        /*00dc*/ 	.word	0x00000010


	//----- nvinfo : EIATTR_MAX_THREADS
	.align		4
.L_1845:
        /*00e0*/ 	.byte	0x04, 0x05
        /*00e2*/ 	.short	(.L_1847 - .L_1846)
.L_1846:
        /*00e4*/ 	.word	0x00000140
        /*00e8*/ 	.word	0x00000001
        /*00ec*/ 	.word	0x00000001


	//----- nvinfo : EIATTR_CBANK_PARAM_SIZE
	.align		4
.L_1847:
        /*00f0*/ 	.byte	0x03, 0x19
        /*00f2*/ 	.short	0x0060


	//----- nvinfo : EIATTR_PARAM_CBANK
	.align		4
        /*00f4*/ 	.byte	0x04, 0x0a
        /*00f6*/ 	.short	(.L_1849 - .L_1848)
	.align		4
.L_1848:
        /*00f8*/ 	.word	index@(.nv.constant0._ZN13group_norm_v218gn_bwd_cuda_kernelI6__halfLi320ELi1ELi16ELi20ELi1024ELb1ELb1ELi64ELi320ELi320ELi4ELb1ELi9ELb0ELb0ELNS_15WgradSyncMethodE3ENS_16CompileConditionILi1000EEEEEvPT_S6_S6_PKS5_S8_S8_S8_PKfflPfPj)
        /*00fc*/ 	.short	0x0380
        /*00fe*/ 	.short	0x0060


	//----- nvinfo : EIATTR_SW_WAR
	.align		4
.L_1849:
        /*0100*/ 	.byte	0x04, 0x36
        /*0102*/ 	.short	(.L_1851 - .L_1850)
.L_1850:
        /*0104*/ 	.word	0x00000008
.L_1851:


//--------------------- .nv.info._ZN13group_norm_v218gn_bwd_cuda_kernelI6__halfLi320ELi3ELi16ELi20ELi1024ELb1ELb1ELi32ELi320ELi320ELi4ELb1ELi10ELb0ELb0ELNS_15WgradSyncMethodE3ENS_16CompileConditionILi1000EEEEEvPT_S6_S6_PKS5_S8_S8_S8_PKfflPfPj --------------------------
	.section	.nv.info._ZN13group_norm_v218gn_bwd_cuda_kernelI6__halfLi320ELi3ELi16ELi20ELi1024ELb1ELb1ELi32ELi320ELi320ELi4ELb1ELi10ELb0ELb0ELNS_15WgradSyncMethodE3ENS_16CompileConditionILi1000EEEEEvPT_S6_S6_PKS5_S8_S8_S8_PKfflPfPj,"",@"SHT_CUDA_INFO"
	.sectionflags	@""
	.align	4


	//----- nvinfo : EIATTR_CUDA_API_VERSION
	.align		4
        /*0000*/ 	.byte	0x04, 0x37
        /*0002*/ 	.short	(.L_1853 - .L_1852)
.L_1852:
        /*0004*/ 	.word	0x00000082


	//----- nvinfo : EIATTR_KPARAM_INFO
	.align		4
.L_1853:
        /*0008*/ 	.byte	0x04, 0x17
        /*000a*/ 	.short	(.L_1855 - .L_1854)
.L_1854:
        /*000c*/ 	.word	0x00000000
        /*0010*/ 	.short	0x000b
        /*0012*/ 	.short	0x0058
        /*0014*/ 	.byte	0x00, 0xf5, 0x21, 0x00


	//----- nvinfo : EIATTR_KPARAM_INFO
	.align		4
.L_1855:
        /*0018*/ 	.byte	0x04, 0x17
        /*001a*/ 	.short	(.L_1857 - .L_1856)
.L_1856:
        /*001c*/ 	.word	0x00000000
        /*0020*/ 	.short	0x000a
        /*0022*/ 	.short	0x0050
        /*0024*/ 	.byte	0x00, 0xf5, 0x21, 0x00


	//----- nvinfo : EIATTR_KPARAM_INFO
	.align		4
.L_1857:
        /*0028*/ 	.byte	0x04, 0x17
        /*002a*/ 	.short	(.L_1859 - .L_1858)
.L_1858:
        /*002c*/ 	.word	0x00000000
        /*0030*/ 	.short	0x0009
        /*0032*/ 	.short	0x0048
        /*0034*/ 	.byte	0x00, 0xf0, 0x21, 0x00


	//----- nvinfo : EIATTR_KPARAM_INFO
	.align		4
.L_1859:
        /*0038*/ 	.byte	0x04, 0x17
        /*003a*/ 	.short	(.L_1861 - .L_1860)
.L_1860:
        /*003c*/ 	.word	0x00000000
        /*0040*/ 	.short	0x0008
        /*0042*/ 	.short	0x0040
        /*0044*/ 	.byte	0x00, 0xf0, 0x11, 0x00


	//----- nvinfo : EIATTR_KPARAM_INFO
	.align		4
.L_1861:
        /*0048*/ 	.byte	0x04, 0x17
        /*004a*/ 	.short	(.L_1863 - .L_1862)
.L_1862:
        /*004c*/ 	.word	0x00000000
        /*0050*/ 	.short	0x0007
        /*0052*/ 	.short	0x0038
        /*0054*/ 	.byte	0x00, 0xf5, 0x21, 0x00


	//----- nvinfo : EIATTR_KPARAM_INFO
	.align		4
.L_1863:
        /*0058*/ 	.byte	0x04, 0x17
        /*005a*/ 	.short	(.L_1865 - .L_1864)
.L_1864:
        /*005c*/ 	.word	0x00000000
        /*0060*/ 	.short	0x0006
        /*0062*/ 	.short	0x0030
        /*0064*/ 	.byte	0x00, 0xf5, 0x21, 0x00


	//----- nvinfo : EIATTR_KPARAM_INFO
	.align		4
.L_1865:
        /*0068*/ 	.byte	0x04, 0x17
        /*006a*/ 	.short	(.L_1867 - .L_1866)
.L_1866:
        /*006c*/ 	.word	0x00000000
        /*0070*/ 	.short	0x0005
        /*0072*/ 	.short	0x0028
        /*0074*/ 	.byte	0x00, 0xf5, 0x21, 0x00


	//----- nvinfo : EIATTR_KPARAM_INFO
	.align		4
.L_1867:
        /*0078*/ 	.byte	0x04, 0x17
        /*007a*/ 	.short	(.L_1869 - .L_1868)
.L_1868:
        /*007c*/ 	.word	0x00000000
        /*0080*/ 	.short	0x0004
        /*0082*/ 	.short	0x0020
        /*0084*/ 	.byte	0x00, 0xf5, 0x21, 0x00


	//----- nvinfo : EIATTR_KPARAM_INFO
	.align		4
.L_1869:
        /*0088*/ 	.byte	0x04, 0x17
        /*008a*/ 	.short	(.L_1871 - .L_1870)
.L_1870:
        /*008c*/ 	.word	0x00000000
        /*0090*/ 	.short	0x0003
        /*0092*/ 	.short	0x0018
        /*0094*/ 	.byte	0x00, 0xf5, 0x21, 0x00


	//----- nvinfo : EIATTR_KPARAM_INFO
	.align		4
.L_1871:
        /*0098*/ 	.byte	0x04, 0x17
        /*009a*/ 	.short	(.L_1873 - .L_1872)
.L_1872:
        /*009c*/ 	.word	0x00000000
        /*00a0*/ 	.short	0x0002
        /*00a2*/ 	.short	0x0010
        /*00a4*/ 	.byte	0x00, 0xf5, 0x21, 0x00


	//----- nvinfo : EIATTR_KPARAM_INFO
	.align		4
.L_1873:
        /*00a8*/ 	.byte	0x04, 0x17
        /*00aa*/ 	.short	(.L_1875 - .L_1874)
.L_1874:
        /*00ac*/ 	.word	0x00000000
        /*00b0*/ 	.short	0x0001
        /*00b2*/ 	.short	0x0008
        /*00b4*/ 	.byte	0x00, 0xf5, 0x21, 0x00


	//----- nvinfo : EIATTR_KPARAM_INFO
	.align		4
.L_1875:
        /*00b8*/ 	.byte	0x04, 0x17
        /*00ba*/ 	.short	(.L_1877 - .L_1876)
.L_1876:
        /*00bc*/ 	.word	0x00000000
        /*00c0*/ 	.short	0x0000
        /*00c2*/ 	.short	0x0000
        /*00c4*/ 	.byte	0x00, 0xf5, 0x21, 0x00


	//----- nvinfo : EIATTR_SPARSE_MMA_MASK
	.align		4
.L_1877:
        /*00c8*/ 	.byte	0x03, 0x50
        /*00ca*/ 	.short	0x0000


	//----- nvinfo : EIATTR_MAXREG_COUNT
	.align		4
        /*00cc*/ 	.byte	0x03, 0x1b
        /*00ce*/ 	.short	0x0040


	//----- nvinfo : EIATTR_MERCURY_ISA_VERSION
	.align		4
        /*00d0*/ 	.byte	0x03, 0x5f
        /*00d2*/ 	.short	0x0101


	//----- nvinfo : EIATTR_VRC_CTA_INIT_COUNT
	.align		4
        /*00d4*/ 	.byte	0x02, 0x4a
	.zero		1
	.zero		1


	//----- nvinfo : EIATTR_EXIT_INSTR_OFFSETS
	.align		4
        /*00d8*/ 	.byte	0x04, 0x1c
        /*00da*/ 	.short	(.L_1879 - .L_1878)


	//   ....[0]....
.L_1878:
        /*00dc*/ 	.word	0x00000010


	//----- nvinfo : EIATTR_MAX_THREADS
	.align		4
.L_1879:
        /*00e0*/ 	.byte	0x04, 0x05
        /*00e2*/ 	.short	(.L_1881 - .L_1880)
.L_1880:
        /*00e4*/ 	.word	0x00000140
        /*00e8*/ 	.word	0x00000001
        /*00ec*/ 	.word	0x00000001


	//----- nvinfo : EIATTR_CBANK_PARAM_SIZE
	.align		4
.L_1881:
        /*00f0*/ 	.byte	0x03, 0x19
        /*00f2*/ 	.short	0x0060


	//----- nvinfo : EIATTR_PARAM_CBANK
	.align		4
        /*00f4*/ 	.byte	0x04, 0x0a
        /*00f6*/ 	.short	(.L_1883 - .L_1882)
	.align		4
.L_1882:
        /*00f8*/ 	.word	index@(.nv.constant0._ZN13group_norm_v218gn_bwd_cuda_kernelI6__halfLi320ELi3ELi16ELi20ELi1024ELb1ELb1ELi32ELi320ELi320ELi4ELb1ELi10ELb0ELb0ELNS_15WgradSyncMethodE3ENS_16CompileConditionILi1000EEEEEvPT_S6_S6_PKS5_S8_S8_S8_PKfflPfPj)
        /*00fc*/ 	.short	0x0380
        /*00fe*/ 	.short	0x0060


	//----- nvinfo : EIATTR_SW_WAR
	.align		4
.L_1883:
        /*0100*/ 	.byte	0x04, 0x36
        /*0102*/ 	.short	(.L_1885 - .L_1884)
.L_1884:
        /*0104*/ 	.word	0x00000008
.L_1885:


//--------------------- .nv.info._ZN13group_norm_v218gn_bwd_cuda_kernelI6__halfLi320ELi2ELi16ELi20ELi1024ELb1ELb1ELi32ELi320ELi320ELi4ELb1ELi9ELb0ELb0ELNS_15WgradSyncMethodE3ENS_16CompileConditionILi1000EEEEEvPT_S6_S6_PKS5_S8_S8_S8_PKfflPfPj --------------------------
	.section	.nv.info._ZN13group_norm_v218gn_bwd_cuda_kernelI6__halfLi320ELi2ELi16ELi20ELi1024ELb1ELb1ELi32ELi320ELi320ELi4ELb1ELi9ELb0ELb0ELNS_15WgradSyncMethodE3ENS_16CompileConditionILi1000EEEEEvPT_S6_S6_PKS5_S8_S8_S8_PKfflPfPj,"",@"SHT_CUDA_INFO"
	.sectionflags	@""
	.align	4


	//----- nvinfo : EIATTR_CUDA_API_VERSION
	.align		4
        /*0000*/ 	.byte	0x04, 0x37
        /*0002*/ 	.short	(.L_1887 - .L_1886)
.L_1886:
        /*0004*/ 	.word	0x00000082


	//----- nvinfo : EIATTR_KPARAM_INFO
	.align		4
.L_1887:
        /*0008*/ 	.byte	0x04, 0x17
        /*000a*/ 	.short	(.L_1889 - .L_1888)
.L_1888:
        /*000c*/ 	.word	0x00000000
        /*0010*/ 	.short	0x000b
        /*0012*/ 	.short	0x0058
        /*0014*/ 	.byte	0x00, 0xf5, 0x21, 0x00


	//----- nvinfo : EIATTR_KPARAM_INFO
	.align		4
.L_1889:
        /*0018*/ 	.byte	0x04, 0x17
        /*001a*/ 	.short	(.L_1891 - .L_1890)
.L_1890:
        /*001c*/ 	.word	0x00000000
        /*0020*/ 	.short	0x000a
        /*0022*/ 	.short	0x0050
        /*0024*/ 	.byte	0x00, 0xf5, 0x21, 0x00


	//----- nvinfo : EIATTR_KPARAM_INFO
	.align		4
.L_1891:
        /*0028*/ 	.byte	0x04, 0x17
        /*002a*/ 	.short	(.L_1893 - .L_1892)
.L_1892:
        /*002c*/ 	.word	0x00000000
        /*0030*/ 	.short	0x0009
        /*0032*/ 	.short	0x0048
        /*0034*/ 	.byte	0x00, 0xf0, 0x21, 0x00


	//----- nvinfo : EIATTR_KPARAM_INFO
	.align		4
.L_1893:
        /*0038*/ 	.byte	0x04, 0x17
        /*003a*/ 	.short	(.L_1895 - .L_1894)
.L_1894:
        /*003c*/ 	.word	0x00000000
        /*0040*/ 	.short	0x0008
        /*0042*/ 	.short	0x0040
        /*0044*/ 	.byte	0x00, 0xf0, 0x11, 0x00


	//----- nvinfo : EIATTR_KPARAM_INFO
	.align		4
.L_1895:
        /*0048*/ 	.byte	0x04, 0x17
        /*004a*/ 	.short	(.L_1897 - .L_1896)
.L_1896:
        /*004c*/ 	.word	0x00000000
        /*0050*/ 	.short	0x0007
        /*0052*/ 	.short	0x0038
        /*0054*/ 	.byte	0x00, 0xf5, 0x21, 0x00


	//----- nvinfo : EIATTR_KPARAM_INFO
	.align		4
.L_1897:
        /*0058*/ 	.byte	0x04, 0x17
        /*005a*/ 	.short	(.L_1899 - .L_1898)
.L_1898:
        /*005c*/ 	.word	0x00000000
        /*0060*/ 	.short	0x0006
        /*0062*/ 	.short	0x0030
        /*0064*/ 	.byte	0x00, 0xf5, 0x21, 0x00


	//----- nvinfo : EIATTR_KPARAM_INFO
	.align		4
.L_1899:
        /*0068*/ 	.byte	0x04, 0x17
        /*006a*/ 	.short	(.L_1901 - .L_1900)
.L_1900:
        /*006c*/ 	.word	0x00000000
        /*0070*/ 	.short	0x0005
        /*0072*/ 	.short	0x0028
        /*0074*/ 	.byte	0x00, 0xf5, 0x21, 0x00


	//----- nvinfo : EIATTR_KPARAM_INFO
	.align		4
.L_1901:
        /*0078*/ 	.byte	0x04, 0x17
        /*007a*/ 	.short	(.L_1903 - .L_1902)
.L_1902:
        /*007c*/ 	.word	0x00000000
        /*0080*/ 	.short	0x0004
        /*0082*/ 	.short	0x0020
        /*0084*/ 	.byte	0x00, 0xf5, 0x21, 0x00


	//----- nvinfo : EIATTR_KPARAM_INFO
	.align		4
.L_1903:
        /*0088*/ 	.byte	0x04, 0x17
        /*008a*/ 	.short	(.L_1905 - .L_1904)
.L_1904:
        /*008c*/ 	.word	0x00000000
        /*0090*/ 	.short	0x0003
        /*0092*/ 	.short	0x0018
        /*0094*/ 	.byte	0x00, 0xf5, 0x21, 0x00


	//----- nvinfo : EIATTR_KPARAM_INFO
	.align		4
.L_1905:
        /*0098*/ 	.byte	0x04, 0x17
        /*009a*/ 	.short	(.L_1907 - .L_1906)
.L_1906:
        /*009c*/ 	.word	0x00000000
        /*00a0*/ 	.short	0x0002
        /*00a2*/ 	.short	0x0010
        /*00a4*/ 	.byte	0x00, 0xf5, 0x21, 0x00


	//----- nvinfo : EIATTR_KPARAM_INFO
	.align		4
.L_1907:
        /*00a8*/ 	.byte	0x04, 0x17
        /*00aa*/ 	.short	(.L_1909 - .L_1908)
.L_1908:
        /*00ac*/ 	.word	0x00000000
        /*00b0*/ 	.short	0x0001
        /*00b2*/ 	.short	0x0008
        /*00b4*/ 	.byte	0x00, 0xf5, 0x21, 0x00


	//----- nvinfo : EIATTR_KPARAM_INFO
	.align		4
.L_1909:
        /*00b8*/ 	.byte	0x04, 0x17
        /*00ba*/ 	.short	(.L_1911 - .L_1910)
.L_1910:
        /*00bc*/ 	.word	0x00000000
        /*00c0*/ 	.short	0x0000
        /*00c2*/ 	.short	0x0000
        /*00c4*/ 	.byte	0x00, 0xf5, 0x21, 0x00


	//----- nvinfo : EIATTR_SPARSE_MMA_MASK
	.align		4
.L_1911:
        /*00c8*/ 	.byte	0x03, 0x50
        /*00ca*/ 	.short	0x0000


	//----- nvinfo : EIATTR_MAXREG_COUNT
	.align		4
        /*00cc*/ 	.byte	0x03, 0x1b
        /*00ce*/ 	.short	0x0060


	//----- nvinfo : EIATTR_MERCURY_ISA_VERSION
	.align		4
        /*00d0*/ 	.byte	0x03, 0x5f
        /*00d2*/ 	.short	0x0101


	//----- nvinfo : EIATTR_VRC_CTA_INIT_COUNT
	.align		4
        /*00d4*/ 	.byte	0x02, 0x4a
	.zero		1
	.zero		1


	//----- nvinfo : EIATTR_EXIT_INSTR_OFFSETS
	.align		4
        /*00d8*/ 	.byte	0x04, 0x1c
        /*00da*/ 	.short	(.L_1913 - .L_1912)


	//   ....[0]....
.L_1912:
        /*00dc*/ 	.word	0x00000010


	//----- nvinfo : EIATTR_MAX_THREADS
	.align		4
.L_1913:
        /*00e0*/ 	.byte	0x04, 0x05
        /*00e2*/ 	.short	(.L_1915 - .L_1914)
.L_1914:
        /*00e4*/ 	.word	0x00000140
        /*00e8*/ 	.word	0x00000001
        /*00ec*/ 	.word	0x00000001


	//----- nvinfo : EIATTR_CBANK_PARAM_SIZE
	.align		4
.L_1915:
        /*00f0*/ 	.byte	0x03, 0x19
        /*00f2*/ 	.short	0x0060


	//----- nvinfo : EIATTR_PARAM_CBANK
	.align		4
        /*00f4*/ 	.byte	0x04, 0x0a
        /*00f6*/ 	.short	(.L_1917 - .L_1916)
	.align		4
.L_1916:
        /*00f8*/ 	.word	index@(.nv.constant0._ZN13group_norm_v218gn_bwd_cuda_kernelI6__halfLi320ELi2ELi16ELi20ELi1024ELb1ELb1ELi32ELi320ELi320ELi4ELb1ELi9ELb0ELb0ELNS_15WgradSyncMethodE3ENS_16CompileConditionILi1000EEEEEvPT_S6_S6_PKS5_S8_S8_S8_PKfflPfPj)
        /*00fc*/ 	.short	0x0380
        /*00fe*/ 	.short	0x0060


	//----- nvinfo : EIATTR_SW_WAR
	.align		4
.L_1917:
        /*0100*/ 	.byte	0x04, 0x36
        /*0102*/ 	.short	(.L_1919 - .L_1918)
.L_1918:
        /*0104*/ 	.word	0x00000008
.L_1919:


//--------------------- .nv.info._ZN13group_norm_v214gn_cuda_kernelI6__halfLi320ELi1ELi32ELi10ELi1024ELb0ELi1024ELi10ELi10ELi2ELb0ELi116ELb0ELb0ENS_16CompileConditionILi1000EEEEEvPT_PKS4_S7_S7_flPfS8_Pj --------------------------
	.section	.nv.info._ZN13group_norm_v214gn_cuda_kernelI6__halfLi320ELi1ELi32ELi10ELi1024ELb0ELi1024ELi10ELi10ELi2ELb0ELi116ELb0ELb0ENS_16CompileConditionILi1000EEEEEvPT_PKS4_S7_S7_flPfS8_Pj,"",@"SHT_CUDA_INFO"
	.sectionflags	@""
	.align	4


	//----- nvinfo : EIATTR_CUDA_API_VERSION
	.align		4
        /*0000*/ 	.byte	0x04, 0x37
        /*0002*/ 	.short	(.L_1921 - .L_1920)
.L_1920:
        /*0004*/ 	.word	0x00000082


	//----- nvinfo : EIATTR_KPARAM_INFO
	.align		4
.L_1921:
        /*0008*/ 	.byte	0x04, 0x17
        /*000a*/ 	.short	(.L_1923 - .L_1922)
.L_1922:
        /*000c*/ 	.word	0x00000000
        /*0010*/ 	.short	0x0008
        /*0012*/ 	.short	0x0040
        /*0014*/ 	.byte	0x00, 0xf5, 0x21, 0x00


	//----- nvinfo : EIATTR_KPARAM_INFO
	.align		4
.L_1923:
        /*0018*/ 	.byte	0x04, 0x17
        /*001a*/ 	.short	(.L_1925 - .L_1924)
.L_1924:
        /*001c*/ 	.word	0x00000000
        /*0020*/ 	.short	0x0007
        /*0022*/ 	.short	0x0038
        /*0024*/ 	.byte	0x00, 0xf5, 0x21, 0x00


	//----- nvinfo : EIATTR_KPARAM_INFO
	.align		4
.L_1925:
        /*0028*/ 	.byte	0x04, 0x17
        /*002a*/ 	.short	(.L_1927 - .L_1926)
.L_1926:
        /*002c*/ 	.word	0x00000000
        /*0030*/ 	.short	0x0006
        /*0032*/ 	.short	0x0030
        /*0034*/ 	.byte	0x00, 0xf5, 0x21, 0x00


	//----- nvinfo : EIATTR_KPARAM_INFO
	.align		4
.L_1927:
        /*0038*/ 	.byte	0x04, 0x17
        /*003a*/ 	.short	(.L_1929 - .L_1928)
.L_1928:
        /*003c*/ 	.word	0x00000000
        /*0040*/ 	.short	0x0005
        /*0042*/ 	.short	0x0028
        /*0044*/ 	.byte	0x00, 0xf0, 0x21, 0x00


	//----- nvinfo : EIATTR_KPARAM_INFO
	.align		4
.L_1929:
        /*0048*/ 	.byte	0x04, 0x17
        /*004a*/ 	.short	(.L_1931 - .L_1930)
.L_1930:
        /*004c*/ 	.word	0x00000000
        /*0050*/ 	.short	0x0004
        /*0052*/ 	.short	0x0020
        /*0054*/ 	.byte	0x00, 0xf0, 0x11, 0x00


	//----- nvinfo : EIATTR_KPARAM_INFO
	.align		4
.L_1931:
        /*0058*/ 	.byte	0x04, 0x17
        /*005a*/ 	.short	(.L_1933 - .L_1932)
.L_1932:
        /*005c*/ 	.word	0x00000000
        /*0060*/ 	.short	0x0003
        /*0062*/ 	.short	0x0018
        /*0064*/ 	.byte	0x00, 0xf5, 0x21, 0x00


	//----- nvinfo : EIATTR_KPARAM_INFO
	.align		4
.L_1933:
        /*0068*/ 	.byte	0x04, 0x17
        /*006a*/ 	.short	(.L_1935 - .L_1934)
.L_1934:
        /*006c*/ 	.word	0x00000000
        /*0070*/ 	.short	0x0002
        /*0072*/ 	.short	0x0010
        /*0074*/ 	.byte	0x00, 0xf5, 0x21, 0x00


	//----- nvinfo : EIATTR_KPARAM_INFO
	.align		4
.L_1935:
        /*0078*/ 	.byte	0x04, 0x17
        /*007a*/ 	.short	(.L_1937 - .L_1936)
.L_1936:
        /*007c*/ 	.word	0x00000000
        /*0080*/ 	.short	0x0001
        /*0082*/ 	.short	0x0008
        /*0084*/ 	.byte	0x00, 0xf5, 0x21, 0x00


	//----- nvinfo : EIATTR_KPARAM_INFO
	.align		4
.L_1937:
        /*0088*/ 	.byte	0x04, 0x17
        /*008a*/ 	.short	(.L_1939 - .L_1938)
.L_1938:
        /*008c*/ 	.word	0x00000000
        /*0090*/ 	.short	0x0000
        /*0092*/ 	.short	0x0000
        /*0094*/ 	.byte	0x00, 0xf5, 0x21, 0x00


	//----- nvinfo : EIATTR_SPARSE_MMA_MASK
	.align		4
.L_1939:
        /*0098*/ 	.byte	0x03, 0x50
        /*009a*/ 	.short	0x0000


	//----- nvinfo : EIATTR_MAXREG_COUNT
	.align		4
        /*009c*/ 	.byte	0x03, 0x1b
        /*009e*/ 	.short	0x00a8


	//----- nvinfo : EIATTR_MERCURY_ISA_VERSION
	.align		4
        /*00a0*/ 	.byte	0x03, 0x5f
        /*00a2*/ 	.short	0x0101


	//----- nvinfo : EIATTR_VRC_CTA_INIT_COUNT
	.align		4
        /*00a4*/ 	.byte	0x02, 0x4a
	.zero		1
	.zero		1


	//----- nvinfo : EIATTR_EXIT_INSTR_OFFSETS
	.align		4
        /*00a8*/ 	.byte	0x04, 0x1c
        /*00aa*/ 	.short	(.L_1941 - .L_1940)


	//   ....[0]....
.L_1940:
        /*00ac*/ 	.word	0x00000010


	//----- nvinfo : EIATTR_MAX_THREADS
	.align		4
.L_1941:
        /*00b0*/ 	.byte	0x04, 0x05
        /*00b2*/ 	.short	(.L_1943 - .L_1942)
.L_1942:
        /*00b4*/ 	.word	0x00000140
        /*00b8*/ 	.word	0x00000001
        /*00bc*/ 	.word	0x00000001


	//----- nvinfo : EIATTR_CBANK_PARAM_SIZE
	.align		4
.L_1943:
        /*00c0*/ 	.byte	0x03, 0x19
        /*00c2*/ 	.short	0x0048


	//----- nvinfo : EIATTR_PARAM_CBANK
	.align		4
        /*00c4*/ 	.byte	0x04, 0x0a
        /*00c6*/ 	.short	(.L_1945 - .L_1944)
	.align		4
.L_1944:
        /*00c8*/ 	.word	index@(.nv.constant0._ZN13group_norm_v214gn_cuda_kernelI6__halfLi320ELi1ELi32ELi10ELi1024ELb0ELi1024ELi10ELi10ELi2ELb0ELi116ELb0ELb0ENS_16CompileConditionILi1000EEEEEvPT_PKS4_S7_S7_flPfS8_Pj)
        /*00cc*/ 	.short	0x0380
        /*00ce*/ 	.short	0x0048


	//----- nvinfo : EIATTR_SW_WAR
	.align		4
.L_1945:
        /*00d0*/ 	.byte	0x04, 0x36
        /*00d2*/ 	.short	(.L_1947 - .L_1946)
.L_1946:
        /*00d4*/ 	.word	0x00000008
.L_1947:


//--------------------- .nv.info._ZN13group_norm_v214gn_cuda_kernelI6__halfLi320ELi1ELi32ELi10ELi1024ELb0ELi1024ELi10ELi10ELi2ELb0ELi148ELb0ELb0ENS_16CompileConditionILi1000EEEEEvPT_PKS4_S7_S7_flPfS8_Pj --------------------------
	.section	.nv.info._ZN13group_norm_v214gn_cuda_kernelI6__halfLi320ELi1ELi32ELi10ELi1024ELb0ELi1024ELi10ELi10ELi2ELb0ELi148ELb0ELb0ENS_16CompileConditionILi1000EEEEEvPT_PKS4_S7_S7_flPfS8_Pj,"",@"SHT_CUDA_INFO"
	.sectionflags	@""
	.align	4


	//----- nvinfo : EIATTR_CUDA_API_VERSION
	.align		4
        /*0000*/ 	.byte	0x04, 0x37
        /*0002*/ 	.short	(.L_1949 - .L_1948)
.L_1948:
        /*0004*/ 	.word	0x00000082


	//----- nvinfo : EIATTR_KPARAM_INFO
	.align		4
.L_1949:
        /*0008*/ 	.byte	0x04, 0x17
        /*000a*/ 	.short	(.L_1951 - .L_1950)
.L_1950:
        /*000c*/ 	.word	0x00000000
        /*0010*/ 	.short	0x0008
        /*0012*/ 	.short	0x0040
        /*0014*/ 	.byte	0x00, 0xf5, 0x21, 0x00


	//----- nvinfo : EIATTR_KPARAM_INFO
	.align		4
.L_1951:
        /*0018*/ 	.byte	0x04, 0x17
        /*001a*/ 	.short	(.L_1953 - .L_1952)
.L_1952:
        /*001c*/ 	.word	0x00000000
        /*0020*/ 	.short	0x0007
        /*0022*/ 	.short	0x0038
        /*0024*/ 	.byte	0x00, 0xf5, 0x21, 0x00


	//----- nvinfo : EIATTR_KPARAM_INFO
	.align		4
.L_1953:
        /*0028*/ 	.byte	0x04, 0x17
        /*002a*/ 	.short	(.L_1955 - .L_1954)
.L_1954:
        /*002c*/ 	.word	0x00000000
        /*0030*/ 	.short	0x0006
        /*0032*/ 	.short	0x0030
        /*0034*/ 	.byte	0x00, 0xf5, 0x21, 0x00


	//----- nvinfo : EIATTR_KPARAM_INFO
	.align		4
.L_1955:
        /*0038*/ 	.byte	0x04, 0x17
        /*003a*/ 	.short	(.L_1957 - .L_1956)
.L_1956:
        /*003c*/ 	.word	0x00000000
        /*0040*/ 	.short	0x0005
        /*0042*/ 	.short	0x0028
        /*0044*/ 	.byte	0x00, 0xf0, 0x21, 0x00


	//----- nvinfo : EIATTR_KPARAM_INFO
	.align		4
.L_1957:
        /*0048*/ 	.byte	0x04, 0x17
        /*004a*/ 	.short	(.L_1959 - .L_1958)
.L_1958:
        /*004c*/ 	.word	0x00000000
        /*0050*/ 	.short	0x0004
        /*0052*/ 	.short	0x0020
        /*0054*/ 	.byte	0x00, 0xf0, 0x11, 0x00


	//----- nvinfo : EIATTR_KPARAM_INFO
	.align		4
.L_1959:
        /*0058*/ 	.byte	0x04, 0x17
        /*005a*/ 	.short	(.L_1961 - .L_1960)
.L_1960:
        /*005c*/ 	.word	0x00000000
        /*0060*/ 	.short	0x0003
        /*0062*/ 	.short	0x0018
        /*0064*/ 	.byte	0x00, 0xf5, 0x21, 0x00


	//----- nvinfo : EIATTR_KPARAM_INFO
	.align		4
.L_1961:
        /*0068*/ 	.byte	0x04, 0x17
        /*006a*/ 	.short	(.L_1963 - .L_1962)
.L_1962:
        /*006c*/ 	.word	0x00000000
        /*0070*/ 	.short	0x0002
        /*0072*/ 	.short	0x0010
        /*0074*/ 	.byte	0x00, 0xf5, 0x21, 0x00


	//----- nvinfo : EIATTR_KPARAM_INFO
	.align		4
.L_1963:
        /*0078*/ 	.byte	0x04, 0x17
        /*007a*/ 	.short	(.L_1965 - .L_1964)
.L_1964:
        /*007c*/ 	.word	0x00000000
        /*0080*/ 	.short	0x0001
        /*0082*/ 	.short	0x0008
        /*0084*/ 	.byte	0x00, 0xf5, 0x21, 0x00


	//----- nvinfo : EIATTR_KPARAM_INFO
	.align		4
.L_1965:
        /*0088*/ 	.byte	0x04, 0x17
        /*008a*/ 	.short	(.L_1967 - .L_1966)
.L_1966:
        /*008c*/ 	.word	0x00000000
        /*0090*/ 	.short	0x0000
        /*0092*/ 	.short	0x0000
        /*0094*/ 	.byte	0x00, 0xf5, 0x21, 0x00


	//----- nvinfo : EIATTR_SPARSE_MMA_MASK
	.align		4
.L_1967:
        /*0098*/ 	.byte	0x03, 0x50
        /*009a*/ 	.short	0x0000


	//----- nvinfo : EIATTR_MAXREG_COUNT
	.align		4
        /*009c*/ 	.byte	0x03, 0x1b
        /*009e*/ 	.short	0x00a8


	//----- nvinfo : EIATTR_MERCURY_ISA_VERSION
	.align		4
        /*00a0*/ 	.byte	0x03, 0x5f
        /*00a2*/ 	.short	0x0101


	//----- nvinfo : EIATTR_VRC_CTA_INIT_COUNT
	.align		4
        /*00a4*/ 	.byte	0x02, 0x4a
	.zero		1
	.zero		1


	//----- nvinfo : EIATTR_EXIT_INSTR_OFFSETS
	.align		4
        /*00a8*/ 	.byte	0x04, 0x1c
        /*00aa*/ 	.short	(.L_1969 - .L_1968)


	//   ....[0]....
.L_1968:
        /*00ac*/ 	.word	0x00000010


	//----- nvinfo : EIATTR_MAX_THREADS
	.align		4
.L_1969:
        /*00b0*/ 	.byte	0x04, 0x05
        /*00b2*/ 	.short	(.L_1971 - .L_1970)
.L_1970:
        /*00b4*/ 	.word	0x00000140
        /*00b8*/ 	.word	0x00000001
        /*00bc*/ 	.word	0x00000001


	//----- nvinfo : EIATTR_CBANK_PARAM_SIZE
	.align		4
.L_1971:
        /*00c0*/ 	.byte	0x03, 0x19
        /*00c2*/ 	.short	0x0048


	//----- nvinfo : EIATTR_PARAM_CBANK
	.align		4
        /*00c4*/ 	.byte	0x04, 0x0a
        /*00c6*/ 	.short	(.L_1973 - .L_1972)
	.align		4
.L_1972:
        /*00c8*/ 	.word	index@(.nv.constant0._ZN13group_norm_v214gn_cuda_kernelI6__halfLi320ELi1ELi32ELi10ELi1024ELb0ELi1024ELi10ELi10ELi2ELb0ELi148ELb0ELb0ENS_16CompileConditionILi1000EEEEEvPT_PKS4_S7_S7_flPfS8_Pj)
        /*00cc*/ 	.short	0x0380
        /*00ce*/ 	.short	0x0048


	//----- nvinfo : EIATTR_SW_WAR
	.align		4
.L_1973:
        /*00d0*/ 	.byte	0x04, 0x36
        /*00d2*/ 	.short	(.L_1975 - .L_1974)
.L_1974:
        /*00d4*/ 	.word	0x00000008
.L_1975:


//--------------------- .nv.info._ZN13group_norm_v214gn_cuda_kernelI6__halfLi320ELi3ELi16ELi20ELi1024ELb1ELi4ELi320ELi320ELi4ELb1ELi1ELb0ELb0ENS_16CompileConditionILi1000EEEEEvPT_PKS4_S7_S7_flPfS8_Pj --------------------------
	.section	.nv.info._ZN13group_norm_v214gn_cuda_kernelI6__halfLi320ELi3ELi16ELi20ELi1024ELb1ELi4ELi320ELi320ELi4ELb1ELi1ELb0ELb0ENS_16CompileConditionILi1000EEEEEvPT_PKS4_S7_S7_flPfS8_Pj,"",@"SHT_CUDA_INFO"
	.sectionflags	@""
	.align	4


	//----- nvinfo : EIATTR_CUDA_API_VERSION
	.align		4
        /*0000*/ 	.byte	0x04, 0x37
        /*0002*/ 	.short	(.L_1977 - .L_1976)
.L_1976:
        /*0004*/ 	.word	0x00000082


	//----- nvinfo : EIATTR_KPARAM_INFO
	.align		4
.L_1977:
        /*0008*/ 	.byte	0x04, 0x17
        /*000a*/ 	.short	(.L_1979 - .L_1978)
.L_1978:
        /*000c*/ 	.word	0x00000000
        /*0010*/ 	.short	0x0008
        /*0012*/ 	.short	0x0040
        /*0014*/ 	.byte	0x00, 0xf5, 0x21, 0x00


	//----- nvinfo : EIATTR_KPARAM_INFO
	.align		4
.L_1979:
        /*0018*/ 	.byte	0x04, 0x17
        /*001a*/ 	.short	(.L_1981 - .L_1980)
.L_1980:
        /*001c*/ 	.word	0x00000000
        /*0020*/ 	.short	0x0007
        /*0022*/ 	.short	0x0038
        /*0024*/ 	.byte	0x00, 0xf5, 0x21, 0x00


	//----- nvinfo : EIATTR_KPARAM_INFO
	.align		4
.L_1981:
        /*0028*/ 	.byte	0x04, 0x17
        /*002a*/ 	.short	(.L_1983 - .L_1982)
.L_1982:
        /*002c*/ 	.word	0x00000000
        /*0030*/ 	.short	0x0006
        /*0032*/ 	.short	0x0030
        /*0034*/ 	.byte	0x00, 0xf5, 0x21, 0x00


	//----- nvinfo : EIATTR_KPARAM_INFO
	.align		4
.L_1983:
        /*0038*/ 	.byte	0x04, 0x17
        /*003a*/ 	.short	(.L_1985 - .L_1984)
.L_1984:
        /*003c*/ 	.word	0x00000000
        /*0040*/ 	.short	0x0005
        /*0042*/ 	.short	0x0028
        /*0044*/ 	.byte	0x00, 0xf0, 0x21, 0x00


	//----- nvinfo : EIATTR_KPARAM_INFO
	.align		4
.L_1985:
        /*0048*/ 	.byte	0x04, 0x17
        /*004a*/ 	.short	(.L_1987 - .L_1986)
.L_1986:
        /*004c*/ 	.word	0x00000000
        /*0050*/ 	.short	0x0004
        /*0052*/ 	.short	0x0020
        /*0054*/ 	.byte	0x00, 0xf0, 0x11, 0x00


	//----- nvinfo : EIATTR_KPARAM_INFO
	.align		4
.L_1987:
        /*0058*/ 	.byte	0x04, 0x17
        /*005a*/ 	.short	(.L_1989 - .L_1988)
.L_1988:
        /*005c*/ 	.word	0x00000000
        /*0060*/ 	.short	0x0003
        /*0062*/ 	.short	0x0018
        /*0064*/ 	.byte	0x00, 0xf5, 0x21, 0x00


	//----- nvinfo : EIATTR_KPARAM_INFO
	.align		4
.L_1989:
        /*0068*/ 	.byte	0x04, 0x17
        /*006a*/ 	.short	(.L_1991 - .L_1990)
.L_1990:
        /*006c*/ 	.word	0x00000000
        /*0070*/ 	.short	0x0002
        /*0072*/ 	.short	0x0010
        /*0074*/ 	.byte	0x00, 0xf5, 0x21, 0x00


	//----- nvinfo : EIATTR_KPARAM_INFO
	.align		4
.L_1991:
        /*0078*/ 	.byte	0x04, 0x17
        /*007a*/ 	.short	(.L_1993 - .L_1992)
.L_1992:
        /*007c*/ 	.word	0x00000000
        /*0080*/ 	.short	0x0001
        /*0082*/ 	.short	0x0008
        /*0084*/ 	.byte	0x00, 0xf5, 0x21, 0x00


	//----- nvinfo : EIATTR_KPARAM_INFO
	.align		4
.L_1993:
        /*0088*/ 	.byte	0x04, 0x17
        /*008a*/ 	.short	(.L_1995 - .L_1994)
.L_1994:
        /*008c*/ 	.word	0x00000000
        /*0090*/ 	.short	0x0000
        /*0092*/ 	.short	0x0000
        /*0094*/ 	.byte	0x00, 0xf5, 0x21, 0x00


	//----- nvinfo : EIATTR_SPARSE_MMA_MASK
	.align		4
.L_1995:
        /*0098*/ 	.byte	0x03, 0x50
        /*009a*/ 	.short	0x0000


	//----- nvinfo : EIATTR_MAXREG_COUNT
	.align		4
        /*009c*/ 	.byte	0x03, 0x1b
        /*009e*/ 	.short	0x0040


	//----- nvinfo : EIATTR_MERCURY_ISA_VERSION
	.align		4
        /*00a0*/ 	.byte	0x03, 0x5f
        /*00a2*/ 	.short	0x0101


	//----- nvinfo : EIATTR_VRC_CTA_INIT_COUNT
	.align		4
        /*00a4*/ 	.byte	0x02, 0x4a
	.zero		1
	.zero		1


	//----- nvinfo : EIATTR_EXIT_INSTR_OFFSETS
	.align		4
        /*00a8*/ 	.byte	0x04, 0x1c
        /*00aa*/ 	.short	(.L_1997 - .L_1996)


	//   ....[0]....
.L_1996:
        /*00ac*/ 	.word	0x00000010


	//----- nvinfo : EIATTR_MAX_THREADS
	.align		4
.L_1997:
        /*00b0*/ 	.byte	0x04, 0x05
        /*00b2*/ 	.short	(.L_1999 - .L_1998)
.L_1998:
        /*00b4*/ 	.word	0x00000140
        /*00b8*/ 	.word	0x00000001
        /*00bc*/ 	.word	0x00000001


	//----- nvinfo : EIATTR_CBANK_PARAM_SIZE
	.align		4
.L_1999:
        /*00c0*/ 	.byte	0x03, 0x19
        /*00c2*/ 	.short	0x0048


	//----- nvinfo : EIATTR_PARAM_CBANK
	.align		4
        /*00c4*/ 	.byte	0x04, 0x0a
        /*00c6*/ 	.short	(.L_2001 - .L_2000)
	.align		4
.L_2000:
        /*00c8*/ 	.word	index@(.nv.constant0._ZN13group_norm_v214gn_cuda_kernelI6__halfLi320ELi3ELi16ELi20ELi1024ELb1ELi4ELi320ELi320ELi4ELb1ELi1ELb0ELb0ENS_16CompileConditionILi1000EEEEEvPT_PKS4_S7_S7_flPfS8_Pj)
        /*00cc*/ 	.short	0x0380
        /*00ce*/ 	.short	0x0048


	//----- nvinfo : EIATTR_SW_WAR
	.align		4
.L_2001:
        /*00d0*/ 	.byte	0x04, 0x36
        /*00d2*/ 	.short	(.L_2003 - .L_2002)
.L_2002:
        /*00d4*/ 	.word	0x00000008
.L_2003:


//--------------------- .nv.info._ZN13group_norm_v214gn_cuda_kernelI6__halfLi320ELi1ELi16ELi20ELi1024ELb1ELi8ELi320ELi320ELi4ELb1ELi1ELb0ELb0ENS_16CompileConditionILi1000EEEEEvPT_PKS4_S7_S7_flPfS8_Pj --------------------------
	.section	.nv.info._ZN13group_norm_v214gn_cuda_kernelI6__halfLi320ELi1ELi16ELi20ELi1024ELb1ELi8ELi320ELi320ELi4ELb1ELi1ELb0ELb0ENS_16CompileConditionILi1000EEEEEvPT_PKS4_S7_S7_flPfS8_Pj,"",@"SHT_CUDA_INFO"
	.sectionflags	@""
	.align	4


	//----- nvinfo : EIATTR_CUDA_API_VERSION
	.align		4
        /*0000*/ 	.byte	0x04, 0x37
        /*0002*/ 	.short	(.L_2005 - .L_2004)
.L_2004:
        /*0004*/ 	.word	0x00000082


	//----- nvinfo : EIATTR_KPARAM_INFO
	.align		4
.L_2005:
        /*0008*/ 	.byte	0x04, 0x17
        /*000a*/ 	.short	(.L_2007 - .L_2006)
.L_2006:
        /*000c*/ 	.word	0x00000000
        /*0010*/ 	.short	0x0008
        /*0012*/ 	.short	0x0040
        /*0014*/ 	.byte	0x00, 0xf5, 0x21, 0x00


	//----- nvinfo : EIATTR_KPARAM_INFO
	.align		4
.L_2007:
        /*0018*/ 	.byte	0x04, 0x17
        /*001a*/ 	.short	(.L_2009 - .L_2008)
.L_2008:
        /*001c*/ 	.word	0x00000000
        /*0020*/ 	.short	0x0007
        /*0022*/ 	.short	0x0038
        /*0024*/ 	.byte	0x00, 0xf5, 0x21, 0x00


	//----- nvinfo : EIATTR_KPARAM_INFO
	.align		4
.L_2009:
        /*0028*/ 	.byte	0x04, 0x17
        /*002a*/ 	.short	(.L_2011 - .L_2010)
.L_2010:
        /*002c*/ 	.word	0x00000000
        /*0030*/ 	.short	0x0006
        /*0032*/ 	.short	0x0030
        /*0034*/ 	.byte	0x00, 0xf5, 0x21, 0x00


	//----- nvinfo : EIATTR_KPARAM_INFO
	.align		4
.L_2011:
        /*0038*/ 	.byte	0x04, 0x17
        /*003a*/ 	.short	(.L_2013 - .L_2012)
.L_2012:
        /*003c*/ 	.word	0x00000000
        /*0040*/ 	.short	0x0005
        /*0042*/ 	.short	0x0028
        /*0044*/ 	.byte	0x00, 0xf0, 0x21, 0x00


	//----- nvinfo : EIATTR_KPARAM_INFO
	.align		4
.L_2013:
        /*0048*/ 	.byte	0x04, 0x17
        /*004a*/ 	.short	(.L_2015 - .L_2014)
.L_2014:
        /*004c*/ 	.word	0x00000000
        /*0050*/ 	.short	0x0004
        /*0052*/ 	.short	0x0020
        /*0054*/ 	.byte	0x00, 0xf0, 0x11, 0x00


	//----- nvinfo : EIATTR_KPARAM_INFO
	.align		4
.L_2015:
        /*0058*/ 	.byte	0x04, 0x17
        /*005a*/ 	.short	(.L_2017 - .L_2016)
.L_2016:
        /*005c*/ 	.word	0x00000000
        /*0060*/ 	.short	0x0003
        /*0062*/ 	.short	0x0018
        /*0064*/ 	.byte	0x00, 0xf5, 0x21, 0x00


	//----- nvinfo : EIATTR_KPARAM_INFO
	.align		4
.L_2017:
        /*0068*/ 	.byte	0x04, 0x17
        /*006a*/ 	.short	(.L_2019 - .L_2018)
.L_2018:
        /*006c*/ 	.word	0x00000000
        /*0070*/ 	.short	0x0002
        /*0072*/ 	.short	0x0010
        /*0074*/ 	.byte	0x00, 0xf5, 0x21, 0x00


	//----- nvinfo : EIATTR_KPARAM_INFO
	.align		4
.L_2019:
        /*0078*/ 	.byte	0x04, 0x17
        /*007a*/ 	.short	(.L_2021 - .L_2020)
.L_2020:
        /*007c*/ 	.word	0x00000000
        /*0080*/ 	.short	0x0001
        /*0082*/ 	.short	0x0008
        /*0084*/ 	.byte	0x00, 0xf5, 0x21, 0x00


	//----- nvinfo : EIATTR_KPARAM_INFO
	.align		4
.L_2021:
        /*0088*/ 	.byte	0x04, 0x17
        /*008a*/ 	.short	(.L_2023 - .L_2022)
.L_2022:
        /*008c*/ 	.word	0x00000000
        /*0090*/ 	.short	0x0000
        /*0092*/ 	.short	0x0000
        /*0094*/ 	.byte	0x00, 0xf5, 0x21, 0x00


	//----- nvinfo : EIATTR_SPARSE_MMA_MASK
	.align		4
.L_2023:
        /*0098*/ 	.byte	0x03, 0x50
        /*009a*/ 	.short	0x0000


	//----- nvinfo : EIATTR_MAXREG_COUNT
	.align		4
        /*009c*/ 	.byte	0x03, 0x1b
        /*009e*/ 	.short	0x00a8


	//----- nvinfo : EIATTR_MERCURY_ISA_VERSION
	.align		4
        /*00a0*/ 	.byte	0x03, 0x5f
        /*00a2*/ 	.short	0x0101


	//----- nvinfo : EIATTR_VRC_CTA_INIT_COUNT
	.align		4
        /*00a4*/ 	.byte	0x02, 0x4a
	.zero		1
	.zero		1


	//----- nvinfo : EIATTR_EXIT_INSTR_OFFSETS
	.align		4
        /*00a8*/ 	.byte	0x04, 0x1c
        /*00aa*/ 	.short	(.L_2025 - .L_2024)


	//   ....[0]....
.L_2024:
        /*00ac*/ 	.word	0x00000010


	//----- nvinfo : EIATTR_MAX_THREADS
	.align		4
.L_2025:
        /*00b0*/ 	.byte	0x04, 0x05
        /*00b2*/ 	.short	(.L_2027 - .L_2026)
.L_2026:
        /*00b4*/ 	.word	0x00000140
        /*00b8*/ 	.word	0x00000001
        /*00bc*/ 	.word	0x00000001


	//----- nvinfo : EIATTR_CBANK_PARAM_SIZE
	.align		4
.L_2027:
        /*00c0*/ 	.byte	0x03, 0x19
        /*00c2*/ 	.short	0x0048


	//----- nvinfo : EIATTR_PARAM_CBANK
	.align		4
        /*00c4*/ 	.byte	0x04, 0x0a
        /*00c6*/ 	.short	(.L_2029 - .L_2028)
	.align		4
.L_2028:
        /*00c8*/ 	.word	index@(.nv.constant0._ZN13group_norm_v214gn_cuda_kernelI6__halfLi320ELi1ELi16ELi20ELi1024ELb1ELi8ELi320ELi320ELi4ELb1ELi1ELb0ELb0ENS_16CompileConditionILi1000EEEEEvPT_PKS4_S7_S7_flPfS8_Pj)
        /*00cc*/ 	.short	0x0380
        /*00ce*/ 	.short	0x0048


	//----- nvinfo : EIATTR_SW_WAR
	.align		4
.L_2029:
        /*00d0*/ 	.byte	0x04, 0x36
        /*00d2*/ 	.short	(.L_2031 - .L_2030)
.L_2030:
        /*00d4*/ 	.word	0x00000008
.L_2031:


//--------------------- .nv.info._ZN13group_norm_v214gn_cuda_kernelI6__halfLi320ELi3ELi16ELi20ELi1024ELb1ELi8ELi320ELi320ELi4ELb1ELi2ELb0ELb0ENS_16CompileConditionILi1000EEEEEvPT_PKS4_S7_S7_flPfS8_Pj --------------------------
	.section	.nv.info._ZN13group_norm_v214gn_cuda_kernelI6__halfLi320ELi3ELi16ELi20ELi1024ELb1ELi8ELi320ELi320ELi4ELb1ELi2ELb0ELb0ENS_16CompileConditionILi1000EEEEEvPT_PKS4_S7_S7_flPfS8_Pj,"",@"SHT_CUDA_INFO"
	.sectionflags	@""
	.align	4


	//----- nvinfo : EIATTR_CUDA_API_VERSION
	.align		4
        /*0000*/ 	.byte	0x04, 0x37
        /*0002*/ 	.short	(.L_2033 - .L_2032)
.L_2032:
        /*0004*/ 	.word	0x00000082


	//----- nvinfo : EIATTR_KPARAM_INFO
	.align		4
.L_2033:
        /*0008*/ 	.byte	0x04, 0x17
        /*000a*/ 	.short	(.L_2035 - .L_2034)
.L_2034:
        /*000c*/ 	.word	0x00000000
        /*0010*/ 	.short	0x0008
        /*0012*/ 	.short	0x0040
        /*0014*/ 	.byte	0x00, 0xf5, 0x21, 0x00


	//----- nvinfo : EIATTR_KPARAM_INFO
	.align		4
.L_2035:
        /*0018*/ 	.byte	0x04, 0x17
        /*001a*/ 	.short	(.L_2037 - .L_2036)
.L_2036:
        /*001c*/ 	.word	0x00000000
        /*0020*/ 	.short	0x0007
        /*0022*/ 	.short	0x0038
        /*0024*/ 	.byte	0x00, 0xf5, 0x21, 0x00


	//----- nvinfo : EIATTR_KPARAM_INFO
	.align		4
.L_2037:
        /*0028*/ 	.byte	0x04, 0x17
        /*002a*/ 	.short	(.L_2039 - .L_2038)
.L_2038:
        /*002c*/ 	.word	0x00000000
        /*0030*/ 	.short	0x0006
        /*0032*/ 	.short	0x0030
        /*0034*/ 	.byte	0x00, 0xf5, 0x21, 0x00


	//----- nvinfo : EIATTR_KPARAM_INFO
	.align		4
.L_2039:
        /*0038*/ 	.byte	0x04, 0x17
        /*003a*/ 	.short	(.L_2041 - .L_2040)
.L_2040:
        /*003c*/ 	.word	0x00000000
        /*0040*/ 	.short	0x0005
        /*0042*/ 	.short	0x0028
        /*0044*/ 	.byte	0x00, 0xf0, 0x21, 0x00


	//----- nvinfo : EIATTR_KPARAM_INFO
	.align		4
.L_2041:
        /*0048*/ 	.byte	0x04, 0x17
        /*004a*/ 	.short	(.L_2043 - .L_2042)
.L_2042:
        /*004c*/ 	.word	0x00000000
        /*0050*/ 	.short	0x0004
        /*0052*/ 	.short	0x0020
        /*0054*/ 	.byte	0x00, 0xf0, 0x11, 0x00


	//----- nvinfo : EIATTR_KPARAM_INFO
	.align		4
.L_2043:
        /*0058*/ 	.byte	0x04, 0x17
        /*005a*/ 	.short	(.L_2045 - .L_2044)
.L_2044:
        /*005c*/ 	.word	0x00000000
        /*0060*/ 	.short	0x0003
        /*0062*/ 	.short	0x0018
        /*0064*/ 	.byte	0x00, 0xf5, 0x21, 0x00


	//----- nvinfo : EIATTR_KPARAM_INFO
	.align		4
.L_2045:
        /*0068*/ 	.byte	0x04, 0x17
        /*006a*/ 	.short	(.L_2047 - .L_2046)
.L_2046:
        /*006c*/ 	.word	0x00000000
        /*0070*/ 	.short	0x0002
        /*0072*/ 	.short	0x0010
        /*0074*/ 	.byte	0x00, 0xf5, 0x21, 0x00


	//----- nvinfo : EIATTR_KPARAM_INFO
	.align		4
.L_2047:
        /*0078*/ 	.byte	0x04, 0x17
        /*007a*/ 	.short	(.L_2049 - .L_2048)
.L_2048:
        /*007c*/ 	.word	0x00000000
        /*0080*/ 	.short	0x0001
        /*0082*/ 	.short	0x0008
        /*0084*/ 	.byte	0x00, 0xf5, 0x21, 0x00


	//----- nvinfo : EIATTR_KPARAM_INFO
	.align		4
.L_2049:
        /*0088*/ 	.byte	0x04, 0x17
        /*008a*/ 	.short	(.L_2051 - .L_2050)
.L_2050:
        /*008c*/ 	.word	0x00000000
        /*0090*/ 	.short	0x0000
        /*0092*/ 	.short	0x0000
        /*0094*/ 	.byte	0x00, 0xf5, 0x21, 0x00


	//----- nvinfo : EIATTR_SPARSE_MMA_MASK
	.align		4
.L_2051:
        /*0098*/ 	.byte	0x03, 0x50
        /*009a*/ 	.short	0x0000


	//----- nvinfo : EIATTR_MAXREG_COUNT
	.align		4
        /*009c*/ 	.byte	0x03, 0x1b
        /*009e*/ 	.short	0x0040


	//----- nvinfo : EIATTR_MERCURY_ISA_VERSION
	.align		4
        /*00a0*/ 	.byte	0x03, 0x5f
        /*00a2*/ 	.short	0x0101


	//----- nvinfo : EIATTR_VRC_CTA_INIT_COUNT
	.align		4
        /*00a4*/ 	.byte	0x02, 0x4a
	.zero		1
	.zero		1


	//----- nvinfo : EIATTR_EXIT_INSTR_OFFSETS
	.align		4
        /*00a8*/ 	.byte	0x04, 0x1c
        /*00aa*/ 	.short	(.L_2053 - .L_2052)


	//   ....[0]....
.L_2052:
        /*00ac*/ 	.word	0x00000010


	//----- nvinfo : EIATTR_MAX_THREADS
	.align		4
.L_2053:
        /*00b0*/ 	.byte	0x04, 0x05
        /*00b2*/ 	.short	(.L_2055 - .L_2054)
.L_2054:
        /*00b4*/ 	.word	0x00000140
        /*00b8*/ 	.word	0x00000001
        /*00bc*/ 	.word	0x00000001


	//----- nvinfo : EIATTR_CBANK_PARAM_SIZE
	.align		4
.L_2055:
        /*00c0*/ 	.byte	0x03, 0x19
        /*00c2*/ 	.short	0x0048


	//----- nvinfo : EIATTR_PARAM_CBANK
	.align		4
        /*00c4*/ 	.byte	0x04, 0x0a
        /*00c6*/ 	.short	(.L_2057 - .L_2056)
	.align		4
.L_2056:
        /*00c8*/ 	.word	index@(.nv.constant0._ZN13group_norm_v214gn_cuda_kernelI6__halfLi320ELi3ELi16ELi20ELi1024ELb1ELi8ELi320ELi320ELi4ELb1ELi2ELb0ELb0ENS_16CompileConditionILi1000EEEEEvPT_PKS4_S7_S7_flPfS8_Pj)
        /*00cc*/ 	.short	0x0380
        /*00ce*/ 	.short	0x0048


	//----- nvinfo : EIATTR_SW_WAR
	.align		4
.L_2057:
        /*00d0*/ 	.byte	0x04, 0x36
        /*00d2*/ 	.short	(.L_2059 - .L_2058)
.L_2058:
        /*00d4*/ 	.word	0x00000008
.L_2059:


//--------------------- .nv.info._ZN13group_norm_v214gn_cuda_kernelI6__halfLi320ELi1ELi16ELi20ELi1024ELb1ELi16ELi320ELi320ELi4ELb1ELi2ELb0ELb0ENS_16CompileConditionILi1000EEEEEvPT_PKS4_S7_S7_flPfS8_Pj --------------------------
	.section	.nv.info._ZN13group_norm_v214gn_cuda_kernelI6__halfLi320ELi1ELi16ELi20ELi1024ELb1ELi16ELi320ELi320ELi4ELb1ELi2ELb0ELb0ENS_16CompileConditionILi1000EEEEEvPT_PKS4_S7_S7_flPfS8_Pj,"",@"SHT_CUDA_INFO"
	.sectionflags	@""
	.align	4


	//----- nvinfo : EIATTR_CUDA_API_VERSION
	.align		4
        /*0000*/ 	.byte	0x04, 0x37
        /*0002*/ 	.short	(.L_2061 - .L_2060)
.L_2060:
        /*0004*/ 	.word	0x00000082


	//----- nvinfo : EIATTR_KPARAM_INFO
	.align		4
.L_2061:
        /*0008*/ 	.byte	0x04, 0x17
        /*000a*/ 	.short	(.L_2063 - .L_2062)
.L_2062:
        /*000c*/ 	.word	0x00000000
        /*0010*/ 	.short	0x0008
        /*0012*/ 	.short	0x0040
        /*0014*/ 	.byte	0x00, 0xf5, 0x21, 0x00


	//----- nvinfo : EIATTR_KPARAM_INFO
	.align		4
.L_2063:
        /*0018*/ 	.byte	0x04, 0x17
        /*001a*/ 	.short	(.L_2065 - .L_2064)
.L_2064:
        /*001c*/ 	.word	0x00000000
        /*0020*/ 	.short	0x0007
        /*0022*/ 	.short	0x0038
        /*0024*/ 	.byte	0x00, 0xf5, 0x21, 0x00


	//----- nvinfo : EIATTR_KPARAM_INFO
	.align		4
.L_2065:
        /*0028*/ 	.byte	0x04, 0x17
        /*002a*/ 	.short	(.L_2067 - .L_2066)
.L_2066:
        /*002c*/ 	.word	0x00000000
        /*0030*/ 	.short	0x0006
        /*0032*/ 	.short	0x0030
        /*0034*/ 	.byte	0x00, 0xf5, 0x21, 0x00


	//----- nvinfo : EIATTR_KPARAM_INFO
	.align		4
.L_2067:
        /*0038*/ 	.byte	0x04, 0x17
        /*003a*/ 	.short	(.L_2069 - .L_2068)
.L_2068:
        /*003c*/ 	.word	0x00000000
        /*0040*/ 	.short	0x0005
        /*0042*/ 	.short	0x0028
        /*0044*/ 	.byte	0x00, 0xf0, 0x21, 0x00


	//----- nvinfo : EIATTR_KPARAM_INFO
	.align		4
.L_2069:
        /*0048*/ 	.byte	0x04, 0x17
        /*004a*/ 	.short	(.L_2071 - .L_2070)
.L_2070:
        /*004c*/ 	.word	0x00000000
        /*0050*/ 	.short	0x0004
        /*0052*/ 	.short	0x0020
        /*0054*/ 	.byte	0x00, 0xf0, 0x11, 0x00


	//----- nvinfo : EIATTR_KPARAM_INFO
	.align		4
.L_2071:
        /*0058*/ 	.byte	0x04, 0x17
        /*005a*/ 	.short	(.L_2073 - .L_2072)
.L_2072:
        /*005c*/ 	.word	0x00000000
        /*0060*/ 	.short	0x0003
        /*0062*/ 	.short	0x0018
        /*0064*/ 	.byte	0x00, 0xf5, 0x21, 0x00


	//----- nvinfo : EIATTR_KPARAM_INFO
	.align		4
.L_2073:
        /*0068*/ 	.byte	0x04, 0x17
        /*006a*/ 	.short	(.L_2075 - .L_2074)
.L_2074:
        /*006c*/ 	.word	0x00000000
        /*0070*/ 	.short	0x0002
        /*0072*/ 	.short	0x0010
        /*0074*/ 	.byte	0x00, 0xf5, 0x21, 0x00


	//----- nvinfo : EIATTR_KPARAM_INFO
	.align		4
.L_2075:
        /*0078*/ 	.byte	0x04, 0x17
        /*007a*/ 	.short	(.L_2077 - .L_2076)
.L_2076:
        /*007c*/ 	.word	0x00000000
        /*0080*/ 	.short	0x0001
        /*0082*/ 	.short	0x0008
        /*0084*/ 	.byte	0x00, 0xf5, 0x21, 0x00


	//----- nvinfo : EIATTR_KPARAM_INFO
	.align		4
.L_2077:
        /*0088*/ 	.byte	0x04, 0x17
        /*008a*/ 	.short	(.L_2079 - .L_2078)
.L_2078:
        /*008c*/ 	.word	0x00000000
        /*0090*/ 	.short	0x0000
        /*0092*/ 	.short	0x0000
        /*0094*/ 	.byte	0x00, 0xf5, 0x21, 0x00


	//----- nvinfo : EIATTR_SPARSE_MMA_MASK
	.align		4
.L_2079:
        /*0098*/ 	.byte	0x03, 0x50
        /*009a*/ 	.short	0x0000


	//----- nvinfo : EIATTR_MAXREG_COUNT
	.align		4
        /*009c*/ 	.byte	0x03, 0x1b
        /*009e*/ 	.short	0x00a8


	//----- nvinfo : EIATTR_MERCURY_ISA_VERSION
	.align		4
        /*00a0*/ 	.byte	0x03, 0x5f
        /*00a2*/ 	.short	0x0101


	//----- nvinfo : EIATTR_VRC_CTA_INIT_COUNT
	.align		4
        /*00a4*/ 	.byte	0x02, 0x4a
	.zero		1
	.zero		1


	//----- nvinfo : EIATTR_EXIT_INSTR_OFFSETS
	.align		4
        /*00a8*/ 	.byte	0x04, 0x1c
        /*00aa*/ 	.short	(.L_2081 - .L_2080)


	//   ....[0]....
.L_2080:
        /*00ac*/ 	.word	0x00000010


	//----- nvinfo : EIATTR_MAX_THREADS
	.align		4
.L_2081:
        /*00b0*/ 	.byte	0x04, 0x05
        /*00b2*/ 	.short	(.L_2083 - .L_2082)
.L_2082:
        /*00b4*/ 	.word	0x00000140
        /*00b8*/ 	.word	0x00000001
        /*00bc*/ 	.word	0x00000001


	//----- nvinfo : EIATTR_CBANK_PARAM_SIZE
	.align		4
.L_2083:
        /*00c0*/ 	.byte	0x03, 0x19
        /*00c2*/ 	.short	0x0048


	//----- nvinfo : EIATTR_PARAM_CBANK
	.align		4
        /*00c4*/ 	.byte	0x04, 0x0a
        /*00c6*/ 	.short	(.L_2085 - .L_2084)
	.align		4
.L_2084:
        /*00c8*/ 	.word	index@(.nv.constant0._ZN13group_norm_v214gn_cuda_kernelI6__halfLi320ELi1ELi16ELi20ELi1024ELb1ELi16ELi320ELi320ELi4ELb1ELi2ELb0ELb0ENS_16CompileConditionILi1000EEEEEvPT_PKS4_S7_S7_flPfS8_Pj)
        /*00cc*/ 	.short	0x0380
        /*00ce*/ 	.short	0x0048


	//----- nvinfo : EIATTR_SW_WAR
	.align		4
.L_2085:
        /*00d0*/ 	.byte	0x04, 0x36
        /*00d2*/ 	.short	(.L_2087 - .L_2086)
.L_2086:
        /*00d4*/ 	.word	0x00000008
.L_2087:


//--------------------- .nv.info._ZN13group_norm_v214gn_cuda_kernelI6__halfLi320ELi3ELi16ELi20ELi1024ELb1ELi16ELi320ELi320ELi4ELb1ELi5ELb0ELb0ENS_16CompileConditionILi1000EEEEEvPT_PKS4_S7_S7_flPfS8_Pj --------------------------
	.section	.nv.info._ZN13group_norm_v214gn_cuda_kernelI6__halfLi320ELi3ELi16ELi20ELi1024ELb1ELi16ELi320ELi320ELi4ELb1ELi5ELb0ELb0ENS_16CompileConditionILi1000EEEEEvPT_PKS4_S7_S7_flPfS8_Pj,"",@"SHT_CUDA_INFO"
	.sectionflags	@""
	.align	4


	//----- nvinfo : EIATTR_CUDA_API_VERSION
	.align		4
        /*0000*/ 	.byte	0x04, 0x37
        /*0002*/ 	.short	(.L_2089 - .L_2088)
.L_2088:
        /*0004*/ 	.word	0x00000082


	//----- nvinfo : EIATTR_KPARAM_INFO
	.align		4
.L_2089:
        /*0008*/ 	.byte	0x04, 0x17
        /*000a*/ 	.short	(.L_2091 - .L_2090)
.L_2090:
        /*000c*/ 	.word	0x00000000
        /*0010*/ 	.short	0x0008
        /*0012*/ 	.short	0x0040
        /*0014*/ 	.byte	0x00, 0xf5, 0x21, 0x00


	//----- nvinfo : EIATTR_KPARAM_INFO
	.align		4
.L_2091:
        /*0018*/ 	.byte	0x04, 0x17
        /*001a*/ 	.short	(.L_2093 - .L_2092)
.L_2092:
        /*001c*/ 	.word	0x00000000
        /*0020*/ 	.short	0x0007
        /*0022*/ 	.short	0x0038
        /*0024*/ 	.byte	0x00, 0xf5, 0x21, 0x00


	//----- nvinfo : EIATTR_KPARAM_INFO
	.align		4
.L_2093:
        /*0028*/ 	.byte	0x04, 0x17
        /*002a*/ 	.short	(.L_2095 - .L_2094)
.L_2094:
        /*002c*/ 	.word	0x00000000
        /*0030*/ 	.short	0x0006
        /*0032*/ 	.short	0x0030
        /*0034*/ 	.byte	0x00, 0xf5, 0x21, 0x00


	//----- nvinfo : EIATTR_KPARAM_INFO
	.align		4
.L_2095:
        /*0038*/ 	.byte	0x04, 0x17
        /*003a*/ 	.short	(.L_2097 - .L_2096)
.L_2096:
        /*003c*/ 	.word	0x00000000
        /*0040*/ 	.short	0x0005
        /*0042*/ 	.short	0x0028
        /*0044*/ 	.byte	0x00, 0xf0, 0x21, 0x00


	//----- nvinfo : EIATTR_KPARAM_INFO
	.align		4
.L_2097:
        /*0048*/ 	.byte	0x04, 0x17
        /*004a*/ 	.short	(.L_2099 - .L_2098)
.L_2098:
        /*004c*/ 	.word	0x00000000
        /*0050*/ 	.short	0x0004
        /*0052*/ 	.short	0x0020
        /*0054*/ 	.byte	0x00, 0xf0, 0x11, 0x00


	//----- nvinfo : EIATTR_KPARAM_INFO
	.align		4
.L_2099:
        /*0058*/ 	.byte	0x04, 0x17
        /*005a*/ 	.short	(.L_2101 - .L_2100)
.L_2100:
        /*005c*/ 	.word	0x00000000
        /*0060*/ 	.short	0x0003
        /*0062*/ 	.short	0x0018
        /*0064*/ 	.byte	0x00, 0xf5, 0x21, 0x00


	//----- nvinfo : EIATTR_KPARAM_INFO
	.align		4
.L_2101:
        /*0068*/ 	.byte	0x04, 0x17
        /*006a*/ 	.short	(.L_2103 - .L_2102)
.L_2102:
        /*006c*/ 	.word	0x00000000
        /*0070*/ 	.short	0x0002
        /*0072*/ 	.short	0x0010
        /*0074*/ 	.byte	0x00, 0xf5, 0x21, 0x00


	//----- nvinfo : EIATTR_KPARAM_INFO
	.align		4
.L_2103:
        /*0078*/ 	.byte	0x04, 0x17
        /*007a*/ 	.short	(.L_2105 - .L_2104)
.L_2104:
        /*007c*/ 	.word	0x00000000
        /*0080*/ 	.short	0x0001
        /*0082*/ 	.short	0x0008
        /*0084*/ 	.byte	0x00, 0xf5, 0x21, 0x00


	//----- nvinfo : EIATTR_KPARAM_INFO
	.align		4
.L_2105:
        /*0088*/ 	.byte	0x04, 0x17
        /*008a*/ 	.short	(.L_2107 - .L_2106)
.L_2106:
        /*008c*/ 	.word	0x00000000
        /*0090*/ 	.short	0x0000
        /*0092*/ 	.short	0x0000
        /*0094*/ 	.byte	0x00, 0xf5, 0x21, 0x00


	//----- nvinfo : EIATTR_SPARSE_MMA_MASK
	.align		4
.L_2107:
        /*0098*/ 	.byte	0x03, 0x50
        /*009a*/ 	.short	0x0000


	//----- nvinfo : EIATTR_MAXREG_COUNT
	.align		4
        /*009c*/ 	.byte	0x03, 0x1b
        /*009e*/ 	.short	0x0040


	//----- nvinfo : EIATTR_MERCURY_ISA_VERSION
	.align		4
        /*00a0*/ 	.byte	0x03, 0x5f
        /*00a2*/ 	.short	0x0101


	//----- nvinfo : EIATTR_VRC_CTA_INIT_COUNT
	.align		4
        /*00a4*/ 	.byte	0x02, 0x4a
	.zero		1
	.zero		1


	//----- nvinfo : EIATTR_EXIT_INSTR_OFFSETS
	.align		4
        /*00a8*/ 	.byte	0x04, 0x1c
        /*00aa*/ 	.short	(.L_2109 - .L_2108)


	//   ....[0]....
.L_2108:
        /*00ac*/ 	.word	0x00000010


	//----- nvinfo : EIATTR_MAX_THREADS
	.align		4
.L_2109:
        /*00b0*/ 	.byte	0x04, 0x05
        /*00b2*/ 	.short	(.L_2111 - .L_2110)
.L_2110:
        /*00b4*/ 	.word	0x00000140
        /*00b8*/ 	.word	0x00000001
        /*00bc*/ 	.word	0x00000001


	//----- nvinfo : EIATTR_CBANK_PARAM_SIZE
	.align		4
.L_2111:
        /*00c0*/ 	.byte	0x03, 0x19
        /*00c2*/ 	.short	0x0048


	//----- nvinfo : EIATTR_PARAM_CBANK
	.align		4
        /*00c4*/ 	.byte	0x04, 0x0a
        /*00c6*/ 	.short	(.L_2113 - .L_2112)
	.align		4
.L_2112:
        /*00c8*/ 	.word	index@(.nv.constant0._ZN13group_norm_v214gn_cuda_kernelI6__halfLi320ELi3ELi16ELi20ELi1024ELb1ELi16ELi320ELi320ELi4ELb1ELi5ELb0ELb0ENS_16CompileConditionILi1000EEEEEvPT_PKS4_S7_S7_flPfS8_Pj)
        /*00cc*/ 	.short	0x0380
        /*00ce*/ 	.short	0x0048


	//----- nvinfo : EIATTR_SW_WAR
	.align		4
.L_2113:
        /*00d0*/ 	.byte	0x04, 0x36
        /*00d2*/ 	.short	(.L_2115 - .L_2114)
.L_2114:
        /*00d4*/ 	.word	0x00000008
.L_2115:


//--------------------- .nv.info._ZN13group_norm_v214gn_cuda_kernelI6__halfLi320ELi1ELi16ELi20ELi1024ELb1ELi32ELi320ELi320ELi4ELb1ELi4ELb0ELb0ENS_16CompileConditionILi1000EEEEEvPT_PKS4_S7_S7_flPfS8_Pj --------------------------
	.section	.nv.info._ZN13group_norm_v214gn_cuda_kernelI6__halfLi320ELi1ELi16ELi20ELi1024ELb1ELi32ELi320ELi320ELi4ELb1ELi4ELb0ELb0ENS_16CompileConditionILi1000EEEEEvPT_PKS4_S7_S7_flPfS8_Pj,"",@"SHT_CUDA_INFO"
	.sectionflags	@""
	.align	4


	//----- nvinfo : EIATTR_CUDA_API_VERSION
	.align		4
        /*0000*/ 	.byte	0x04, 0x37
        /*0002*/ 	.short	(.L_2117 - .L_2116)
.L_2116:
        /*0004*/ 	.word	0x00000082


	//----- nvinfo : EIATTR_KPARAM_INFO
	.align		4
.L_2117:
        /*0008*/ 	.byte	0x04, 0x17
        /*000a*/ 	.short	(.L_2119 - .L_2118)
.L_2118:
        /*000c*/ 	.word	0x00000000
        /*0010*/ 	.short	0x0008
        /*0012*/ 	.short	0x0040
        /*0014*/ 	.byte	0x00, 0xf5, 0x21, 0x00


	//----- nvinfo : EIATTR_KPARAM_INFO
	.align		4
.L_2119:
        /*0018*/ 	.byte	0x04, 0x17
        /*001a*/ 	.short	(.L_2121 - .L_2120)
.L_2120:
        /*001c*/ 	.word	0x00000000
        /*0020*/ 	.short	0x0007
        /*0022*/ 	.short	0x0038
        /*0024*/ 	.byte	0x00, 0xf5, 0x21, 0x00


	//----- nvinfo : EIATTR_KPARAM_INFO
	.align		4
.L_2121:
        /*0028*/ 	.byte	0x04, 0x17
        /*002a*/ 	.short	(.L_2123 - .L_2122)
.L_2122:
        /*002c*/ 	.word	0x00000000
        /*0030*/ 	.short	0x0006
        /*0032*/ 	.short	0x0030
        /*0034*/ 	.byte	0x00, 0xf5, 0x21, 0x00


	//----- nvinfo : EIATTR_KPARAM_INFO
	.align		4
.L_2123:
        /*0038*/ 	.byte	0x04, 0x17
        /*003a*/ 	.short	(.L_2125 - .L_2124)
.L_2124:
        /*003c*/ 	.word	0x00000000
        /*0040*/ 	.short	0x0005
        /*0042*/ 	.short	0x0028
        /*0044*/ 	.byte	0x00, 0xf0, 0x21, 0x00


	//----- nvinfo : EIATTR_KPARAM_INFO
	.align		4
.L_2125:
        /*0048*/ 	.byte	0x04, 0x17
        /*004a*/ 	.short	(.L_2127 - .L_2126)
.L_2126:
        /*004c*/ 	.word	0x00000000
        /*0050*/ 	.short	0x0004
        /*0052*/ 	.short	0x0020
        /*0054*/ 	.byte	0x00, 0xf0, 0x11, 0x00


	//----- nvinfo : EIATTR_KPARAM_INFO
	.align		4
.L_2127:
        /*0058*/ 	.byte	0x04, 0x17
        /*005a*/ 	.short	(.L_2129 - .L_2128)
.L_2128:
        /*005c*/ 	.word	0x00000000
        /*0060*/ 	.short	0x0003
        /*0062*/ 	.short	0x0018
        /*0064*/ 	.byte	0x00, 0xf5, 0x21, 0x00


	//----- nvinfo : EIATTR_KPARAM_INFO
	.align		4
.L_2129:
        /*0068*/ 	.byte	0x04, 0x17
        /*006a*/ 	.short	(.L_2131 - .L_2130)
.L_2130:
        /*006c*/ 	.word	0x00000000
        /*0070*/ 	.short	0x0002
        /*0072*/ 	.short	0x0010
        /*0074*/ 	.byte	0x00, 0xf5, 0x21, 0x00


	//----- nvinfo : EIATTR_KPARAM_INFO
	.align		4
.L_2131:
        /*0078*/ 	.byte	0x04, 0x17
        /*007a*/ 	.short	(.L_2133 - .L_2132)
.L_2132:
        /*007c*/ 	.word	0x00000000
        /*0080*/ 	.short	0x0001
        /*0082*/ 	.short	0x0008
        /*0084*/ 	.byte	0x00, 0xf5, 0x21, 0x00


	//----- nvinfo : EIATTR_KPARAM_INFO
	.align		4
.L_2133:
        /*0088*/ 	.byte	0x04, 0x17
        /*008a*/ 	.short	(.L_2135 - .L_2134)
.L_2134:
        /*008c*/ 	.word	0x00000000
        /*0090*/ 	.short	0x0000
        /*0092*/ 	.short	0x0000
        /*0094*/ 	.byte	0x00, 0xf5, 0x21, 0x00


	//----- nvinfo : EIATTR_SPARSE_MMA_MASK
	.align		4
.L_2135:
        /*0098*/ 	.byte	0x03, 0x50
        /*009a*/ 	.short	0x0000


	//----- nvinfo : EIATTR_MAXREG_COUNT
	.align		4
        /*009c*/ 	.byte	0x03, 0x1b
        /*009e*/ 	.short	0x00a8


	//----- nvinfo : EIATTR_MERCURY_ISA_VERSION
	.align		4
        /*00a0*/ 	.byte	0x03, 0x5f
        /*00a2*/ 	.short	0x0101


	//----- nvinfo : EIATTR_VRC_CTA_INIT_COUNT
	.align		4
        /*00a4*/ 	.byte	0x02, 0x4a
	.zero		1
	.zero		1


	//----- nvinfo : EIATTR_EXIT_INSTR_OFFSETS
	.align		4
        /*00a8*/ 	.byte	0x04, 0x1c
        /*00aa*/ 	.short	(.L_2137 - .L_2136)


	//   ....[0]....
.L_2136:
        /*00ac*/ 	.word	0x00000010


	//----- nvinfo : EIATTR_MAX_THREADS
	.align		4
.L_2137:
        /*00b0*/ 	.byte	0x04, 0x05
        /*00b2*/ 	.short	(.L_2139 - .L_2138)
.L_2138:
        /*00b4*/ 	.word	0x00000140
        /*00b8*/ 	.word	0x00000001
        /*00bc*/ 	.word	0x00000001


	//----- nvinfo : EIATTR_CBANK_PARAM_SIZE
	.align		4
.L_2139:
        /*00c0*/ 	.byte	0x03, 0x19
        /*00c2*/ 	.short	0x0048


	//----- nvinfo : EIATTR_PARAM_CBANK
	.align		4
        /*00c4*/ 	.byte	0x04, 0x0a
        /*00c6*/ 	.short	(.L_2141 - .L_2140)
	.align		4
.L_2140:
        /*00c8*/ 	.word	index@(.nv.constant0._ZN13group_norm_v214gn_cuda_kernelI6__halfLi320ELi1ELi16ELi20ELi1024ELb1ELi32ELi320ELi320ELi4ELb1ELi4ELb0ELb0ENS_16CompileConditionILi1000EEEEEvPT_PKS4_S7_S7_flPfS8_Pj)
        /*00cc*/ 	.short	0x0380
        /*00ce*/ 	.short	0x0048


	//----- nvinfo : EIATTR_SW_WAR
	.align		4
.L_2141:
        /*00d0*/ 	.byte	0x04, 0x36
        /*00d2*/ 	.short	(.L_2143 - .L_2142)
.L_2142:
        /*00d4*/ 	.word	0x00000008
.L_2143:


//--------------------- .nv.info._ZN13group_norm_v214gn_cuda_kernelI6__halfLi320ELi3ELi16ELi20ELi1024ELb1ELi32ELi320ELi320ELi4ELb1ELi10ELb0ELb0ENS_16CompileConditionILi1000EEEEEvPT_PKS4_S7_S7_flPfS8_Pj --------------------------
	.section	.nv.info._ZN13group_norm_v214gn_cuda_kernelI6__halfLi320ELi3ELi16ELi20ELi1024ELb1ELi32ELi320ELi320ELi4ELb1ELi10ELb0ELb0ENS_16CompileConditionILi1000EEEEEvPT_PKS4_S7_S7_flPfS8_Pj,"",@"SHT_CUDA_INFO"
	.sectionflags	@""
	.align	4


	//----- nvinfo : EIATTR_CUDA_API_VERSION
	.align		4
        /*0000*/ 	.byte	0x04, 0x37
        /*0002*/ 	.short	(.L_2145 - .L_2144)
.L_2144:
        /*0004*/ 	.word	0x00000082


	//----- nvinfo : EIATTR_KPARAM_INFO
	.align		4
.L_2145:
        /*0008*/ 	.byte	0x04, 0x17
        /*000a*/ 	.short	(.L_2147 - .L_2146)
.L_2146:
        /*000c*/ 	.word	0x00000000
        /*0010*/ 	.short	0x0008
        /*0012*/ 	.short	0x0040
        /*0014*/ 	.byte	0x00, 0xf5, 0x21, 0x00


	//----- nvinfo : EIATTR_KPARAM_INFO
	.align		4
.L_2147:
        /*0018*/ 	.byte	0x04, 0x17
        /*001a*/ 	.short	(.L_2149 - .L_2148)
.L_2148:
        /*001c*/ 	.word	0x00000000
        /*0020*/ 	.short	0x0007
        /*0022*/ 	.short	0x0038
        /*0024*/ 	.byte	0x00, 0xf5, 0x21, 0x00


	//----- nvinfo : EIATTR_KPARAM_INFO
	.align		4
.L_2149:
        /*0028*/ 	.byte	0x04, 0x17
        /*002a*/ 	.short	(.L_2151 - .L_2150)
.L_2150:
        /*002c*/ 	.word	0x00000000
        /*0030*/ 	.short	0x0006
        /*0032*/ 	.short	0x0030
        /*0034*/ 	.byte	0x00, 0xf5, 0x21, 0x00


	//----- nvinfo : EIATTR_KPARAM_INFO
	.align		4
.L_2151:
        /*0038*/ 	.byte	0x04, 0x17
        /*003a*/ 	.short	(.L_2153 - .L_2152)
.L_2152:
        /*003c*/ 	.word	0x00000000
        /*0040*/ 	.short	0x0005
        /*0042*/ 	.short	0x0028
        /*0044*/ 	.byte	0x00, 0xf0, 0x21, 0x00


	//----- nvinfo : EIATTR_KPARAM_INFO
	.align		4
.L_2153:
        /*0048*/ 	.byte	0x04, 0x17
        /*004a*/ 	.short	(.L_2155 - .L_2154)
.L_2154:
        /*004c*/ 	.word	0x00000000
        /*0050*/ 	.short	0x0004
        /*0052*/ 	.short	0x0020
        /*0054*/ 	.byte	0x00, 0xf0, 0x11, 0x00


	//----- nvinfo : EIATTR_KPARAM_INFO
	.align		4
.L_2155:
        /*0058*/ 	.byte	0x04, 0x17
        /*005a*/ 	.short	(.L_2157 - .L_2156)
.L_2156:
        /*005c*/ 	.word	0x00000000
        /*0060*/ 	.short	0x0003
        /*0062*/ 	.short	0x0018
        /*0064*/ 	.byte	0x00, 0xf5, 0x21, 0x00


	//----- nvinfo : EIATTR_KPARAM_INFO
	.align		4
.L_2157:
        /*0068*/ 	.byte	0x04, 0x17
        /*006a*/ 	.short	(.L_2159 - .L_2158)
.L_2158:
        /*006c*/ 	.word	0x00000000
        /*0070*/ 	.short	0x0002
        /*0072*/ 	.short	0x0010
        /*0074*/ 	.byte	0x00, 0xf5, 0x21, 0x00


	//----- nvinfo : EIATTR_KPARAM_INFO
	.align		4
.L_2159:
        /*0078*/ 	.byte	0x04, 0x17
        /*007a*/ 	.short	(.L_2161 - .L_2160)
.L_2160:
        /*007c*/ 	.word	0x00000000
        /*0080*/ 	.short	0x0001
        /*0082*/ 	.short	0x0008
        /*0084*/ 	.byte	0x00, 0xf5, 0x21, 0x00


	//----- nvinfo : EIATTR_KPARAM_INFO
	.align		4
.L_2161:
        /*0088*/ 	.byte	0x04, 0x17
        /*008a*/ 	.short	(.L_2163 - .L_2162)
.L_2162:
        /*008c*/ 	.word	0x00000000
        /*0090*/ 	.short	0x0000
        /*0092*/ 	.short	0x0000
        /*0094*/ 	.byte	0x00, 0xf5, 0x21, 0x00


	//----- nvinfo : EIATTR_SPARSE_MMA_MASK
	.align		4
.L_2163:
        /*0098*/ 	.byte	0x03, 0x50
        /*009a*/ 	.short	0x0000


	//----- nvinfo : EIATTR_MAXREG_COUNT
	.align		4
        /*009c*/ 	.byte	0x03, 0x1b
        /*009e*/ 	.short	0x0040


	//----- nvinfo : EIATTR_MERCURY_ISA_VERSION
	.align		4
        /*00a0*/ 	.byte	0x03, 0x5f
        /*00a2*/ 	.short	0x0101


	//----- nvinfo : EIATTR_VRC_CTA_INIT_COUNT
	.align		4
        /*00a4*/ 	.byte	0x02, 0x4a
	.zero		1
	.zero		1


	//----- nvinfo : EIATTR_EXIT_INSTR_OFFSETS
	.align		4
        /*00a8*/ 	.byte	0x04, 0x1c
        /*00aa*/ 	.short	(.L_2165 - .L_2164)


	//   ....[0]....
.L_2164:
        /*00ac*/ 	.word	0x00000010


	//----- nvinfo : EIATTR_MAX_THREADS
	.align		4
.L_2165:
        /*00b0*/ 	.byte	0x04, 0x05
        /*00b2*/ 	.short	(.L_2167 - .L_2166)
.L_2166:
        /*00b4*/ 	.word	0x00000140
        /*00b8*/ 	.word	0x00000001
        /*00bc*/ 	.word	0x00000001


	//----- nvinfo : EIATTR_CBANK_PARAM_SIZE
	.align		4
.L_2167:
        /*00c0*/ 	.byte	0x03, 0x19
        /*00c2*/ 	.short	0x0048


	//----- nvinfo : EIATTR_PARAM_CBANK
	.align		4
        /*00c4*/ 	.byte	0x04, 0x0a
        /*00c6*/ 	.short	(.L_2169 - .L_2168)
	.align		4
.L_2168:
        /*00c8*/ 	.word	index@(.nv.constant0._ZN13group_norm_v214gn_cuda_kernelI6__halfLi320ELi3ELi16ELi20ELi1024ELb1ELi32ELi320ELi320ELi4ELb1ELi10ELb0ELb0ENS_16CompileConditionILi1000EEEEEvPT_PKS4_S7_S7_flPfS8_Pj)
        /*00cc*/ 	.short	0x0380
        /*00ce*/ 	.short	0x0048


	//----- nvinfo : EIATTR_SW_WAR
	.align		4
.L_2169:
        /*00d0*/ 	.byte	0x04, 0x36
        /*00d2*/ 	.short	(.L_2171 - .L_2170)
.L_2170:
        /*00d4*/ 	.word	0x00000008
.L_2171:


//--------------------- .nv.info._ZN13group_norm_v214gn_cuda_kernelI6__halfLi320ELi1ELi16ELi20ELi1024ELb1ELi64ELi320ELi320ELi4ELb1ELi9ELb0ELb0ENS_16CompileConditionILi1000EEEEEvPT_PKS4_S7_S7_flPfS8_Pj --------------------------
	.section	.nv.info._ZN13group_norm_v214gn_cuda_kernelI6__halfLi320ELi1ELi16ELi20ELi1024ELb1ELi64ELi320ELi320ELi4ELb1ELi9ELb0ELb0ENS_16CompileConditionILi1000EEEEEvPT_PKS4_S7_S7_flPfS8_Pj,"",@"SHT_CUDA_INFO"
	.sectionflags	@""
	.align	4


	//----- nvinfo : EIATTR_CUDA_API_VERSION
	.align		4
        /*0000*/ 	.byte	0x04, 0x37
        /*0002*/ 	.short	(.L_2173 - .L_2172)
.L_2172:
        /*0004*/ 	.word	0x00000082


	//----- nvinfo : EIATTR_KPARAM_INFO
	.align		4
.L_2173:
        /*0008*/ 	.byte	0x04, 0x17
        /*000a*/ 	.short	(.L_2175 - .L_2174)
.L_2174:
        /*000c*/ 	.word	0x00000000
        /*0010*/ 	.short	0x0008
        /*0012*/ 	.short	0x0040
        /*0014*/ 	.byte	0x00, 0xf5, 0x21, 0x00


	//----- nvinfo : EIATTR_KPARAM_INFO
	.align		4
.L_2175:
        /*0018*/ 	.byte	0x04, 0x17
        /*001a*/ 	.short	(.L_2177 - .L_2176)
.L_2176:
        /*001c*/ 	.word	0x00000000
        /*0020*/ 	.short	0x0007
        /*0022*/ 	.short	0x0038
        /*0024*/ 	.byte	0x00, 0xf5, 0x21, 0x00


	//----- nvinfo : EIATTR_KPARAM_INFO
	.align		4
.L_2177:
        /*0028*/ 	.byte	0x04, 0x17
        /*002a*/ 	.short	(.L_2179 - .L_2178)
.L_2178:
        /*002c*/ 	.word	0x00000000
        /*0030*/ 	.short	0x0006
        /*0032*/ 	.short	0x0030
        /*0034*/ 	.byte	0x00, 0xf5, 0x21, 0x00


	//----- nvinfo : EIATTR_KPARAM_INFO
	.align		4
.L_2179:
        /*0038*/ 	.byte	0x04, 0x17
        /*003a*/ 	.short	(.L_2181 - .L_2180)
.L_2180:
        /*003c*/ 	.word	0x00000000
        /*0040*/ 	.short	0x0005
        /*0042*/ 	.short	0x0028
        /*0044*/ 	.byte	0x00, 0xf0, 0x21, 0x00


	//----- nvinfo : EIATTR_KPARAM_INFO
	.align		4
.L_2181:
        /*0048*/ 	.byte	0x04, 0x17
        /*004a*/ 	.short	(.L_2183 - .L_2182)
.L_2182:
        /*004c*/ 	.word	0x00000000
        /*0050*/ 	.short	0x0004
        /*0052*/ 	.short	0x0020
        /*0054*/ 	.byte	0x00, 0xf0, 0x11, 0x00


	//----- nvinfo : EIATTR_KPARAM_INFO
	.align		4
.L_2183:
        /*0058*/ 	.byte	0x04, 0x17
        /*005a*/ 	.short	(.L_2185 - .L_2184)
.L_2184:
        /*005c*/ 	.word	0x00000000
        /*0060*/ 	.short	0x0003
        /*0062*/ 	.short	0x0018
        /*0064*/ 	.byte	0x00, 0xf5, 0x21, 0x00


	//----- nvinfo : EIATTR_KPARAM_INFO
	.align		4
.L_2185:
        /*0068*/ 	.byte	0x04, 0x17
        /*006a*/ 	.short	(.L_2187 - .L_2186)
.L_2186:
        /*006c*/ 	.word	0x00000000
        /*0070*/ 	.short	0x0002
        /*0072*/ 	.short	0x0010
        /*0074*/ 	.byte	0x00, 0xf5, 0x21, 0x00


	//----- nvinfo : EIATTR_KPARAM_INFO
	.align		4
.L_2187:
        /*0078*/ 	.byte	0x04, 0x17
        /*007a*/ 	.short	(.L_2189 - .L_2188)
.L_2188:
        /*007c*/ 	.word	0x00000000
        /*0080*/ 	.short	0x0001
        /*0082*/ 	.short	0x0008
        /*0084*/ 	.byte	0x00, 0xf5, 0x21, 0x00


	//----- nvinfo : EIATTR_KPARAM_INFO
	.align		4
.L_2189:
        /*0088*/ 	.byte	0x04, 0x17
        /*008a*/ 	.short	(.L_2191 - .L_2190)
.L_2190:
        /*008c*/ 	.word	0x00000000
        /*0090*/ 	.short	0x0000
        /*0092*/ 	.short	0x0000
        /*0094*/ 	.byte	0x00, 0xf5, 0x21, 0x00


	//----- nvinfo : EIATTR_SPARSE_MMA_MASK
	.align		4
.L_2191:
        /*0098*/ 	.byte	0x03, 0x50
        /*009a*/ 	.short	0x0000


	//----- nvinfo : EIATTR_MAXREG_COUNT
	.align		4
        /*009c*/ 	.byte	0x03, 0x1b
        /*009e*/ 	.short	0x00a8


	//----- nvinfo : EIATTR_MERCURY_ISA_VERSION
	.align		4
        /*00a0*/ 	.byte	0x03, 0x5f
        /*00a2*/ 	.short	0x0101


	//----- nvinfo : EIATTR_VRC_CTA_INIT_COUNT
	.align		4
        /*00a4*/ 	.byte	0x02, 0x4a
	.zero		1
	.zero		1


	//----- nvinfo : EIATTR_EXIT_INSTR_OFFSETS
	.align		4
        /*00a8*/ 	.byte	0x04, 0x1c
        /*00aa*/ 	.short	(.L_2193 - .L_2192)


	//   ....[0]....
.L_2192:
        /*00ac*/ 	.word	0x00000010


	//----- nvinfo : EIATTR_MAX_THREADS
	.align		4
.L_2193:
        /*00b0*/ 	.byte	0x04, 0x05
        /*00b2*/ 	.short	(.L_2195 - .L_2194)
.L_2194:
        /*00b4*/ 	.word	0x00000140
        /*00b8*/ 	.word	0x00000001
        /*00bc*/ 	.word	0x00000001


	//----- nvinfo : EIATTR_CBANK_PARAM_SIZE
	.align		4
.L_2195:
        /*00c0*/ 	.byte	0x03, 0x19
        /*00c2*/ 	.short	0x0048


	//----- nvinfo : EIATTR_PARAM_CBANK
	.align		4
        /*00c4*/ 	.byte	0x04, 0x0a
        /*00c6*/ 	.short	(.L_2197 - .L_2196)
	.align		4
.L_2196:
        /*00c8*/ 	.word	index@(.nv.constant0._ZN13group_norm_v214gn_cuda_kernelI6__halfLi320ELi1ELi16ELi20ELi1024ELb1ELi64ELi320ELi320ELi4ELb1ELi9ELb0ELb0ENS_16CompileConditionILi1000EEEEEvPT_PKS4_S7_S7_flPfS8_Pj)
        /*00cc*/ 	.short	0x0380
        /*00ce*/ 	.short	0x0048


	//----- nvinfo : EIATTR_SW_WAR
	.align		4
.L_2197:
        /*00d0*/ 	.byte	0x04, 0x36
        /*00d2*/ 	.short	(.L_2199 - .L_2198)
.L_2198:
        /*00d4*/ 	.word	0x00000008
.L_2199:


//--------------------- .nv.info._ZN13group_norm_v214gn_cuda_kernelI6__halfLi320ELi3ELi16ELi20ELi1024ELb1ELi64ELi320ELi320ELi4ELb1ELi21ELb0ELb0ENS_16CompileConditionILi1000EEEEEvPT_PKS4_S7_S7_flPfS8_Pj --------------------------
	.section	.nv.info._ZN13group_norm_v214gn_cuda_kernelI6__halfLi320ELi3ELi16ELi20ELi1024ELb1ELi64ELi320ELi320ELi4ELb1ELi21ELb0ELb0ENS_16CompileConditionILi1000EEEEEvPT_PKS4_S7_S7_flPfS8_Pj,"",@"SHT_CUDA_INFO"
	.sectionflags	@""
	.align	4


	//----- nvinfo : EIATTR_CUDA_API_VERSION
	.align		4
        /*0000*/ 	.byte	0x04, 0x37
        /*0002*/ 	.short	(.L_2201 - .L_2200)
.L_2200:
        /*0004*/ 	.word	0x00000082


	//----- nvinfo : EIATTR_KPARAM_INFO
	.align		4
.L_2201:
        /*0008*/ 	.byte	0x04, 0x17
        /*000a*/ 	.short	(.L_2203 - .L_2202)
.L_2202:
        /*000c*/ 	.word	0x00000000
        /*0010*/ 	.short	0x0008
        /*0012*/ 	.short	0x0040
        /*0014*/ 	.byte	0x00, 0xf5, 0x21, 0x00


	//----- nvinfo : EIATTR_KPARAM_INFO
	.align		4
.L_2203:
        /*0018*/ 	.byte	0x04, 0x17
        /*001a*/ 	.short	(.L_2205 - .L_2204)
.L_2204:
        /*001c*/ 	.word	0x00000000
        /*0020*/ 	.short	0x0007
        /*0022*/ 	.short	0x0038
        /*0024*/ 	.byte	0x00, 0xf5, 0x21, 0x00


	//----- nvinfo : EIATTR_KPARAM_INFO
	.align		4
.L_2205:
        /*0028*/ 	.byte	0x04, 0x17
        /*002a*/ 	.short	(.L_2207 - .L_2206)
.L_2206:
        /*002c*/ 	.word	0x00000000
        /*0030*/ 	.short	0x0006
        /*0032*/ 	.short	0x0030
        /*0034*/ 	.byte	0x00, 0xf5, 0x21, 0x00


	//----- nvinfo : EIATTR_KPARAM_INFO
	.align		4
.L_2207:
        /*0038*/ 	.byte	0x04, 0x17
        /*003a*/ 	.short	(.L_2209 - .L_2208)
.L_2208:
        /*003c*/ 	.word	0x00000000
        /*0040*/ 	.short	0x0005
        /*0042*/ 	.short	0x0028
        /*0044*/ 	.byte	0x00, 0xf0, 0x21, 0x00


	//----- nvinfo : EIATTR_KPARAM_INFO
	.align		4
.L_2209:
        /*0048*/ 	.byte	0x04, 0x17
        /*004a*/ 	.short	(.L_2211 - .L_2210)
.L_2210:
        /*004c*/ 	.word	0x00000000
        /*0050*/ 	.short	0x0004
        /*0052*/ 	.short	0x0020
        /*0054*/ 	.byte	0x00, 0xf0, 0x11, 0x00


	//----- nvinfo : EIATTR_KPARAM_INFO
	.align		4
.L_2211:
        /*0058*/ 	.byte	0x04, 0x17
        /*005a*/ 	.short	(.L_2213 - .L_2212)
.L_2212:
        /*005c*/ 	.word	0x00000000
        /*0060*/ 	.short	0x0003
        /*0062*/ 	.short	0x0018
        /*0064*/ 	.byte	0x00, 0xf5, 0x21, 0x00


	//----- nvinfo : EIATTR_KPARAM_INFO
	.align		4
.L_2213:
        /*0068*/ 	.byte	0x04, 0x17
        /*006a*/ 	.short	(.L_2215 - .L_2214)
.L_2214:
        /*006c*/ 	.word	0x00000000
        /*0070*/ 	.short	0x0002
        /*0072*/ 	.short	0x0010
        /*0074*/ 	.byte	0x00, 0xf5, 0x21, 0x00


	//----- nvinfo : EIATTR_KPARAM_INFO
	.align		4
.L_2215:
        /*0078*/ 	.byte	0x04, 0x17
        /*007a*/ 	.short	(.L_2217 - .L_2216)
.L_2216:
        /*007c*/ 	.word	0x00000000
        /*0080*/ 	.short	0x0001
        /*0082*/ 	.short	0x0008
        /*0084*/ 	.byte	0x00, 0xf5, 0x21, 0x00


	//----- nvinfo : EIATTR_KPARAM_INFO
	.align		4
.L_2217:
        /*0088*/ 	.byte	0x04, 0x17
        /*008a*/ 	.short	(.L_2219 - .L_2218)
.L_2218:
        /*008c*/ 	.word	0x00000000
        /*0090*/ 	.short	0x0000
        /*0092*/ 	.short	0x0000
        /*0094*/ 	.byte	0x00, 0xf5, 0x21, 0x00


	//----- nvinfo : EIATTR_SPARSE_MMA_MASK
	.align		4
.L_2219:
        /*0098*/ 	.byte	0x03, 0x50
        /*009a*/ 	.short	0x0000


	//----- nvinfo : EIATTR_MAXREG_COUNT
	.align		4
        /*009c*/ 	.byte	0x03, 0x1b
        /*009e*/ 	.short	0x0040


	//----- nvinfo : EIATTR_MERCURY_ISA_VERSION
	.align		4
        /*00a0*/ 	.byte	0x03, 0x5f
        /*00a2*/ 	.short	0x0101


	//----- nvinfo : EIATTR_VRC_CTA_INIT_COUNT
	.align		4
        /*00a4*/ 	.byte	0x02, 0x4a
	.zero		1
	.zero		1


	//----- nvinfo : EIATTR_EXIT_INSTR_OFFSETS
	.align		4
        /*00a8*/ 	.byte	0x04, 0x1c
        /*00aa*/ 	.short	(.L_2221 - .L_2220)


	//   ....[0]....
.L_2220:
        /*00ac*/ 	.word	0x00000010


	//----- nvinfo : EIATTR_MAX_THREADS
	.align		4
.L_2221:
        /*00b0*/ 	.byte	0x04, 0x05
        /*00b2*/ 	.short	(.L_2223 - .L_2222)
.L_2222:
        /*00b4*/ 	.word	0x00000140
        /*00b8*/ 	.word	0x00000001
        /*00bc*/ 	.word	0x00000001


	//----- nvinfo : EIATTR_CBANK_PARAM_SIZE
	.align		4
.L_2223:
        /*00c0*/ 	.byte	0x03, 0x19
        /*00c2*/ 	.short	0x0048


	//----- nvinfo : EIATTR_PARAM_CBANK
	.align		4
        /*00c4*/ 	.byte	0x04, 0x0a
        /*00c6*/ 	.short	(.L_2225 - .L_2224)
	.align		4
.L_2224:
        /*00c8*/ 	.word	index@(.nv.constant0._ZN13group_norm_v214gn_cuda_kernelI6__halfLi320ELi3ELi16ELi20ELi1024ELb1ELi64ELi320ELi320ELi4ELb1ELi21ELb0ELb0ENS_16CompileConditionILi1000EEEEEvPT_PKS4_S7_S7_flPfS8_Pj)
        /*00cc*/ 	.short	0x0380
        /*00ce*/ 	.short	0x0048


	//----- nvinfo : EIATTR_SW_WAR
	.align		4
.L_2225:
        /*00d0*/ 	.byte	0x04, 0x36
        /*00d2*/ 	.short	(.L_2227 - .L_2226)
.L_2226:
        /*00d4*/ 	.word	0x00000008
.L_2227:


//--------------------- .nv.info._ZN13group_norm_v214gn_cuda_kernelI6__halfLi320ELi1ELi16ELi20ELi1024ELb1ELi128ELi320ELi320ELi4ELb1ELi18ELb0ELb0ENS_16CompileConditionILi1000EEEEEvPT_PKS4_S7_S7_flPfS8_Pj --------------------------
	.section	.nv.info._ZN13group_norm_v214gn_cuda_kernelI6__halfLi320ELi1ELi16ELi20ELi1024ELb1ELi128ELi320ELi320ELi4ELb1ELi18ELb0ELb0ENS_16CompileConditionILi1000EEEEEvPT_PKS4_S7_S7_flPfS8_Pj,"",@"SHT_CUDA_INFO"
	.sectionflags	@""
	.align	4


	//----- nvinfo : EIATTR_CUDA_API_VERSION
	.align		4
        /*0000*/ 	.byte	0x04, 0x37
        /*0002*/ 	.short	(.L_2229 - .L_2228)
.L_2228:
        /*0004*/ 	.word	0x00000082


	//----- nvinfo : EIATTR_KPARAM_INFO
	.align		4
.L_2229:
        /*0008*/ 	.byte	0x04, 0x17
        /*000a*/ 	.short	(.L_2231 - .L_2230)
.L_2230:
        /*000c*/ 	.word	0x00000000
        /*0010*/ 	.short	0x0008
        /*0012*/ 	.short	0x0040
        /*0014*/ 	.byte	0x00, 0xf5, 0x21, 0x00


	//----- nvinfo : EIATTR_KPARAM_INFO
	.align		4
.L_2231:
        /*0018*/ 	.byte	0x04, 0x17
        /*001a*/ 	.short	(.L_2233 - .L_2232)
.L_2232:
        /*001c*/ 	.word	0x00000000
        /*0020*/ 	.short	0x0007
        /*0022*/ 	.short	0x0038
        /*0024*/ 	.byte	0x00, 0xf5, 0x21, 0x00


	//----- nvinfo : EIATTR_KPARAM_INFO
	.align		4
.L_2233:
        /*0028*/ 	.byte	0x04, 0x17
        /*002a*/ 	.short	(.L_2235 - .L_2234)
.L_2234:
        /*002c*/ 	.word	0x00000000
        /*0030*/ 	.short	0x0006
        /*0032*/ 	.short	0x0030
        /*0034*/ 	.byte	0x00, 0xf5, 0x21, 0x00


	//----- nvinfo : EIATTR_KPARAM_INFO
	.align		4
.L_2235:
        /*0038*/ 	.byte	0x04, 0x17
        /*003a*/ 	.short	(.L_2237 - .L_2236)
.L_2236:
        /*003c*/ 	.word	0x00000000
        /*0040*/ 	.short	0x0005
        /*0042*/ 	.short	0x0028
        /*0044*/ 	.byte	0x00, 0xf0, 0x21, 0x00


	//----- nvinfo : EIATTR_KPARAM_INFO
	.align		4
.L_2237:
        /*0048*/ 	.byte	0x04, 0x17
        /*004a*/ 	.short	(.L_2239 - .L_2238)
.L_2238:
        /*004c*/ 	.word	0x00000000
        /*0050*/ 	.short	0x0004
        /*0052*/ 	.short	0x0020
        /*0054*/ 	.byte	0x00, 0xf0, 0x11, 0x00


	//----- nvinfo : EIATTR_KPARAM_INFO
	.align		4
.L_2239:
        /*0058*/ 	.byte	0x04, 0x17
        /*005a*/ 	.short	(.L_2241 - .L_2240)
.L_2240:
        /*005c*/ 	.word	0x00000000
        /*0060*/ 	.short	0x0003
        /*0062*/ 	.short	0x0018
        /*0064*/ 	.byte	0x00, 0xf5, 0x21, 0x00


	//----- nvinfo : EIATTR_KPARAM_INFO
	.align		4
.L_2241:
        /*0068*/ 	.byte	0x04, 0x17
        /*006a*/ 	.short	(.L_2243 - .L_2242)
.L_2242:
        /*006c*/ 	.word	0x00000000
        /*0070*/ 	.short	0x0002
        /*0072*/ 	.short	0x0010
        /*0074*/ 	.byte	0x00, 0xf5, 0x21, 0x00


	//----- nvinfo : EIATTR_KPARAM_INFO
	.align		4
.L_2243:
        /*0078*/ 	.byte	0x04, 0x17
        /*007a*/ 	.short	(.L_2245 - .L_2244)
.L_2244:
        /*007c*/ 	.word	0x00000000
        /*0080*/ 	.short	0x0001
        /*0082*/ 	.short	0x0008
        /*0084*/ 	.byte	0x00, 0xf5, 0x21, 0x00


	//----- nvinfo : EIATTR_KPARAM_INFO
	.align		4
.L_2245:
        /*0088*/ 	.byte	0x04, 0x17
        /*008a*/ 	.short	(.L_2247 - .L_2246)
.L_2246:
        /*008c*/ 	.word	0x00000000
        /*0090*/ 	.short	0x0000
        /*0092*/ 	.short	0x0000
        /*0094*/ 	.byte	0x00, 0xf5, 0x21, 0x00


	//----- nvinfo : EIATTR_SPARSE_MMA_MASK
	.align		4
.L_2247:
        /*0098*/ 	.byte	0x03, 0x50
        /*009a*/ 	.short	0x0000


	//----- nvinfo : EIATTR_MAXREG_COUNT
	.align		4
        /*009c*/ 	.byte	0x03, 0x1b
        /*009e*/ 	.short	0x00a8


	//----- nvinfo : EIATTR_MERCURY_ISA_VERSION
	.align		4
        /*00a0*/ 	.byte	0x03, 0x5f
        /*00a2*/ 	.short	0x0101


	//----- nvinfo : EIATTR_VRC_CTA_INIT_COUNT
	.align		4
        /*00a4*/ 	.byte	0x02, 0x4a
	.zero		1
	.zero		1


	//----- nvinfo : EIATTR_EXIT_INSTR_OFFSETS
	.align		4
        /*00a8*/ 	.byte	0x04, 0x1c
        /*00aa*/ 	.short	(.L_2249 - .L_2248)


	//   ....[0]....
.L_2248:
        /*00ac*/ 	.word	0x00000010


	//----- nvinfo : EIATTR_MAX_THREADS
	.align		4
.L_2249:
        /*00b0*/ 	.byte	0x04, 0x05
        /*00b2*/ 	.short	(.L_2251 - .L_2250)
.L_2250:
        /*00b4*/ 	.word	0x00000140
        /*00b8*/ 	.word	0x00000001
        /*00bc*/ 	.word	0x00000001


	//----- nvinfo : EIATTR_CBANK_PARAM_SIZE
	.align		4
.L_2251:
        /*00c0*/ 	.byte	0x03, 0x19
        /*00c2*/ 	.short	0x0048


	//----- nvinfo : EIATTR_PARAM_CBANK
	.align		4
        /*00c4*/ 	.byte	0x04, 0x0a
        /*00c6*/ 	.short	(.L_2253 - .L_2252)
	.align		4
.L_2252:
        /*00c8*/ 	.word	index@(.nv.constant0._ZN13group_norm_v214gn_cuda_kernelI6__halfLi320ELi1ELi16ELi20ELi1024ELb1ELi128ELi320ELi320ELi4ELb1ELi18ELb0ELb0ENS_16CompileConditionILi1000EEEEEvPT_PKS4_S7_S7_flPfS8_Pj)
        /*00cc*/ 	.short	0x0380
        /*00ce*/ 	.short	0x0048


	//----- nvinfo : EIATTR_SW_WAR
	.align		4
.L_2253:
        /*00d0*/ 	.byte	0x04, 0x36
        /*00d2*/ 	.short	(.L_2255 - .L_2254)
.L_2254:
        /*00d4*/ 	.word	0x00000008
.L_2255:


//--------------------- .nv.callgraph             --------------------------
	.section	.nv.callgraph,"",@"SHT_CUDA_CALLGRAPH"
	.align	4
	.sectionentsize	8
	.align		4
        /*0000*/ 	.word	0x00000000
	.align		4
        /*0004*/ 	.word	0xffffffff
	.align		4
        /*0008*/ 	.word	0x00000000
	.align		4
        /*000c*/ 	.word	0xfffffffe
	.align		4
        /*0010*/ 	.word	0x00000000
	.align		4
        /*0014*/ 	.word	0xfffffffd
	.align		4
        /*0018*/ 	.word	0x00000000
	.align		4
        /*001c*/ 	.word	0xfffffffc


//--------------------- .text._ZN13group_norm_v218gn_bwd_cuda_kernelI13__nv_bfloat16Li320ELi3ELi32ELi10ELi1024ELb0ELb1ELi4ELi320ELi320ELi4ELb1ELi1ELb0ELb0ELNS_15WgradSyncMethodE3ENS_16CompileConditionILi1000EEEEEvPT_S6_S6_PKS5_S8_S8_S8_PKfflPfPj --------------------------
	.section	.text._ZN13group_norm_v218gn_bwd_cuda_kernelI13__nv_bfloat16Li320ELi3ELi32ELi10ELi1024ELb0ELb1ELi4ELi320ELi320ELi4ELb1ELi1ELb0ELb0ELNS_15WgradSyncMethodE3ENS_16CompileConditionILi1000EEEEEvPT_S6_S6_PKS5_S8_S8_S8_PKfflPfPj,"ax",@progbits
	.align	128
        .global         _ZN13group_norm_v218gn_bwd_cuda_kernelI13__nv_bfloat16Li320ELi3ELi32ELi10ELi1024ELb0ELb1ELi4ELi320ELi320ELi4ELb1ELi1ELb0ELb0ELNS_15WgradSyncMethodE3ENS_16CompileConditionILi1000EEEEEvPT_S6_S6_PKS5_S8_S8_S8_PKfflPfPj
        .type           _ZN13group_norm_v218gn_bwd_cuda_kernelI13__nv_bfloat16Li320ELi3ELi32ELi10ELi1024ELb0ELb1ELi4ELi320ELi320ELi4ELb1ELi1ELb0ELb0ELNS_15WgradSyncMethodE3ENS_16CompileConditionILi1000EEEEEvPT_S6_S6_PKS5_S8_S8_S8_PKfflPfPj,@function
        .size           _ZN13group_norm_v218gn_bwd_cuda_kernelI13__nv_bfloat16Li320ELi3ELi32ELi10ELi1024ELb0ELb1ELi4ELi320ELi320ELi4ELb1ELi1ELb0ELb0ELNS_15WgradSyncMethodE3ENS_16CompileConditionILi1000EEEEEvPT_S6_S6_PKS5_S8_S8_S8_PKfflPfPj,(.L_x_60 - _ZN13group_norm_v218gn_bwd_cuda_kernelI13__nv_bfloat16Li320ELi3ELi32ELi10ELi1024ELb0ELb1ELi4ELi320ELi320ELi4ELb1ELi1ELb0ELb0ELNS_15WgradSyncMethodE3ENS_16CompileConditionILi1000EEEEEvPT_S6_S6_PKS5_S8_S8_S8_PKfflPfPj)
        .other          _ZN13group_norm_v218gn_bwd_cuda_kernelI13__nv_bfloat16Li320ELi3ELi32ELi10ELi1024ELb0ELb1ELi4ELi320ELi320ELi4ELb1ELi1ELb0ELb0ELNS_15WgradSyncMethodE3ENS_16CompileConditionILi1000EEEEEvPT_S6_S6_PKS5_S8_S8_S8_PKfflPfPj,@"STO_CUDA_ENTRY STV_DEFAULT"
_ZN13group_norm_v218gn_bwd_cuda_kernelI13__nv_bfloat16Li320ELi3ELi32ELi10ELi1024ELb0ELb1ELi4ELi320ELi320ELi4ELb1ELi1ELb0ELb0ELNS_15WgradSyncMethodE3ENS_16CompileConditionILi1000EEEEEvPT_S6_S6_PKS5_S8_S8_S8_PKfflPfPj:
.text._ZN13group_norm_v218gn_bwd_cuda_kernelI13__nv_bfloat16Li320ELi3ELi32ELi10ELi1024ELb0ELb1ELi4ELi320ELi320ELi4ELb1ELi1ELb0ELb0ELNS_15WgradSyncMethodE3ENS_16CompileConditionILi1000EEEEEvPT_S6_S6_PKS5_S8_S8_S8_PKfflPfPj:
[----:B------:R-:W-:Y:S01]  /*0000*/  LDC R1, c[0x0][0x37c] ;  /* 0x0000df00ff017b82 */ /* 0x000fe20000000800 */
[----:B------:R-:W-:Y:S05]  /*0010*/  EXIT ;  /* 0x000000000000794d */ /* 0x000fea0003800000 */
.L_x_0:
[----:B------:R-:W-:-:S00]  /*0020*/  BRA `(.L_x_0) ;  /* 0xfffffffc00fc7947 */ /* 0x000fc0000383ffff */
[----:B------:R-:W-:-:S00]  /*0030*/  NOP ;  /* 0x0000000000007918 */ /* 0x000fc00000000000 */
        /* <DEDUP_REMOVED lines=12> */
.L_x_60:


//--------------------- .text._ZN13group_norm_v218gn_bwd_cuda_kernelI13__nv_bfloat16Li320ELi1ELi32ELi10ELi1024ELb0ELb1ELi8ELi320ELi320ELi4ELb1ELi1ELb0ELb0ELNS_15WgradSyncMethodE3ENS_16CompileConditionILi1000EEEEEvPT_S6_S6_PKS5_S8_S8_S8_PKfflPfPj --------------------------
	.section	.text._ZN13group_norm_v218gn_bwd_cuda_kernelI13__nv_bfloat16Li320ELi1ELi32ELi10ELi1024ELb0ELb1ELi8ELi320ELi320ELi4ELb1ELi1ELb0ELb0ELNS_15WgradSyncMethodE3ENS_16CompileConditionILi1000EEEEEvPT_S6_S6_PKS5_S8_S8_S8_PKfflPfPj,"ax",@progbits
	.align	128
        .global         _ZN13group_norm_v218gn_bwd_cuda_kernelI13__nv_bfloat16Li320ELi1ELi32ELi10ELi1024ELb0ELb1ELi8ELi320ELi320ELi4ELb1ELi1ELb0ELb0ELNS_15WgradSyncMethodE3ENS_16CompileConditionILi1000EEEEEvPT_S6_S6_PKS5_S8_S8_S8_PKfflPfPj
        .type           _ZN13group_norm_v218gn_bwd_cuda_kernelI13__nv_bfloat16Li320ELi1ELi32ELi10ELi1024ELb0ELb1ELi8ELi320ELi320ELi4ELb1ELi1ELb0ELb0ELNS_15WgradSyncMethodE3ENS_16CompileConditionILi1000EEEEEvPT_S6_S6_PKS5_S8_S8_S8_PKfflPfPj,@function
        .size           _ZN13group_norm_v218gn_bwd_cuda_kernelI13__nv_bfloat16Li320ELi1ELi32ELi10ELi1024ELb0ELb1ELi8ELi320ELi320ELi4ELb1ELi1ELb0ELb0ELNS_15WgradSyncMethodE3ENS_16CompileConditionILi1000EEEEEvPT_S6_S6_PKS5_S8_S8_S8_PKfflPfPj,(.L_x_61 - _ZN13group_norm_v218gn_bwd_cuda_kernelI13__nv_bfloat16Li320ELi1ELi32ELi10ELi1024ELb0ELb1ELi8ELi320ELi320ELi4ELb1ELi1ELb0ELb0ELNS_15WgradSyncMethodE3ENS_16CompileConditionILi1000EEEEEvPT_S6_S6_PKS5_S8_S8_S8_PKfflPfPj)
        .other          _ZN13group_norm_v218gn_bwd_cuda_kernelI13__nv_bfloat16Li320ELi1ELi32ELi10ELi1024ELb0ELb1ELi8ELi320ELi320ELi4ELb1ELi1ELb0ELb0ELNS_15WgradSyncMethodE3ENS_16CompileConditionILi1000EEEEEvPT_S6_S6_PKS5_S8_S8_S8_PKfflPfPj,@"STO_CUDA_ENTRY STV_DEFAULT"
_ZN13group_norm_v218gn_bwd_cuda_kernelI13__nv_bfloat16Li320ELi1ELi32ELi10ELi1024ELb0ELb1ELi8ELi320ELi320ELi4ELb1ELi1ELb0ELb0ELNS_15WgradSyncMethodE3ENS_16CompileConditionILi1000EEEEEvPT_S6_S6_PKS5_S8_S8_S8_PKfflPfPj:
.text._ZN13group_norm_v218gn_bwd_cuda_kernelI13__nv_bfloat16Li320ELi1ELi32ELi10ELi1024ELb0ELb1ELi8ELi320ELi320ELi4ELb1ELi1ELb0ELb0ELNS_15WgradSyncMethodE3ENS_16CompileConditionILi1000EEEEEvPT_S6_S6_PKS5_S8_S8_S8_PKfflPfPj:
[----:B------:R-:W-:Y:S01]  /*0000*/  LDC R1, c[0x0][0x37c] ;  /* 0x0000df00ff017b82 */ /* 0x000fe20000000800 */
[----:B------:R-:W-:Y:S05]  /*0010*/  EXIT ;  /* 0x000000000000794d */ /* 0x000fea0003800000 */
.L_x_1:
        /* <DEDUP_REMOVED lines=14> */
.L_x_61:


//--------------------- .text._ZN13group_norm_v218gn_bwd_cuda_kernelI13__nv_bfloat16Li320ELi3ELi32ELi10ELi1024ELb0ELb1ELi8ELi320ELi320ELi4ELb1ELi2ELb0ELb0ELNS_15WgradSyncMethodE3ENS_16CompileConditionILi1000EEEEEvPT_S6_S6_PKS5_S8_S8_S8_PKfflPfPj --------------------------
	.section	.text._ZN13group_norm_v218gn_bwd_cuda_kernelI13__nv_bfloat16Li320ELi3ELi32ELi10ELi1024ELb0ELb1ELi8ELi320ELi320ELi4ELb1ELi2ELb0ELb0ELNS_15WgradSyncMethodE3ENS_16CompileConditionILi1000EEEEEvPT_S6_S6_PKS5_S8_S8_S8_PKfflPfPj,"ax",@progbits
	.align	128
        .global         _ZN13group_norm_v218gn_bwd_cuda_kernelI13__nv_bfloat16Li320ELi3ELi32ELi10ELi1024ELb0ELb1ELi8ELi320ELi320ELi4ELb1ELi2ELb0ELb0ELNS_15WgradSyncMethodE3ENS_16CompileConditionILi1000EEEEEvPT_S6_S6_PKS5_S8_S8_S8_PKfflPfPj
        .type           _ZN13group_norm_v218gn_bwd_cuda_kernelI13__nv_bfloat16Li320ELi3ELi32ELi10ELi1024ELb0ELb1ELi8ELi320ELi320ELi4ELb1ELi2ELb0ELb0ELNS_15WgradSyncMethodE3ENS_16CompileConditionILi1000EEEEEvPT_S6_S6_PKS5_S8_S8_S8_PKfflPfPj,@function
        .size           _ZN13group_norm_v218gn_bwd_cuda_kernelI13__nv_bfloat16Li320ELi3ELi32ELi10ELi1024ELb0ELb1ELi8ELi320ELi320ELi4ELb1ELi2ELb0ELb0ELNS_15WgradSyncMethodE3ENS_16CompileConditionILi1000EEEEEvPT_S6_S6_PKS5_S8_S8_S8_PKfflPfPj,(.L_x_62 - _ZN13group_norm_v218gn_bwd_cuda_kernelI13__nv_bfloat16Li320ELi3ELi32ELi10ELi1024ELb0ELb1ELi8ELi320ELi320ELi4ELb1ELi2ELb0ELb0ELNS_15WgradSyncMethodE3ENS_16CompileConditionILi1000EEEEEvPT_S6_S6_PKS5_S8_S8_S8_PKfflPfPj)
        .other          _ZN13group_norm_v218gn_bwd_cuda_kernelI13__nv_bfloat16Li320ELi3ELi32ELi10ELi1024ELb0ELb1ELi8ELi320ELi320ELi4ELb1ELi2ELb0ELb0ELNS_15WgradSyncMethodE3ENS_16CompileConditionILi1000EEEEEvPT_S6_S6_PKS5_S8_S8_S8_PKfflPfPj,@"STO_CUDA_ENTRY STV_DEFAULT"
_ZN13group_norm_v218gn_bwd_cuda_kernelI13__nv_bfloat16Li320ELi3ELi32ELi10ELi1024ELb0ELb1ELi8ELi320ELi320ELi4ELb1ELi2ELb0ELb0ELNS_15WgradSyncMethodE3ENS_16CompileConditionILi1000EEEEEvPT_S6_S6_PKS5_S8_S8_S8_PKfflPfPj:
.text._ZN13group_norm_v218gn_bwd_cuda_kernelI13__nv_bfloat16Li320ELi3ELi32ELi10ELi1024ELb0ELb1ELi8ELi320ELi320ELi4ELb1ELi2ELb0ELb0ELNS_15WgradSyncMethodE3ENS_16CompileConditionILi1000EEEEEvPT_S6_S6_PKS5_S8_S8_S8_PKfflPfPj:
[----:B------:R-:W-:Y:S01]  /*0000*/  LDC R1, c[0x0][0x37c] ;  /* 0x0000df00ff017b82 */ /* 0x000fe20000000800 */
[----:B------:R-:W-:Y:S05]  /*0010*/  EXIT ;  /* 0x000000000000794d */ /* 0x000fea0003800000 */
.L_x_2:
        /* <DEDUP_REMOVED lines=14> */
.L_x_62:


//--------------------- .text._ZN13group_norm_v218gn_bwd_cuda_kernelI13__nv_bfloat16Li320ELi1ELi32ELi10ELi1024ELb0ELb1ELi16ELi320ELi320ELi4ELb1ELi2ELb0ELb0ELNS_15WgradSyncMethodE3ENS_16CompileConditionILi1000EEEEEvPT_S6_S6_PKS5_S8_S8_S8_PKfflPfPj --------------------------
	.section	.text._ZN13group_norm_v218gn_bwd_cuda_kernelI13__nv_bfloat16Li320ELi1ELi32ELi10ELi1024ELb0ELb1ELi16ELi320ELi320ELi4ELb1ELi2ELb0ELb0ELNS_15WgradSyncMethodE3ENS_16CompileConditionILi1000EEEEEvPT_S6_S6_PKS5_S8_S8_S8_PKfflPfPj,"ax",@progbits
	.align	128
        .global         _ZN13group_norm_v218gn_bwd_cuda_kernelI13__nv_bfloat16Li320ELi1ELi32ELi10ELi1024ELb0ELb1ELi16ELi320ELi320ELi4ELb1ELi2ELb0ELb0ELNS_15WgradSyncMethodE3ENS_16CompileConditionILi1000EEEEEvPT_S6_S6_PKS5_S8_S8_S8_PKfflPfPj
        .type           _ZN13group_norm_v218gn_bwd_cuda_kernelI13__nv_bfloat16Li320ELi1ELi32ELi10ELi1024ELb0ELb1ELi16ELi320ELi320ELi4ELb1ELi2ELb0ELb0ELNS_15WgradSyncMethodE3ENS_16CompileConditionILi1000EEEEEvPT_S6_S6_PKS5_S8_S8_S8_PKfflPfPj,@function
        .size           _ZN13group_norm_v218gn_bwd_cuda_kernelI13__nv_bfloat16Li320ELi1ELi32ELi10ELi1024ELb0ELb1ELi16ELi320ELi320ELi4ELb1ELi2ELb0ELb0ELNS_15WgradSyncMethodE3ENS_16CompileConditionILi1000EEEEEvPT_S6_S6_PKS5_S8_S8_S8_PKfflPfPj,(.L_x_63 - _ZN13group_norm_v218gn_bwd_cuda_kernelI13__nv_bfloat16Li320ELi1ELi32ELi10ELi1024ELb0ELb1ELi16ELi320ELi320ELi4ELb1ELi2ELb0ELb0ELNS_15WgradSyncMethodE3ENS_16CompileConditionILi1000EEEEEvPT_S6_S6_PKS5_S8_S8_S8_PKfflPfPj)
        .other          _ZN13group_norm_v218gn_bwd_cuda_kernelI13__nv_bfloat16Li320ELi1ELi32ELi10ELi1024ELb0ELb1ELi16ELi320ELi320ELi4ELb1ELi2ELb0ELb0ELNS_15WgradSyncMethodE3ENS_16CompileConditionILi1000EEEEEvPT_S6_S6_PKS5_S8_S8_S8_PKfflPfPj,@"STO_CUDA_ENTRY STV_DEFAULT"
_ZN13group_norm_v218gn_bwd_cuda_kernelI13__nv_bfloat16Li320ELi1ELi32ELi10ELi1024ELb0ELb1ELi16ELi320ELi320ELi4ELb1ELi2ELb0ELb0ELNS_15WgradSyncMethodE3ENS_16CompileConditionILi1000EEEEEvPT_S6_S6_PKS5_S8_S8_S8_PKfflPfPj:
.text._ZN13group_norm_v218gn_bwd_cuda_kernelI13__nv_bfloat16Li320ELi1ELi32ELi10ELi1024ELb0ELb1ELi16ELi320ELi320ELi4ELb1ELi2ELb0ELb0ELNS_15WgradSyncMethodE3ENS_16CompileConditionILi1000EEEEEvPT_S6_S6_PKS5_S8_S8_S8_PKfflPfPj:
[----:B------:R-:W-:Y:S01]  /*0000*/  LDC R1, c[0x0][0x37c] ;  /* 0x0000df00ff017b82 */ /* 0x000fe20000000800 */
[----:B------:R-:W-:Y:S05]  /*0010*/  EXIT ;  /* 0x000000000000794d */ /* 0x000fea0003800000 */
.L_x_3:
        /* <DEDUP_REMOVED lines=14> */
.L_x_63:


//--------------------- .text._ZN13group_norm_v218gn_bwd_cuda_kernelI13__nv_bfloat16Li320ELi3ELi32ELi10ELi1024ELb0ELb1ELi16ELi320ELi320ELi4ELb1ELi5ELb0ELb0ELNS_15WgradSyncMethodE3ENS_16CompileConditionILi1000EEEEEvPT_S6_S6_PKS5_S8_S8_S8_PKfflPfPj --------------------------
	.section	.text._ZN13group_norm_v218gn_bwd_cuda_kernelI13__nv_bfloat16Li320ELi3ELi32ELi10ELi1024ELb0ELb1ELi16ELi320ELi320ELi4ELb1ELi5ELb0ELb0ELNS_15WgradSyncMethodE3ENS_16CompileConditionILi1000EEEEEvPT_S6_S6_PKS5_S8_S8_S8_PKfflPfPj,"ax",@progbits
	.align	128
        .global         _ZN13group_norm_v218gn_bwd_cuda_kernelI13__nv_bfloat16Li320ELi3ELi32ELi10ELi1024ELb0ELb1ELi16ELi320ELi320ELi4ELb1ELi5ELb0ELb0ELNS_15WgradSyncMethodE3ENS_16CompileConditionILi1000EEEEEvPT_S6_S6_PKS5_S8_S8_S8_PKfflPfPj
        .type           _ZN13group_norm_v218gn_bwd_cuda_kernelI13__nv_bfloat16Li320ELi3ELi32ELi10ELi1024ELb0ELb1ELi16ELi320ELi320ELi4ELb1ELi5ELb0ELb0ELNS_15WgradSyncMethodE3ENS_16CompileConditionILi1000EEEEEvPT_S6_S6_PKS5_S8_S8_S8_PKfflPfPj,@function
        .size           _ZN13group_norm_v218gn_bwd_cuda_kernelI13__nv_bfloat16Li320ELi3ELi32ELi10ELi1024ELb0ELb1ELi16ELi320ELi320ELi4ELb1ELi5ELb0ELb0ELNS_15WgradSyncMethodE3ENS_16CompileConditionILi1000EEEEEvPT_S6_S6_PKS5_S8_S8_S8_PKfflPfPj,(.L_x_64 - _ZN13group_norm_v218gn_bwd_cuda_kernelI13__nv_bfloat16Li320ELi3ELi32ELi10ELi1024ELb0ELb1ELi16ELi320ELi320ELi4ELb1ELi5ELb0ELb0ELNS_15WgradSyncMethodE3ENS_16CompileConditionILi1000EEEEEvPT_S6_S6_PKS5_S8_S8_S8_PKfflPfPj)
        .other          _ZN13group_norm_v218gn_bwd_cuda_kernelI13__nv_bfloat16Li320ELi3ELi32ELi10ELi1024ELb0ELb1ELi16ELi320ELi320ELi4ELb1ELi5ELb0ELb0ELNS_15WgradSyncMethodE3ENS_16CompileConditionILi1000EEEEEvPT_S6_S6_PKS5_S8_S8_S8_PKfflPfPj,@"STO_CUDA_ENTRY STV_DEFAULT"
_ZN13group_norm_v218gn_bwd_cuda_kernelI13__nv_bfloat16Li320ELi3ELi32ELi10ELi1024ELb0ELb1ELi16ELi320ELi320ELi4ELb1ELi5ELb0ELb0ELNS_15WgradSyncMethodE3ENS_16CompileConditionILi1000EEEEEvPT_S6_S6_PKS5_S8_S8_S8_PKfflPfPj:
.text._ZN13group_norm_v218gn_bwd_cuda_kernelI13__nv_bfloat16Li320ELi3ELi32ELi10ELi1024ELb0ELb1ELi16ELi320ELi320ELi4ELb1ELi5ELb0ELb0ELNS_15WgradSyncMethodE3ENS_16CompileConditionILi1000EEEEEvPT_S6_S6_PKS5_S8_S8_S8_PKfflPfPj:
[----:B------:R-:W-:Y:S01]  /*0000*/  LDC R1, c[0x0][0x37c] ;  /* 0x0000df00ff017b82 */ /* 0x000fe20000000800 */
[----:B------:R-:W-:Y:S05]  /*0010*/  EXIT ;  /* 0x000000000000794d */ /* 0x000fea0003800000 */
.L_x_4:
        /* <DEDUP_REMOVED lines=14> */
.L_x_64:


//--------------------- .text._ZN13group_norm_v218gn_bwd_cuda_kernelI13__nv_bfloat16Li320ELi1ELi32ELi10ELi1024ELb0ELb1ELi32ELi320ELi320ELi4ELb1ELi4ELb0ELb0ELNS_15WgradSyncMethodE3ENS_16CompileConditionILi1000EEEEEvPT_S6_S6_PKS5_S8_S8_S8_PKfflPfPj --------------------------
	.section	.text._ZN13group_norm_v218gn_bwd_cuda_kernelI13__nv_bfloat16Li320ELi1ELi32ELi10ELi1024ELb0ELb1ELi32ELi320ELi320ELi4ELb1ELi4ELb0ELb0ELNS_15WgradSyncMethodE3ENS_16CompileConditionILi1000EEEEEvPT_S6_S6_PKS5_S8_S8_S8_PKfflPfPj,"ax",@progbits
	.align	128
        .global         _ZN13group_norm_v218gn_bwd_cuda_kernelI13__nv_bfloat16Li320ELi1ELi32ELi10ELi1024ELb0ELb1ELi32ELi320ELi320ELi4ELb1ELi4ELb0ELb0ELNS_15WgradSyncMethodE3ENS_16CompileConditionILi1000EEEEEvPT_S6_S6_PKS5_S8_S8_S8_PKfflPfPj
        .type           _ZN13group_norm_v218gn_bwd_cuda_kernelI13__nv_bfloat16Li320ELi1ELi32ELi10ELi1024ELb0ELb1ELi32ELi320ELi320ELi4ELb1ELi4ELb0ELb0ELNS_15WgradSyncMethodE3ENS_16CompileConditionILi1000EEEEEvPT_S6_S6_PKS5_S8_S8_S8_PKfflPfPj,@function
        .size           _ZN13group_norm_v218gn_bwd_cuda_kernelI13__nv_bfloat16Li320ELi1ELi32ELi10ELi1024ELb0ELb1ELi32ELi320ELi320ELi4ELb1ELi4ELb0ELb0ELNS_15WgradSyncMethodE3ENS_16CompileConditionILi1000EEEEEvPT_S6_S6_PKS5_S8_S8_S8_PKfflPfPj,(.L_x_65 - _ZN13group_norm_v218gn_bwd_cuda_kernelI13__nv_bfloat16Li320ELi1ELi32ELi10ELi1024ELb0ELb1ELi32ELi320ELi320ELi4ELb1ELi4ELb0ELb0ELNS_15WgradSyncMethodE3ENS_16CompileConditionILi1000EEEEEvPT_S6_S6_PKS5_S8_S8_S8_PKfflPfPj)
        .other          _ZN13group_norm_v218gn_bwd_cuda_kernelI13__nv_bfloat16Li320ELi1ELi32ELi10ELi1024ELb0ELb1ELi32ELi320ELi320ELi4ELb1ELi4ELb0ELb0ELNS_15WgradSyncMethodE3ENS_16CompileConditionILi1000EEEEEvPT_S6_S6_PKS5_S8_S8_S8_PKfflPfPj,@"STO_CUDA_ENTRY STV_DEFAULT"
_ZN13group_norm_v218gn_bwd_cuda_kernelI13__nv_bfloat16Li320ELi1ELi32ELi10ELi1024ELb0ELb1ELi32ELi320ELi320ELi4ELb1ELi4ELb0ELb0ELNS_15WgradSyncMethodE3ENS_16CompileConditionILi1000EEEEEvPT_S6_S6_PKS5_S8_S8_S8_PKfflPfPj:
.text._ZN13group_norm_v218gn_bwd_cuda_kernelI13__nv_bfloat16Li320ELi1ELi32ELi10ELi1024ELb0ELb1ELi32ELi320ELi320ELi4ELb1ELi4ELb0ELb0ELNS_15WgradSyncMethodE3ENS_16CompileConditionILi1000EEEEEvPT_S6_S6_PKS5_S8_S8_S8_PKfflPfPj:
[----:B------:R-:W-:Y:S01]  /*0000*/  LDC R1, c[0x0][0x37c] ;  /* 0x0000df00ff017b82 */ /* 0x000fe20000000800 */
[----:B------:R-:W-:Y:S05]  /*0010*/  EXIT ;  /* 0x000000000000794d */ /* 0x000fea0003800000 */
.L_x_5:
        /* <DEDUP_REMOVED lines=14> */
.L_x_65:


//--------------------- .text._ZN13group_norm_v218gn_bwd_cuda_kernelI13__nv_bfloat16Li320ELi1ELi32ELi10ELi1024ELb0ELb1ELi64ELi320ELi320ELi4ELb1ELi9ELb0ELb0ELNS_15WgradSyncMethodE3ENS_16CompileConditionILi1000EEEEEvPT_S6_S6_PKS5_S8_S8_S8_PKfflPfPj --------------------------
	.section	.text._ZN13group_norm_v218gn_bwd_cuda_kernelI13__nv_bfloat16Li320ELi1ELi32ELi10ELi1024ELb0ELb1ELi64ELi320ELi320ELi4ELb1ELi9ELb0ELb0ELNS_15WgradSyncMethodE3ENS_16CompileConditionILi1000EEEEEvPT_S6_S6_PKS5_S8_S8_S8_PKfflPfPj,"ax",@progbits
	.align	128
        .global         _ZN13group_norm_v218gn_bwd_cuda_kernelI13__nv_bfloat16Li320ELi1ELi32ELi10ELi1024ELb0ELb1ELi64ELi320ELi320ELi4ELb1ELi9ELb0ELb0ELNS_15WgradSyncMethodE3ENS_16CompileConditionILi1000EEEEEvPT_S6_S6_PKS5_S8_S8_S8_PKfflPfPj
        .type           _ZN13group_norm_v218gn_bwd_cuda_kernelI13__nv_bfloat16Li320ELi1ELi32ELi10ELi1024ELb0ELb1ELi64ELi320ELi320ELi4ELb1ELi9ELb0ELb0ELNS_15WgradSyncMethodE3ENS_16CompileConditionILi1000EEEEEvPT_S6_S6_PKS5_S8_S8_S8_PKfflPfPj,@function
        .size           _ZN13group_norm_v218gn_bwd_cuda_kernelI13__nv_bfloat16Li320ELi1ELi32ELi10ELi1024ELb0ELb1ELi64ELi320ELi320ELi4ELb1ELi9ELb0ELb0ELNS_15WgradSyncMethodE3ENS_16CompileConditionILi1000EEEEEvPT_S6_S6_PKS5_S8_S8_S8_PKfflPfPj,(.L_x_66 - _ZN13group_norm_v218gn_bwd_cuda_kernelI13__nv_bfloat16Li320ELi1ELi32ELi10ELi1024ELb0ELb1ELi64ELi320ELi320ELi4ELb1ELi9ELb0ELb0ELNS_15WgradSyncMethodE3ENS_16CompileConditionILi1000EEEEEvPT_S6_S6_PKS5_S8_S8_S8_PKfflPfPj)
        .other          _ZN13group_norm_v218gn_bwd_cuda_kernelI13__nv_bfloat16Li320ELi1ELi32ELi10ELi1024ELb0ELb1ELi64ELi320ELi320ELi4ELb1ELi9ELb0ELb0ELNS_15WgradSyncMethodE3ENS_16CompileConditionILi1000EEEEEvPT_S6_S6_PKS5_S8_S8_S8_PKfflPfPj,@"STO_CUDA_ENTRY STV_DEFAULT"
_ZN13group_norm_v218gn_bwd_cuda_kernelI13__nv_bfloat16Li320ELi1ELi32ELi10ELi1024ELb0ELb1ELi64ELi320ELi320ELi4ELb1ELi9ELb0ELb0ELNS_15WgradSyncMethodE3ENS_16CompileConditionILi1000EEEEEvPT_S6_S6_PKS5_S8_S8_S8_PKfflPfPj:
.text._ZN13group_norm_v218gn_bwd_cuda_kernelI13__nv_bfloat16Li320ELi1ELi32ELi10ELi1024ELb0ELb1ELi64ELi320ELi320ELi4ELb1ELi9ELb0ELb0ELNS_15WgradSyncMethodE3ENS_16CompileConditionILi1000EEEEEvPT_S6_S6_PKS5_S8_S8_S8_PKfflPfPj:
[----:B------:R-:W-:Y:S01]  /*0000*/  LDC R1, c[0x0][0x37c] ;  /* 0x0000df00ff017b82 */ /* 0x000fe20000000800 */
[----:B------:R-:W-:Y:S05]  /*0010*/  EXIT ;  /* 0x000000000000794d */ /* 0x000fea0003800000 */
.L_x_6:
        /* <DEDUP_REMOVED lines=14> */
.L_x_66:


//--------------------- .text._ZN13group_norm_v218gn_bwd_cuda_kernelI13__nv_bfloat16Li320ELi3ELi32ELi10ELi1024ELb0ELb1ELi32ELi320ELi320ELi4ELb1ELi10ELb0ELb0ELNS_15WgradSyncMethodE3ENS_16CompileConditionILi1000EEEEEvPT_S6_S6_PKS5_S8_S8_S8_PKfflPfPj --------------------------
	.section	.text._ZN13group_norm_v218gn_bwd_cuda_kernelI13__nv_bfloat16Li320ELi3ELi32ELi10ELi1024ELb0ELb1ELi32ELi320ELi320ELi4ELb1ELi10ELb0ELb0ELNS_15WgradSyncMethodE3ENS_16CompileConditionILi1000EEEEEvPT_S6_S6_PKS5_S8_S8_S8_PKfflPfPj,"ax",@progbits
	.align	128
        .global         _ZN13group_norm_v218gn_bwd_cuda_kernelI13__nv_bfloat16Li320ELi3ELi32ELi10ELi1024ELb0ELb1ELi32ELi320ELi320ELi4ELb1ELi10ELb0ELb0ELNS_15WgradSyncMethodE3ENS_16CompileConditionILi1000EEEEEvPT_S6_S6_PKS5_S8_S8_S8_PKfflPfPj
        .type           _ZN13group_norm_v218gn_bwd_cuda_kernelI13__nv_bfloat16Li320ELi3ELi32ELi10ELi1024ELb0ELb1ELi32ELi320ELi320ELi4ELb1ELi10ELb0ELb0ELNS_15WgradSyncMethodE3ENS_16CompileConditionILi1000EEEEEvPT_S6_S6_PKS5_S8_S8_S8_PKfflPfPj,@function
        .size           _ZN13group_norm_v218gn_bwd_cuda_kernelI13__nv_bfloat16Li320ELi3ELi32ELi10ELi1024ELb0ELb1ELi32ELi320ELi320ELi4ELb1ELi10ELb0ELb0ELNS_15WgradSyncMethodE3ENS_16CompileConditionILi1000EEEEEvPT_S6_S6_PKS5_S8_S8_S8_PKfflPfPj,(.L_x_67 - _ZN13group_norm_v218gn_bwd_cuda_kernelI13__nv_bfloat16Li320ELi3ELi32ELi10ELi1024ELb0ELb1ELi32ELi320ELi320ELi4ELb1ELi10ELb0ELb0ELNS_15WgradSyncMethodE3ENS_16CompileConditionILi1000EEEEEvPT_S6_S6_PKS5_S8_S8_S8_PKfflPfPj)
        .other          _ZN13group_norm_v218gn_bwd_cuda_kernelI13__nv_bfloat16Li320ELi3ELi32ELi10ELi1024ELb0ELb1ELi32ELi320ELi320ELi4ELb1ELi10ELb0ELb0ELNS_15WgradSyncMethodE3ENS_16CompileConditionILi1000EEEEEvPT_S6_S6_PKS5_S8_S8_S8_PKfflPfPj,@"STO_CUDA_ENTRY STV_DEFAULT"
_ZN13group_norm_v218gn_bwd_cuda_kernelI13__nv_bfloat16Li320ELi3ELi32ELi10ELi1024ELb0ELb1ELi32ELi320ELi320ELi4ELb1ELi10ELb0ELb0ELNS_15WgradSyncMethodE3ENS_16CompileConditionILi1000EEEEEvPT_S6_S6_PKS5_S8_S8_S8_PKfflPfPj:
.text._ZN13group_norm_v218gn_bwd_cuda_kernelI13__nv_bfloat16Li320ELi3ELi32ELi10ELi1024ELb0ELb1ELi32ELi320ELi320ELi4ELb1ELi10ELb0ELb0ELNS_15WgradSyncMethodE3ENS_16CompileConditionILi1000EEEEEvPT_S6_S6_PKS5_S8_S8_S8_PKfflPfPj:
[----:B------:R-:W-:Y:S01]  /*0000*/  LDC R1, c[0x0][0x37c] ;  /* 0x0000df00ff017b82 */ /* 0x000fe20000000800 */
[----:B------:R-:W-:Y:S05]  /*0010*/  EXIT ;  /* 0x000000000000794d */ /* 0x000fea0003800000 */
.L_x_7:
        /* <DEDUP_REMOVED lines=14> */
.L_x_67:


//--------------------- .text._ZN13group_norm_v218gn_bwd_cuda_kernelI13__nv_bfloat16Li320ELi2ELi32ELi10ELi1024ELb0ELb1ELi32ELi320ELi320ELi4ELb1ELi9ELb0ELb0ELNS_15WgradSyncMethodE3ENS_16CompileConditionILi1000EEEEEvPT_S6_S6_PKS5_S8_S8_S8_PKfflPfPj --------------------------
	.section	.text._ZN13group_norm_v218gn_bwd_cuda_kernelI13__nv_bfloat16Li320ELi2ELi32ELi10ELi1024ELb0ELb1ELi32ELi320ELi320ELi4ELb1ELi9ELb0ELb0ELNS_15WgradSyncMethodE3ENS_16CompileConditionILi1000EEEEEvPT_S6_S6_PKS5_S8_S8_S8_PKfflPfPj,"ax",@progbits
	.align	128
        .global         _ZN13group_norm_v218gn_bwd_cuda_kernelI13__nv_bfloat16Li320ELi2ELi32ELi10ELi1024ELb0ELb1ELi32ELi320ELi320ELi4ELb1ELi9ELb0ELb0ELNS_15WgradSyncMethodE3ENS_16CompileConditionILi1000EEEEEvPT_S6_S6_PKS5_S8_S8_S8_PKfflPfPj
        .type           _ZN13group_norm_v218gn_bwd_cuda_kernelI13__nv_bfloat16Li320ELi2ELi32ELi10ELi1024ELb0ELb1ELi32ELi320ELi320ELi4ELb1ELi9ELb0ELb0ELNS_15WgradSyncMethodE3ENS_16CompileConditionILi1000EEEEEvPT_S6_S6_PKS5_S8_S8_S8_PKfflPfPj,@function
        .size           _ZN13group_norm_v218gn_bwd_cuda_kernelI13__nv_bfloat16Li320ELi2ELi32ELi10ELi1024ELb0ELb1ELi32ELi320ELi320ELi4ELb1ELi9ELb0ELb0ELNS_15WgradSyncMethodE3ENS_16CompileConditionILi1000EEEEEvPT_S6_S6_PKS5_S8_S8_S8_PKfflPfPj,(.L_x_68 - _ZN13group_norm_v218gn_bwd_cuda_kernelI13__nv_bfloat16Li320ELi2ELi32ELi10ELi1024ELb0ELb1ELi32ELi320ELi320ELi4ELb1ELi9ELb0ELb0ELNS_15WgradSyncMethodE3ENS_16CompileConditionILi1000EEEEEvPT_S6_S6_PKS5_S8_S8_S8_PKfflPfPj)
        .other          _ZN13group_norm_v218gn_bwd_cuda_kernelI13__nv_bfloat16Li320ELi2ELi32ELi10ELi1024ELb0ELb1ELi32ELi320ELi320ELi4ELb1ELi9ELb0ELb0ELNS_15WgradSyncMethodE3ENS_16CompileConditionILi1000EEEEEvPT_S6_S6_PKS5_S8_S8_S8_PKfflPfPj,@"STO_CUDA_ENTRY STV_DEFAULT"
_ZN13group_norm_v218gn_bwd_cuda_kernelI13__nv_bfloat16Li320ELi2ELi32ELi10ELi1024ELb0ELb1ELi32ELi320ELi320ELi4ELb1ELi9ELb0ELb0ELNS_15WgradSyncMethodE3ENS_16CompileConditionILi1000EEEEEvPT_S6_S6_PKS5_S8_S8_S8_PKfflPfPj:
.text._ZN13group_norm_v218gn_bwd_cuda_kernelI13__nv_bfloat16Li320ELi2ELi32ELi10ELi1024ELb0ELb1ELi32ELi320ELi320ELi4ELb1ELi9ELb0ELb0ELNS_15WgradSyncMethodE3ENS_16CompileConditionILi1000EEEEEvPT_S6_S6_PKS5_S8_S8_S8_PKfflPfPj:
[----:B------:R-:W-:Y:S01]  /*0000*/  LDC R1, c[0x0][0x37c] ;  /* 0x0000df00ff017b82 */ /* 0x000fe20000000800 */
[----:B------:R-:W-:Y:S05]  /*0010*/  EXIT ;  /* 0x000000000000794d */ /* 0x000fea0003800000 */
.L_x_8:
        /* <DEDUP_REMOVED lines=14> */
.L_x_68:


//--------------------- .text._ZN13group_norm_v218gn_bwd_cuda_kernelI13__nv_bfloat16Li320ELi3ELi16ELi20ELi1024ELb1ELb1ELi4ELi320ELi320ELi4ELb1ELi1ELb0ELb0ELNS_15WgradSyncMethodE3ENS_16CompileConditionILi1000EEEEEvPT_S6_S6_PKS5_S8_S8_S8_PKfflPfPj --------------------------
	.section	.text._ZN13group_norm_v218gn_bwd_cuda_kernelI13__nv_bfloat16Li320ELi3ELi16ELi20ELi1024ELb1ELb1ELi4ELi320ELi320ELi4ELb1ELi1ELb0ELb0ELNS_15WgradSyncMethodE3ENS_16CompileConditionILi1000EEEEEvPT_S6_S6_PKS5_S8_S8_S8_PKfflPfPj,"ax",@progbits
	.align	128
        .global         _ZN13group_norm_v218gn_bwd_cuda_kernelI13__nv_bfloat16Li320ELi3ELi16ELi20ELi1024ELb1ELb1ELi4ELi320ELi320ELi4ELb1ELi1ELb0ELb0ELNS_15WgradSyncMethodE3ENS_16CompileConditionILi1000EEEEEvPT_S6_S6_PKS5_S8_S8_S8_PKfflPfPj
        .type           _ZN13group_norm_v218gn_bwd_cuda_kernelI13__nv_bfloat16Li320ELi3ELi16ELi20ELi1024ELb1ELb1ELi4ELi320ELi320ELi4ELb1ELi1ELb0ELb0ELNS_15WgradSyncMethodE3ENS_16CompileConditionILi1000EEEEEvPT_S6_S6_PKS5_S8_S8_S8_PKfflPfPj,@function
        .size           _ZN13group_norm_v218gn_bwd_cuda_kernelI13__nv_bfloat16Li320ELi3ELi16ELi20ELi1024ELb1ELb1ELi4ELi320ELi320ELi4ELb1ELi1ELb0ELb0ELNS_15WgradSyncMethodE3ENS_16CompileConditionILi1000EEEEEvPT_S6_S6_PKS5_S8_S8_S8_PKfflPfPj,(.L_x_69 - _ZN13group_norm_v218gn_bwd_cuda_kernelI13__nv_bfloat16Li320ELi3ELi16ELi20ELi1024ELb1ELb1ELi4ELi320ELi320ELi4ELb1ELi1ELb0ELb0ELNS_15WgradSyncMethodE3ENS_16CompileConditionILi1000EEEEEvPT_S6_S6_PKS5_S8_S8_S8_PKfflPfPj)
        .other          _ZN13group_norm_v218gn_bwd_cuda_kernelI13__nv_bfloat16Li320ELi3ELi16ELi20ELi1024ELb1ELb1ELi4ELi320ELi320ELi4ELb1ELi1ELb0ELb0ELNS_15WgradSyncMethodE3ENS_16CompileConditionILi1000EEEEEvPT_S6_S6_PKS5_S8_S8_S8_PKfflPfPj,@"STO_CUDA_ENTRY STV_DEFAULT"
_ZN13group_norm_v218gn_bwd_cuda_kernelI13__nv_bfloat16Li320ELi3ELi16ELi20ELi1024ELb1ELb1ELi4ELi320ELi320ELi4ELb1ELi1ELb0ELb0ELNS_15WgradSyncMethodE3ENS_16CompileConditionILi1000EEEEEvPT_S6_S6_PKS5_S8_S8_S8_PKfflPfPj:
.text._ZN13group_norm_v218gn_bwd_cuda_kernelI13__nv_bfloat16Li320ELi3ELi16ELi20ELi1024ELb1ELb1ELi4ELi320ELi320ELi4ELb1ELi1ELb0ELb0ELNS_15WgradSyncMethodE3ENS_16CompileConditionILi1000EEEEEvPT_S6_S6_PKS5_S8_S8_S8_PKfflPfPj:
[----:B------:R-:W-:Y:S01]  /*0000*/  LDC R1, c[0x0][0x37c] ;  /* 0x0000df00ff017b82 */ /* 0x000fe20000000800 */
[----:B------:R-:W-:Y:S05]  /*0010*/  EXIT ;  /* 0x000000000000794d */ /* 0x000fea0003800000 */
.L_x_9:
        /* <DEDUP_REMOVED lines=14> */
.L_x_69:


//--------------------- .text._ZN13group_norm_v218gn_bwd_cuda_kernelI13__nv_bfloat16Li320ELi1ELi16ELi20ELi1024ELb1ELb1ELi8ELi320ELi320ELi4ELb1ELi1ELb0ELb0ELNS_15WgradSyncMethodE3ENS_16CompileConditionILi1000EEEEEvPT_S6_S6_PKS5_S8_S8_S8_PKfflPfPj --------------------------
	.section	.text._ZN13group_norm_v218gn_bwd_cuda_kernelI13__nv_bfloat16Li320ELi1ELi16ELi20ELi1024ELb1ELb1ELi8ELi320ELi320ELi4ELb1ELi1ELb0ELb0ELNS_15WgradSyncMethodE3ENS_16CompileConditionILi1000EEEEEvPT_S6_S6_PKS5_S8_S8_S8_PKfflPfPj,"ax",@progbits
	.align	128
        .global         _ZN13group_norm_v218gn_bwd_cuda_kernelI13__nv_bfloat16Li320ELi1ELi16ELi20ELi1024ELb1ELb1ELi8ELi320ELi320ELi4ELb1ELi1ELb0ELb0ELNS_15WgradSyncMethodE3ENS_16CompileConditionILi1000EEEEEvPT_S6_S6_PKS5_S8_S8_S8_PKfflPfPj
        .type           _ZN13group_norm_v218gn_bwd_cuda_kernelI13__nv_bfloat16Li320ELi1ELi16ELi20ELi1024ELb1ELb1ELi8ELi320ELi320ELi4ELb1ELi1ELb0ELb0ELNS_15WgradSyncMethodE3ENS_16CompileConditionILi1000EEEEEvPT_S6_S6_PKS5_S8_S8_S8_PKfflPfPj,@function
        .size           _ZN13group_norm_v218gn_bwd_cuda_kernelI13__nv_bfloat16Li320ELi1ELi16ELi20ELi1024ELb1ELb1ELi8ELi320ELi320ELi4ELb1ELi1ELb0ELb0ELNS_15WgradSyncMethodE3ENS_16CompileConditionILi1000EEEEEvPT_S6_S6_PKS5_S8_S8_S8_PKfflPfPj,(.L_x_70 - _ZN13group_norm_v218gn_bwd_cuda_kernelI13__nv_bfloat16Li320ELi1ELi16ELi20ELi1024ELb1ELb1ELi8ELi320ELi320ELi4ELb1ELi1ELb0ELb0ELNS_15WgradSyncMethodE3ENS_16CompileConditionILi1000EEEEEvPT_S6_S6_PKS5_S8_S8_S8_PKfflPfPj)
        .other          _ZN13group_norm_v218gn_bwd_cuda_kernelI13__nv_bfloat16Li320ELi1ELi16ELi20ELi1024ELb1ELb1ELi8ELi320ELi320ELi4ELb1ELi1ELb0ELb0ELNS_15WgradSyncMethodE3ENS_16CompileConditionILi1000EEEEEvPT_S6_S6_PKS5_S8_S8_S8_PKfflPfPj,@"STO_CUDA_ENTRY STV_DEFAULT"
_ZN13group_norm_v218gn_bwd_cuda_kernelI13__nv_bfloat16Li320ELi1ELi16ELi20ELi1024ELb1ELb1ELi8ELi320ELi320ELi4ELb1ELi1ELb0ELb0ELNS_15WgradSyncMethodE3ENS_16CompileConditionILi1000EEEEEvPT_S6_S6_PKS5_S8_S8_S8_PKfflPfPj:
.text._ZN13group_norm_v218gn_bwd_cuda_kernelI13__nv_bfloat16Li320ELi1ELi16ELi20ELi1024ELb1ELb1ELi8ELi320ELi320ELi4ELb1ELi1ELb0ELb0ELNS_15WgradSyncMethodE3ENS_16CompileConditionILi1000EEEEEvPT_S6_S6_PKS5_S8_S8_S8_PKfflPfPj:
[----:B------:R-:W-:Y:S01]  /*0000*/  LDC R1, c[0x0][0x37c] ;  /* 0x0000df00ff017b82 */ /* 0x000fe20000000800 */
[----:B------:R-:W-:Y:S05]  /*0010*/  EXIT ;  /* 0x000000000000794d */ /* 0x000fea0003800000 */
.L_x_10:
        /* <DEDUP_REMOVED lines=14> */
.L_x_70:


//--------------------- .text._ZN13group_norm_v218gn_bwd_cuda_kernelI13__nv_bfloat16Li320ELi3ELi16ELi20ELi1024ELb1ELb1ELi8ELi320ELi320ELi4ELb1ELi2ELb0ELb0ELNS_15WgradSyncMethodE3ENS_16CompileConditionILi1000EEEEEvPT_S6_S6_PKS5_S8_S8_S8_PKfflPfPj --------------------------
	.section	.text._ZN13group_norm_v218gn_bwd_cuda_kernelI13__nv_bfloat16Li320ELi3ELi16ELi20ELi1024ELb1ELb1ELi8ELi320ELi320ELi4ELb1ELi2ELb0ELb0ELNS_15WgradSyncMethodE3ENS_16CompileConditionILi1000EEEEEvPT_S6_S6_PKS5_S8_S8_S8_PKfflPfPj,"ax",@progbits
	.align	128
        .global         _ZN13group_norm_v218gn_bwd_cuda_kernelI13__nv_bfloat16Li320ELi3ELi16ELi20ELi1024ELb1ELb1ELi8ELi320ELi320ELi4ELb1ELi2ELb0ELb0ELNS_15WgradSyncMethodE3ENS_16CompileConditionILi1000EEEEEvPT_S6_S6_PKS5_S8_S8_S8_PKfflPfPj
        .type           _ZN13group_norm_v218gn_bwd_cuda_kernelI13__nv_bfloat16Li320ELi3ELi16ELi20ELi1024ELb1ELb1ELi8ELi320ELi320ELi4ELb1ELi2ELb0ELb0ELNS_15WgradSyncMethodE3ENS_16CompileConditionILi1000EEEEEvPT_S6_S6_PKS5_S8_S8_S8_PKfflPfPj,@function
        .size           _ZN13group_norm_v218gn_bwd_cuda_kernelI13__nv_bfloat16Li320ELi3ELi16ELi20ELi1024ELb1ELb1ELi8ELi320ELi320ELi4ELb1ELi2ELb0ELb0ELNS_15WgradSyncMethodE3ENS_16CompileConditionILi1000EEEEEvPT_S6_S6_PKS5_S8_S8_S8_PKfflPfPj,(.L_x_71 - _ZN13group_norm_v218gn_bwd_cuda_kernelI13__nv_bfloat16Li320ELi3ELi16ELi20ELi1024ELb1ELb1ELi8ELi320ELi320ELi4ELb1ELi2ELb0ELb0ELNS_15WgradSyncMethodE3ENS_16CompileConditionILi1000EEEEEvPT_S6_S6_PKS5_S8_S8_S8_PKfflPfPj)
        .other          _ZN13group_norm_v218gn_bwd_cuda_kernelI13__nv_bfloat16Li320ELi3ELi16ELi20ELi1024ELb1ELb1ELi8ELi320ELi320ELi4ELb1ELi2ELb0ELb0ELNS_15WgradSyncMethodE3ENS_16CompileConditionILi1000EEEEEvPT_S6_S6_PKS5_S8_S8_S8_PKfflPfPj,@"STO_CUDA_ENTRY STV_DEFAULT"
_ZN13group_norm_v218gn_bwd_cuda_kernelI13__nv_bfloat16Li320ELi3ELi16ELi20ELi1024ELb1ELb1ELi8ELi320ELi320ELi4ELb1ELi2ELb0ELb0ELNS_15WgradSyncMethodE3ENS_16CompileConditionILi1000EEEEEvPT_S6_S6_PKS5_S8_S8_S8_PKfflPfPj:
.text._ZN13group_norm_v218gn_bwd_cuda_kernelI13__nv_bfloat16Li320ELi3ELi16ELi20ELi1024ELb1ELb1ELi8ELi320ELi320ELi4ELb1ELi2ELb0ELb0ELNS_15WgradSyncMethodE3ENS_16CompileConditionILi1000EEEEEvPT_S6_S6_PKS5_S8_S8_S8_PKfflPfPj:
[----:B------:R-:W-:Y:S01]  /*0000*/  LDC R1, c[0x0][0x37c] ;  /* 0x0000df00ff017b82 */ /* 0x000fe20000000800 */
[----:B------:R-:W-:Y:S05]  /*0010*/  EXIT ;  /* 0x000000000000794d */ /* 0x000fea0003800000 */
.L_x_11:
        /* <DEDUP_REMOVED lines=14> */
.L_x_71:


//--------------------- .text._ZN13group_norm_v218gn_bwd_cuda_kernelI13__nv_bfloat16Li320ELi1ELi16ELi20ELi1024ELb1ELb1ELi16ELi320ELi320ELi4ELb1ELi2ELb0ELb0ELNS_15WgradSyncMethodE3ENS_16CompileConditionILi1000EEEEEvPT_S6_S6_PKS5_S8_S8_S8_PKfflPfPj --------------------------
	.section	.text._ZN13group_norm_v218gn_bwd_cuda_kernelI13__nv_bfloat16Li320ELi1ELi16ELi20ELi1024ELb1ELb1ELi16ELi320ELi320ELi4ELb1ELi2ELb0ELb0ELNS_15WgradSyncMethodE3ENS_16CompileConditionILi1000EEEEEvPT_S6_S6_PKS5_S8_S8_S8_PKfflPfPj,"ax",@progbits
	.align	128
        .global         _ZN13group_norm_v218gn_bwd_cuda_kernelI13__nv_bfloat16Li320ELi1ELi16ELi20ELi1024ELb1ELb1ELi16ELi320ELi320ELi4ELb1ELi2ELb0ELb0ELNS_15WgradSyncMethodE3ENS_16CompileConditionILi1000EEEEEvPT_S6_S6_PKS5_S8_S8_S8_PKfflPfPj
        .type           _ZN13group_norm_v218gn_bwd_cuda_kernelI13__nv_bfloat16Li320ELi1ELi16ELi20ELi1024ELb1ELb1ELi16ELi320ELi320ELi4ELb1ELi2ELb0ELb0ELNS_15WgradSyncMethodE3ENS_16CompileConditionILi1000EEEEEvPT_S6_S6_PKS5_S8_S8_S8_PKfflPfPj,@function
        .size           _ZN13group_norm_v218gn_bwd_cuda_kernelI13__nv_bfloat16Li320ELi1ELi16ELi20ELi1024ELb1ELb1ELi16ELi320ELi320ELi4ELb1ELi2ELb0ELb0ELNS_15WgradSyncMethodE3ENS_16CompileConditionILi1000EEEEEvPT_S6_S6_PKS5_S8_S8_S8_PKfflPfPj,(.L_x_72 - _ZN13group_norm_v218gn_bwd_cuda_kernelI13__nv_bfloat16Li320ELi1ELi16ELi20ELi1024ELb1ELb1ELi16ELi320ELi320ELi4ELb1ELi2ELb0ELb0ELNS_15WgradSyncMethodE3ENS_16CompileConditionILi1000EEEEEvPT_S6_S6_PKS5_S8_S8_S8_PKfflPfPj)
        .other          _ZN13group_norm_v218gn_bwd_cuda_kernelI13__nv_bfloat16Li320ELi1ELi16ELi20ELi1024ELb1ELb1ELi16ELi320ELi320ELi4ELb1ELi2ELb0ELb0ELNS_15WgradSyncMethodE3ENS_16CompileConditionILi1000EEEEEvPT_S6_S6_PKS5_S8_S8_S8_PKfflPfPj,@"STO_CUDA_ENTRY STV_DEFAULT"
_ZN13group_norm_v218gn_bwd_cuda_kernelI13__nv_bfloat16Li320ELi1ELi16ELi20ELi1024ELb1ELb1ELi16ELi320ELi320ELi4ELb1ELi2ELb0ELb0ELNS_15WgradSyncMethodE3ENS_16CompileConditionILi1000EEEEEvPT_S6_S6_PKS5_S8_S8_S8_PKfflPfPj:
.text._ZN13group_norm_v218gn_bwd_cuda_kernelI13__nv_bfloat16Li320ELi1ELi16ELi20ELi1024ELb1ELb1ELi16ELi320ELi320ELi4ELb1ELi2ELb0ELb0ELNS_15WgradSyncMethodE3ENS_16CompileConditionILi1000EEEEEvPT_S6_S6_PKS5_S8_S8_S8_PKfflPfPj:
[----:B------:R-:W-:Y:S01]  /*0000*/  LDC R1, c[0x0][0x37c] ;  /* 0x0000df00ff017b82 */ /* 0x000fe20000000800 */
[----:B------:R-:W-:Y:S05]  /*0010*/  EXIT ;  /* 0x000000000000794d */ /* 0x000fea0003800000 */
.L_x_12:
        /* <DEDUP_REMOVED lines=14> */
.L_x_72:


//--------------------- .text._ZN13group_norm_v218gn_bwd_cuda_kernelI13__nv_bfloat16Li320ELi3ELi16ELi20ELi1024ELb1ELb1ELi16ELi320ELi320ELi4ELb1ELi5ELb0ELb0ELNS_15WgradSyncMethodE3ENS_16CompileConditionILi1000EEEEEvPT_S6_S6_PKS5_S8_S8_S8_PKfflPfPj --------------------------
	.section	.text._ZN13group_norm_v218gn_bwd_cuda_kernelI13__nv_bfloat16Li320ELi3ELi16ELi20ELi1024ELb1ELb1ELi16ELi320ELi320ELi4ELb1ELi5ELb0ELb0ELNS_15WgradSyncMethodE3ENS_16CompileConditionILi1000EEEEEvPT_S6_S6_PKS5_S8_S8_S8_PKfflPfPj,"ax",@progbits
	.align	128
        .global         _ZN13group_norm_v218gn_bwd_cuda_kernelI13__nv_bfloat16Li320ELi3ELi16ELi20ELi1024ELb1ELb1ELi16ELi320ELi320ELi4ELb1ELi5ELb0ELb0ELNS_15WgradSyncMethodE3ENS_16CompileConditionILi1000EEEEEvPT_S6_S6_PKS5_S8_S8_S8_PKfflPfPj
        .type           _ZN13group_norm_v218gn_bwd_cuda_kernelI13__nv_bfloat16Li320ELi3ELi16ELi20ELi1024ELb1ELb1ELi16ELi320ELi320ELi4ELb1ELi5ELb0ELb0ELNS_15WgradSyncMethodE3ENS_16CompileConditionILi1000EEEEEvPT_S6_S6_PKS5_S8_S8_S8_PKfflPfPj,@function
        .size           _ZN13group_norm_v218gn_bwd_cuda_kernelI13__nv_bfloat16Li320ELi3ELi16ELi20ELi1024ELb1ELb1ELi16ELi320ELi320ELi4ELb1ELi5ELb0ELb0ELNS_15WgradSyncMethodE3ENS_16CompileConditionILi1000EEEEEvPT_S6_S6_PKS5_S8_S8_S8_PKfflPfPj,(.L_x_73 - _ZN13group_norm_v218gn_bwd_cuda_kernelI13__nv_bfloat16Li320ELi3ELi16ELi20ELi1024ELb1ELb1ELi16ELi320ELi320ELi4ELb1ELi5ELb0ELb0ELNS_15WgradSyncMethodE3ENS_16CompileConditionILi1000EEEEEvPT_S6_S6_PKS5_S8_S8_S8_PKfflPfPj)
        .other          _ZN13group_norm_v218gn_bwd_cuda_kernelI13__nv_bfloat16Li320ELi3ELi16ELi20ELi1024ELb1ELb1ELi16ELi320ELi320ELi4ELb1ELi5ELb0ELb0ELNS_15WgradSyncMethodE3ENS_16CompileConditionILi1000EEEEEvPT_S6_S6_PKS5_S8_S8_S8_PKfflPfPj,@"STO_CUDA_ENTRY STV_DEFAULT"
_ZN13group_norm_v218gn_bwd_cuda_kernelI13__nv_bfloat16Li320ELi3ELi16ELi20ELi1024ELb1ELb1ELi16ELi320ELi320ELi4ELb1ELi5ELb0ELb0ELNS_15WgradSyncMethodE3ENS_16CompileConditionILi1000EEEEEvPT_S6_S6_PKS5_S8_S8_S8_PKfflPfPj:
.text._ZN13group_norm_v218gn_bwd_cuda_kernelI13__nv_bfloat16Li320ELi3ELi16ELi20ELi1024ELb1ELb1ELi16ELi320ELi320ELi4ELb1ELi5ELb0ELb0ELNS_15WgradSyncMethodE3ENS_16CompileConditionILi1000EEEEEvPT_S6_S6_PKS5_S8_S8_S8_PKfflPfPj:
[----:B------:R-:W-:Y:S01]  /*0000*/  LDC R1, c[0x0][0x37c] ;  /* 0x0000df00ff017b82 */ /* 0x000fe20000000800 */
[----:B------:R-:W-:Y:S05]  /*0010*/  EXIT ;  /* 0x000000000000794d */ /* 0x000fea0003800000 */
.L_x_13:
        /* <DEDUP_REMOVED lines=14> */
.L_x_73:


//--------------------- .text._ZN13group_norm_v218gn_bwd_cuda_kernelI13__nv_bfloat16Li320ELi1ELi16ELi20ELi1024ELb1ELb1ELi32ELi320ELi320ELi4ELb1ELi4ELb0ELb0ELNS_15WgradSyncMethodE3ENS_16CompileConditionILi1000EEEEEvPT_S6_S6_PKS5_S8_S8_S8_PKfflPfPj --------------------------
	.section	.text._ZN13group_norm_v218gn_bwd_cuda_kernelI13__nv_bfloat16Li320ELi1ELi16ELi20ELi1024ELb1ELb1ELi32ELi320ELi320ELi4ELb1ELi4ELb0ELb0ELNS_15WgradSyncMethodE3ENS_16CompileConditionILi1000EEEEEvPT_S6_S6_PKS5_S8_S8_S8_PKfflPfPj,"ax",@progbits
	.align	128
        .global         _ZN13group_norm_v218gn_bwd_cuda_kernelI13__nv_bfloat16Li320ELi1ELi16ELi20ELi1024ELb1ELb1ELi32ELi320ELi320ELi4ELb1ELi4ELb0ELb0ELNS_15WgradSyncMethodE3ENS_16CompileConditionILi1000EEEEEvPT_S6_S6_PKS5_S8_S8_S8_PKfflPfPj
        .type           _ZN13group_norm_v218gn_bwd_cuda_kernelI13__nv_bfloat16Li320ELi1ELi16ELi20ELi1024ELb1ELb1ELi32ELi320ELi320ELi4ELb1ELi4ELb0ELb0ELNS_15WgradSyncMethodE3ENS_16CompileConditionILi1000EEEEEvPT_S6_S6_PKS5_S8_S8_S8_PKfflPfPj,@function
        .size           _ZN13group_norm_v218gn_bwd_cuda_kernelI13__nv_bfloat16Li320ELi1ELi16ELi20ELi1024ELb1ELb1ELi32ELi320ELi320ELi4ELb1ELi4ELb0ELb0ELNS_15WgradSyncMethodE3ENS_16CompileConditionILi1000EEEEEvPT_S6_S6_PKS5_S8_S8_S8_PKfflPfPj,(.L_x_74 - _ZN13group_norm_v218gn_bwd_cuda_kernelI13__nv_bfloat16Li320ELi1ELi16ELi20ELi1024ELb1ELb1ELi32ELi320ELi320ELi4ELb1ELi4ELb0ELb0ELNS_15WgradSyncMethodE3ENS_16CompileConditionILi1000EEEEEvPT_S6_S6_PKS5_S8_S8_S8_PKfflPfPj)
        .other          _ZN13group_norm_v218gn_bwd_cuda_kernelI13__nv_bfloat16Li320ELi1ELi16ELi20ELi1024ELb1ELb1ELi32ELi320ELi320ELi4ELb1ELi4ELb0ELb0ELNS_15WgradSyncMethodE3ENS_16CompileConditionILi1000EEEEEvPT_S6_S6_PKS5_S8_S8_S8_PKfflPfPj,@"STO_CUDA_ENTRY STV_DEFAULT"
_ZN13group_norm_v218gn_bwd_cuda_kernelI13__nv_bfloat16Li320ELi1ELi16ELi20ELi1024ELb1ELb1ELi32ELi320ELi320ELi4ELb1ELi4ELb0ELb0ELNS_15WgradSyncMethodE3ENS_16CompileConditionILi1000EEEEEvPT_S6_S6_PKS5_S8_S8_S8_PKfflPfPj:
.text._ZN13group_norm_v218gn_bwd_cuda_kernelI13__nv_bfloat16Li320ELi1ELi16ELi20ELi1024ELb1ELb1ELi32ELi320ELi320ELi4ELb1ELi4ELb0ELb0ELNS_15WgradSyncMethodE3ENS_16CompileConditionILi1000EEEEEvPT_S6_S6_PKS5_S8_S8_S8_PKfflPfPj:
[----:B------:R-:W-:Y:S01]  /*0000*/  LDC R1, c[0x0][0x37c] ;  /* 0x0000df00ff017b82 */ /* 0x000fe20000000800 */
[----:B------:R-:W-:Y:S05]  /*0010*/  EXIT ;  /* 0x000000000000794d */ /* 0x000fea0003800000 */
.L_x_14:
        /* <DEDUP_REMOVED lines=14> */
.L_x_74:


//--------------------- .text._ZN13group_norm_v218gn_bwd_cuda_kernelI13__nv_bfloat16Li320ELi1ELi16ELi20ELi1024ELb1ELb1ELi64ELi320ELi320ELi4ELb1ELi9ELb0ELb0ELNS_15WgradSyncMethodE3ENS_16CompileConditionILi1000EEEEEvPT_S6_S6_PKS5_S8_S8_S8_PKfflPfPj --------------------------
	.section	.text._ZN13group_norm_v218gn_bwd_cuda_kernelI13__nv_bfloat16Li320ELi1ELi16ELi20ELi1024ELb1ELb1ELi64ELi320ELi320ELi4ELb1ELi9ELb0ELb0ELNS_15WgradSyncMethodE3ENS_16CompileConditionILi1000EEEEEvPT_S6_S6_PKS5_S8_S8_S8_PKfflPfPj,"ax",@progbits
	.align	128
        .global         _ZN13group_norm_v218gn_bwd_cuda_kernelI13__nv_bfloat16Li320ELi1ELi16ELi20ELi1024ELb1ELb1ELi64ELi320ELi320ELi4ELb1ELi9ELb0ELb0ELNS_15WgradSyncMethodE3ENS_16CompileConditionILi1000EEEEEvPT_S6_S6_PKS5_S8_S8_S8_PKfflPfPj
        .type           _ZN13group_norm_v218gn_bwd_cuda_kernelI13__nv_bfloat16Li320ELi1ELi16ELi20ELi1024ELb1ELb1ELi64ELi320ELi320ELi4ELb1ELi9ELb0ELb0ELNS_15WgradSyncMethodE3ENS_16CompileConditionILi1000EEEEEvPT_S6_S6_PKS5_S8_S8_S8_PKfflPfPj,@function
        .size           _ZN13group_norm_v218gn_bwd_cuda_kernelI13__nv_bfloat16Li320ELi1ELi16ELi20ELi1024ELb1ELb1ELi64ELi320ELi320ELi4ELb1ELi9ELb0ELb0ELNS_15WgradSyncMethodE3ENS_16CompileConditionILi1000EEEEEvPT_S6_S6_PKS5_S8_S8_S8_PKfflPfPj,(.L_x_75 - _ZN13group_norm_v218gn_bwd_cuda_kernelI13__nv_bfloat16Li320ELi1ELi16ELi20ELi1024ELb1ELb1ELi64ELi320ELi320ELi4ELb1ELi9ELb0ELb0ELNS_15WgradSyncMethodE3ENS_16CompileConditionILi1000EEEEEvPT_S6_S6_PKS5_S8_S8_S8_PKfflPfPj)
        .other          _ZN13group_norm_v218gn_bwd_cuda_kernelI13__nv_bfloat16Li320ELi1ELi16ELi20ELi1024ELb1ELb1ELi64ELi320ELi320ELi4ELb1ELi9ELb0ELb0ELNS_15WgradSyncMethodE3ENS_16CompileConditionILi1000EEEEEvPT_S6_S6_PKS5_S8_S8_S8_PKfflPfPj,@"STO_CUDA_ENTRY STV_DEFAULT"
_ZN13group_norm_v218gn_bwd_cuda_kernelI13__nv_bfloat16Li320ELi1ELi16ELi20ELi1024ELb1ELb1ELi64ELi320ELi320ELi4ELb1ELi9ELb0ELb0ELNS_15WgradSyncMethodE3ENS_16CompileConditionILi1000EEEEEvPT_S6_S6_PKS5_S8_S8_S8_PKfflPfPj:
.text._ZN13group_norm_v218gn_bwd_cuda_kernelI13__nv_bfloat16Li320ELi1ELi16ELi20ELi1024ELb1ELb1ELi64ELi320ELi320ELi4ELb1ELi9ELb0ELb0ELNS_15WgradSyncMethodE3ENS_16CompileConditionILi1000EEEEEvPT_S6_S6_PKS5_S8_S8_S8_PKfflPfPj:
[----:B------:R-:W-:Y:S01]  /*0000*/  LDC R1, c[0x0][0x37c] ;  /* 0x0000df00ff017b82 */ /* 0x000fe20000000800 */
[----:B------:R-:W-:Y:S05]  /*0010*/  EXIT ;  /* 0x000000000000794d */ /* 0x000fea0003800000 */
.L_x_15:
        /* <DEDUP_REMOVED lines=14> */
.L_x_75:


//--------------------- .text._ZN13group_norm_v218gn_bwd_cuda_kernelI13__nv_bfloat16Li320ELi3ELi16ELi20ELi1024ELb1ELb1ELi32ELi320ELi320ELi4ELb1ELi10ELb0ELb0ELNS_15WgradSyncMethodE3ENS_16CompileConditionILi1000EEEEEvPT_S6_S6_PKS5_S8_S8_S8_PKfflPfPj --------------------------
	.section	.text._ZN13group_norm_v218gn_bwd_cuda_kernelI13__nv_bfloat16Li320ELi3ELi16ELi20ELi1024ELb1ELb1ELi32ELi320ELi320ELi4ELb1ELi10ELb0ELb0ELNS_15WgradSyncMethodE3ENS_16CompileConditionILi1000EEEEEvPT_S6_S6_PKS5_S8_S8_S8_PKfflPfPj,"ax",@progbits
	.align	128
        .global         _ZN13group_norm_v218gn_bwd_cuda_kernelI13__nv_bfloat16Li320ELi3ELi16ELi20ELi1024ELb1ELb1ELi32ELi320ELi320ELi4ELb1ELi10ELb0ELb0ELNS_15WgradSyncMethodE3ENS_16CompileConditionILi1000EEEEEvPT_S6_S6_PKS5_S8_S8_S8_PKfflPfPj
        .type           _ZN13group_norm_v218gn_bwd_cuda_kernelI13__nv_bfloat16Li320ELi3ELi16ELi20ELi1024ELb1ELb1ELi32ELi320ELi320ELi4ELb1ELi10ELb0ELb0ELNS_15WgradSyncMethodE3ENS_16CompileConditionILi1000EEEEEvPT_S6_S6_PKS5_S8_S8_S8_PKfflPfPj,@function
        .size           _ZN13group_norm_v218gn_bwd_cuda_kernelI13__nv_bfloat16Li320ELi3ELi16ELi20ELi1024ELb1ELb1ELi32ELi320ELi320ELi4ELb1ELi10ELb0ELb0ELNS_15WgradSyncMethodE3ENS_16CompileConditionILi1000EEEEEvPT_S6_S6_PKS5_S8_S8_S8_PKfflPfPj,(.L_x_76 - _ZN13group_norm_v218gn_bwd_cuda_kernelI13__nv_bfloat16Li320ELi3ELi16ELi20ELi1024ELb1ELb1ELi32ELi320ELi320ELi4ELb1ELi10ELb0ELb0ELNS_15WgradSyncMethodE3ENS_16CompileConditionILi1000EEEEEvPT_S6_S6_PKS5_S8_S8_S8_PKfflPfPj)
        .other          _ZN13group_norm_v218gn_bwd_cuda_kernelI13__nv_bfloat16Li320ELi3ELi16ELi20ELi1024ELb1ELb1ELi32ELi320ELi320ELi4ELb1ELi10ELb0ELb0ELNS_15WgradSyncMethodE3ENS_16CompileConditionILi1000EEEEEvPT_S6_S6_PKS5_S8_S8_S8_PKfflPfPj,@"STO_CUDA_ENTRY STV_DEFAULT"
_ZN13group_norm_v218gn_bwd_cuda_kernelI13__nv_bfloat16Li320ELi3ELi16ELi20ELi1024ELb1ELb1ELi32ELi320ELi320ELi4ELb1ELi10ELb0ELb0ELNS_15WgradSyncMethodE3ENS_16CompileConditionILi1000EEEEEvPT_S6_S6_PKS5_S8_S8_S8_PKfflPfPj:
.text._ZN13group_norm_v218gn_bwd_cuda_kernelI13__nv_bfloat16Li320ELi3ELi16ELi20ELi1024ELb1ELb1ELi32ELi320ELi320ELi4ELb1ELi10ELb0ELb0ELNS_15WgradSyncMethodE3ENS_16CompileConditionILi1000EEEEEvPT_S6_S6_PKS5_S8_S8_S8_PKfflPfPj:
[----:B------:R-:W-:Y:S01]  /*0000*/  LDC R1, c[0x0][0x37c] ;  /* 0x0000df00ff017b82 */ /* 0x000fe20000000800 */
[----:B------:R-:W-:Y:S05]  /*0010*/  EXIT ;  /* 0x000000000000794d */ /* 0x000fea0003800000 */
.L_x_16:
        /* <DEDUP_REMOVED lines=14> */
.L_x_76:


//--------------------- .text._ZN13group_norm_v218gn_bwd_cuda_kernelI13__nv_bfloat16Li320ELi2ELi16ELi20ELi1024ELb1ELb1ELi32ELi320ELi320ELi4ELb1ELi9ELb0ELb0ELNS_15WgradSyncMethodE3ENS_16CompileConditionILi1000EEEEEvPT_S6_S6_PKS5_S8_S8_S8_PKfflPfPj --------------------------
	.section	.text._ZN13group_norm_v218gn_bwd_cuda_kernelI13__nv_bfloat16Li320ELi2ELi16ELi20ELi1024ELb1ELb1ELi32ELi320ELi320ELi4ELb1ELi9ELb0ELb0ELNS_15WgradSyncMethodE3ENS_16CompileConditionILi1000EEEEEvPT_S6_S6_PKS5_S8_S8_S8_PKfflPfPj,"ax",@progbits
	.align	128
        .global         _ZN13group_norm_v218gn_bwd_cuda_kernelI13__nv_bfloat16Li320ELi2ELi16ELi20ELi1024ELb1ELb1ELi32ELi320ELi320ELi4ELb1ELi9ELb0ELb0ELNS_15WgradSyncMethodE3ENS_16CompileConditionILi1000EEEEEvPT_S6_S6_PKS5_S8_S8_S8_PKfflPfPj
        .type           _ZN13group_norm_v218gn_bwd_cuda_kernelI13__nv_bfloat16Li320ELi2ELi16ELi20ELi1024ELb1ELb1ELi32ELi320ELi320ELi4ELb1ELi9ELb0ELb0ELNS_15WgradSyncMethodE3ENS_16CompileConditionILi1000EEEEEvPT_S6_S6_PKS5_S8_S8_S8_PKfflPfPj,@function
        .size           _ZN13group_norm_v218gn_bwd_cuda_kernelI13__nv_bfloat16Li320ELi2ELi16ELi20ELi1024ELb1ELb1ELi32ELi320ELi320ELi4ELb1ELi9ELb0ELb0ELNS_15WgradSyncMethodE3ENS_16CompileConditionILi1000EEEEEvPT_S6_S6_PKS5_S8_S8_S8_PKfflPfPj,(.L_x_77 - _ZN13group_norm_v218gn_bwd_cuda_kernelI13__nv_bfloat16Li320ELi2ELi16ELi20ELi1024ELb1ELb1ELi32ELi320ELi320ELi4ELb1ELi9ELb0ELb0ELNS_15WgradSyncMethodE3ENS_16CompileConditionILi1000EEEEEvPT_S6_S6_PKS5_S8_S8_S8_PKfflPfPj)
        .other          _ZN13group_norm_v218gn_bwd_cuda_kernelI13__nv_bfloat16Li320ELi2ELi16ELi20ELi1024ELb1ELb1ELi32ELi320ELi320ELi4ELb1ELi9ELb0ELb0ELNS_15WgradSyncMethodE3ENS_16CompileConditionILi1000EEEEEvPT_S6_S6_PKS5_S8_S8_S8_PKfflPfPj,@"STO_CUDA_ENTRY STV_DEFAULT"
_ZN13group_norm_v218gn_bwd_cuda_kernelI13__nv_bfloat16Li320ELi2ELi16ELi20ELi1024ELb1ELb1ELi32ELi320ELi320ELi4ELb1ELi9ELb0ELb0ELNS_15WgradSyncMethodE3ENS_16CompileConditionILi1000EEEEEvPT_S6_S6_PKS5_S8_S8_S8_PKfflPfPj:
.text._ZN13group_norm_v218gn_bwd_cuda_kernelI13__nv_bfloat16Li320ELi2ELi16ELi20ELi1024ELb1ELb1ELi32ELi320ELi320ELi4ELb1ELi9ELb0ELb0ELNS_15WgradSyncMethodE3ENS_16CompileConditionILi1000EEEEEvPT_S6_S6_PKS5_S8_S8_S8_PKfflPfPj:
[----:B------:R-:W-:Y:S01]  /*0000*/  LDC R1, c[0x0][0x37c] ;  /* 0x0000df00ff017b82 */ /* 0x000fe20000000800 */
[----:B------:R-:W-:Y:S05]  /*0010*/  EXIT ;  /* 0x000000000000794d */ /* 0x000fea0003800000 */
.L_x_17:
        /* <DEDUP_REMOVED lines=14> */
.L_x_77:


//--------------------- .text._ZN13group_norm_v214gn_cuda_kernelI13__nv_bfloat16Li320ELi1ELi32ELi10ELi1024ELb0ELi1024ELi10ELi10ELi2ELb0ELi116ELb0ELb0ENS_16CompileConditionILi1000EEEEEvPT_PKS4_S7_S7_flPfS8_Pj --------------------------
	.section	.text._ZN13group_norm_v214gn_cuda_kernelI13__nv_bfloat16Li320ELi1ELi32ELi10ELi1024ELb0ELi1024ELi10ELi10ELi2ELb0ELi116ELb0ELb0ENS_16CompileConditionILi1000EEEEEvPT_PKS4_S7_S7_flPfS8_Pj,"ax",@progbits
	.align	128
        .global         _ZN13group_norm_v214gn_cuda_kernelI13__nv_bfloat16Li320ELi1ELi32ELi10ELi1024ELb0ELi1024ELi10ELi10ELi2ELb0ELi116ELb0ELb0ENS_16CompileConditionILi1000EEEEEvPT_PKS4_S7_S7_flPfS8_Pj
        .type           _ZN13group_norm_v214gn_cuda_kernelI13__nv_bfloat16Li320ELi1ELi32ELi10ELi1024ELb0ELi1024ELi10ELi10ELi2ELb0ELi116ELb0ELb0ENS_16CompileConditionILi1000EEEEEvPT_PKS4_S7_S7_flPfS8_Pj,@function
        .size           _ZN13group_norm_v214gn_cuda_kernelI13__nv_bfloat16Li320ELi1ELi32ELi10ELi1024ELb0ELi1024ELi10ELi10ELi2ELb0ELi116ELb0ELb0ENS_16CompileConditionILi1000EEEEEvPT_PKS4_S7_S7_flPfS8_Pj,(.L_x_78 - _ZN13group_norm_v214gn_cuda_kernelI13__nv_bfloat16Li320ELi1ELi32ELi10ELi1024ELb0ELi1024ELi10ELi10ELi2ELb0ELi116ELb0ELb0ENS_16CompileConditionILi1000EEEEEvPT_PKS4_S7_S7_flPfS8_Pj)
        .other          _ZN13group_norm_v214gn_cuda_kernelI13__nv_bfloat16Li320ELi1ELi32ELi10ELi1024ELb0ELi1024ELi10ELi10ELi2ELb0ELi116ELb0ELb0ENS_16CompileConditionILi1000EEEEEvPT_PKS4_S7_S7_flPfS8_Pj,@"STO_CUDA_ENTRY STV_DEFAULT"
_ZN13group_norm_v214gn_cuda_kernelI13__nv_bfloat16Li320ELi1ELi32ELi10ELi1024ELb0ELi1024ELi10ELi10ELi2ELb0ELi116ELb0ELb0ENS_16CompileConditionILi1000EEEEEvPT_PKS4_S7_S7_flPfS8_Pj:
.text._ZN13group_norm_v214gn_cuda_kernelI13__nv_bfloat16Li320ELi1ELi32ELi10ELi1024ELb0ELi1024ELi10ELi10ELi2ELb0ELi116ELb0ELb0ENS_16CompileConditionILi1000EEEEEvPT_PKS4_S7_S7_flPfS8_Pj:
[----:B------:R-:W-:Y:S01]  /*0000*/  LDC R1, c[0x0][0x37c] ;  /* 0x0000df00ff017b82 */ /* 0x000fe20000000800 */
[----:B------:R-:W-:Y:S05]  /*0010*/  EXIT ;  /* 0x000000000000794d */ /* 0x000fea0003800000 */
.L_x_18:
        /* <DEDUP_REMOVED lines=14> */
.L_x_78:


//--------------------- .text._ZN13group_norm_v214gn_cuda_kernelI13__nv_bfloat16Li320ELi1ELi32ELi10ELi1024ELb0ELi1024ELi10ELi10ELi2ELb0ELi148ELb0ELb0ENS_16CompileConditionILi1000EEEEEvPT_PKS4_S7_S7_flPfS8_Pj --------------------------
	.section	.text._ZN13group_norm_v214gn_cuda_kernelI13__nv_bfloat16Li320ELi1ELi32ELi10ELi1024ELb0ELi1024ELi10ELi10ELi2ELb0ELi148ELb0ELb0ENS_16CompileConditionILi1000EEEEEvPT_PKS4_S7_S7_flPfS8_Pj,"ax",@progbits
	.align	128
        .global         _ZN13group_norm_v214gn_cuda_kernelI13__nv_bfloat16Li320ELi1ELi32ELi10ELi1024ELb0ELi1024ELi10ELi10ELi2ELb0ELi148ELb0ELb0ENS_16CompileConditionILi1000EEEEEvPT_PKS4_S7_S7_flPfS8_Pj
        .type           _ZN13group_norm_v214gn_cuda_kernelI13__nv_bfloat16Li320ELi1ELi32ELi10ELi1024ELb0ELi1024ELi10ELi10ELi2ELb0ELi148ELb0ELb0ENS_16CompileConditionILi1000EEEEEvPT_PKS4_S7_S7_flPfS8_Pj,@function
        .size           _ZN13group_norm_v214gn_cuda_kernelI13__nv_bfloat16Li320ELi1ELi32ELi10ELi1024ELb0ELi1024ELi10ELi10ELi2ELb0ELi148ELb0ELb0ENS_16CompileConditionILi1000EEEEEvPT_PKS4_S7_S7_flPfS8_Pj,(.L_x_79 - _ZN13group_norm_v214gn_cuda_kernelI13__nv_bfloat16Li320ELi1ELi32ELi10ELi1024ELb0ELi1024ELi10ELi10ELi2ELb0ELi148ELb0ELb0ENS_16CompileConditionILi1000EEEEEvPT_PKS4_S7_S7_flPfS8_Pj)
        .other          _ZN13group_norm_v214gn_cuda_kernelI13__nv_bfloat16Li320ELi1ELi32ELi10ELi1024ELb0ELi1024ELi10ELi10ELi2ELb0ELi148ELb0ELb0ENS_16CompileConditionILi1000EEEEEvPT_PKS4_S7_S7_flPfS8_Pj,@"STO_CUDA_ENTRY STV_DEFAULT"
_ZN13group_norm_v214gn_cuda_kernelI13__nv_bfloat16Li320ELi1ELi32ELi10ELi1024ELb0ELi1024ELi10ELi10ELi2ELb0ELi148ELb0ELb0ENS_16CompileConditionILi1000EEEEEvPT_PKS4_S7_S7_flPfS8_Pj:
.text._ZN13group_norm_v214gn_cuda_kernelI13__nv_bfloat16Li320ELi1ELi32ELi10ELi1024ELb0ELi1024ELi10ELi10ELi2ELb0ELi148ELb0ELb0ENS_16CompileConditionILi1000EEEEEvPT_PKS4_S7_S7_flPfS8_Pj:
[----:B------:R-:W-:Y:S01]  /*0000*/  LDC R1, c[0x0][0x37c] ;  /* 0x0000df00ff017b82 */ /* 0x000fe20000000800 */
[----:B------:R-:W-:Y:S05]  /*0010*/  EXIT ;  /* 0x000000000000794d */ /* 0x000fea0003800000 */
.L_x_19:
        /* <DEDUP_REMOVED lines=14> */
.L_x_79:


//--------------------- .text._ZN13group_norm_v214gn_cuda_kernelI13__nv_bfloat16Li320ELi3ELi16ELi20ELi1024ELb1ELi4ELi320ELi320ELi4ELb1ELi1ELb0ELb0ENS_16CompileConditionILi1000EEEEEvPT_PKS4_S7_S7_flPfS8_Pj --------------------------
	.section	.text._ZN13group_norm_v214gn_cuda_kernelI13__nv_bfloat16Li320ELi3ELi16ELi20ELi1024ELb1ELi4ELi320ELi320ELi4ELb1ELi1ELb0ELb0ENS_16CompileConditionILi1000EEEEEvPT_PKS4_S7_S7_flPfS8_Pj,"ax",@progbits
	.align	128
        .global         _ZN13group_norm_v214gn_cuda_kernelI13__nv_bfloat16Li320ELi3ELi16ELi20ELi1024ELb1ELi4ELi320ELi320ELi4ELb1ELi1ELb0ELb0ENS_16CompileConditionILi1000EEEEEvPT_PKS4_S7_S7_flPfS8_Pj
        .type           _ZN13group_norm_v214gn_cuda_kernelI13__nv_bfloat16Li320ELi3ELi16ELi20ELi1024ELb1ELi4ELi320ELi320ELi4ELb1ELi1ELb0ELb0ENS_16CompileConditionILi1000EEEEEvPT_PKS4_S7_S7_flPfS8_Pj,@function
        .size           _ZN13group_norm_v214gn_cuda_kernelI13__nv_bfloat16Li320ELi3ELi16ELi20ELi1024ELb1ELi4ELi320ELi320ELi4ELb1ELi1ELb0ELb0ENS_16CompileConditionILi1000EEEEEvPT_PKS4_S7_S7_flPfS8_Pj,(.L_x_80 - _ZN13group_norm_v214gn_cuda_kernelI13__nv_bfloat16Li320ELi3ELi16ELi20ELi1024ELb1ELi4ELi320ELi320ELi4ELb1ELi1ELb0ELb0ENS_16CompileConditionILi1000EEEEEvPT_PKS4_S7_S7_flPfS8_Pj)
        .other          _ZN13group_norm_v214gn_cuda_kernelI13__nv_bfloat16Li320ELi3ELi16ELi20ELi1024ELb1ELi4ELi320ELi320ELi4ELb1ELi1ELb0ELb0ENS_16CompileConditionILi1000EEEEEvPT_PKS4_S7_S7_flPfS8_Pj,@"STO_CUDA_ENTRY STV_DEFAULT"
_ZN13group_norm_v214gn_cuda_kernelI13__nv_bfloat16Li320ELi3ELi16ELi20ELi1024ELb1ELi4ELi320ELi320ELi4ELb1ELi1ELb0ELb0ENS_16CompileConditionILi1000EEEEEvPT_PKS4_S7_S7_flPfS8_Pj:
.text._ZN13group_norm_v214gn_cuda_kernelI13__nv_bfloat16Li320ELi3ELi16ELi20ELi1024ELb1ELi4ELi320ELi320ELi4ELb1ELi1ELb0ELb0ENS_16CompileConditionILi1000EEEEEvPT_PKS4_S7_S7_flPfS8_Pj:
[----:B------:R-:W-:Y:S01]  /*0000*/  LDC R1, c[0x0][0x37c] ;  /* 0x0000df00ff017b82 */ /* 0x000fe20000000800 */
[----:B------:R-:W-:Y:S05]  /*0010*/  EXIT ;  /* 0x000000000000794d */ /* 0x000fea0003800000 */
.L_x_20:
        /* <DEDUP_REMOVED lines=14> */
.L_x_80:


//--------------------- .text._ZN13group_norm_v214gn_cuda_kernelI13__nv_bfloat16Li320ELi1ELi16ELi20ELi1024ELb1ELi8ELi320ELi320ELi4ELb1ELi1ELb0ELb0ENS_16CompileConditionILi1000EEEEEvPT_PKS4_S7_S7_flPfS8_Pj --------------------------
	.section	.text._ZN13group_norm_v214gn_cuda_kernelI13__nv_bfloat16Li320ELi1ELi16ELi20ELi1024ELb1ELi8ELi320ELi320ELi4ELb1ELi1ELb0ELb0ENS_16CompileConditionILi1000EEEEEvPT_PKS4_S7_S7_flPfS8_Pj,"ax",@progbits
	.align	128
        .global         _ZN13group_norm_v214gn_cuda_kernelI13__nv_bfloat16Li320ELi1ELi16ELi20ELi1024ELb1ELi8ELi320ELi320ELi4ELb1ELi1ELb0ELb0ENS_16CompileConditionILi1000EEEEEvPT_PKS4_S7_S7_flPfS8_Pj
        .type           _ZN13group_norm_v214gn_cuda_kernelI13__nv_bfloat16Li320ELi1ELi16ELi20ELi1024ELb1ELi8ELi320ELi320ELi4ELb1ELi1ELb0ELb0ENS_16CompileConditionILi1000EEEEEvPT_PKS4_S7_S7_flPfS8_Pj,@function
        .size           _ZN13group_norm_v214gn_cuda_kernelI13__nv_bfloat16Li320ELi1ELi16ELi20ELi1024ELb1ELi8ELi320ELi320ELi4ELb1ELi1ELb0ELb0ENS_16CompileConditionILi1000EEEEEvPT_PKS4_S7_S7_flPfS8_Pj,(.L_x_81 - _ZN13group_norm_v214gn_cuda_kernelI13__nv_bfloat16Li320ELi1ELi16ELi20ELi1024ELb1ELi8ELi320ELi320ELi4ELb1ELi1ELb0ELb0ENS_16CompileConditionILi1000EEEEEvPT_PKS4_S7_S7_flPfS8_Pj)
        .other          _ZN13group_norm_v214gn_cuda_kernelI13__nv_bfloat16Li320ELi1ELi16ELi20ELi1024ELb1ELi8ELi320ELi320ELi4ELb1ELi1ELb0ELb0ENS_16CompileConditionILi1000EEEEEvPT_PKS4_S7_S7_flPfS8_Pj,@"STO_CUDA_ENTRY STV_DEFAULT"
_ZN13group_norm_v214gn_cuda_kernelI13__nv_bfloat16Li320ELi1ELi16ELi20ELi1024ELb1ELi8ELi320ELi320ELi4ELb1ELi1ELb0ELb0ENS_16CompileConditionILi1000EEEEEvPT_PKS4_S7_S7_flPfS8_Pj:
.text._ZN13group_norm_v214gn_cuda_kernelI13__nv_bfloat16Li320ELi1ELi16ELi20ELi1024ELb1ELi8ELi320ELi320ELi4ELb1ELi1ELb0ELb0ENS_16CompileConditionILi1000EEEEEvPT_PKS4_S7_S7_flPfS8_Pj:
[----:B------:R-:W-:Y:S01]  /*0000*/  LDC R1, c[0x0][0x37c] ;  /* 0x0000df00ff017b82 */ /* 0x000fe20000000800 */
[----:B------:R-:W-:Y:S05]  /*0010*/  EXIT ;  /* 0x000000000000794d */ /* 0x000fea0003800000 */
.L_x_21:
        /* <DEDUP_REMOVED lines=14> */
.L_x_81:


//--------------------- .text._ZN13group_norm_v214gn_cuda_kernelI13__nv_bfloat16Li320ELi3ELi16ELi20ELi1024ELb1ELi8ELi320ELi320ELi4ELb1ELi2ELb0ELb0ENS_16CompileConditionILi1000EEEEEvPT_PKS4_S7_S7_flPfS8_Pj --------------------------
	.section	.text._ZN13group_norm_v214gn_cuda_kernelI13__nv_bfloat16Li320ELi3ELi16ELi20ELi1024ELb1ELi8ELi320ELi320ELi4ELb1ELi2ELb0ELb0ENS_16CompileConditionILi1000EEEEEvPT_PKS4_S7_S7_flPfS8_Pj,"ax",@progbits
	.align	128
        .global         _ZN13group_norm_v214gn_cuda_kernelI13__nv_bfloat16Li320ELi3ELi16ELi20ELi1024ELb1ELi8ELi320ELi320ELi4ELb1ELi2ELb0ELb0ENS_16CompileConditionILi1000EEEEEvPT_PKS4_S7_S7_flPfS8_Pj
        .type           _ZN13group_norm_v214gn_cuda_kernelI13__nv_bfloat16Li320ELi3ELi16ELi20ELi1024ELb1ELi8ELi320ELi320ELi4ELb1ELi2ELb0ELb0ENS_16CompileConditionILi1000EEEEEvPT_PKS4_S7_S7_flPfS8_Pj,@function
        .size           _ZN13group_norm_v214gn_cuda_kernelI13__nv_bfloat16Li320ELi3ELi16ELi20ELi1024ELb1ELi8ELi320ELi320ELi4ELb1ELi2ELb0ELb0ENS_16CompileConditionILi1000EEEEEvPT_PKS4_S7_S7_flPfS8_Pj,(.L_x_82 - _ZN13group_norm_v214gn_cuda_kernelI13__nv_bfloat16Li320ELi3ELi16ELi20ELi1024ELb1ELi8ELi320ELi320ELi4ELb1ELi2ELb0ELb0ENS_16CompileConditionILi1000EEEEEvPT_PKS4_S7_S7_flPfS8_Pj)
        .other          _ZN13group_norm_v214gn_cuda_kernelI13__nv_bfloat16Li320ELi3ELi16ELi20ELi1024ELb1ELi8ELi320ELi320ELi4ELb1ELi2ELb0ELb0ENS_16CompileConditionILi1000EEEEEvPT_PKS4_S7_S7_flPfS8_Pj,@"STO_CUDA_ENTRY STV_DEFAULT"
_ZN13group_norm_v214gn_cuda_kernelI13__nv_bfloat16Li320ELi3ELi16ELi20ELi1024ELb1ELi8ELi320ELi320ELi4ELb1ELi2ELb0ELb0ENS_16CompileConditionILi1000EEEEEvPT_PKS4_S7_S7_flPfS8_Pj:
.text._ZN13group_norm_v214gn_cuda_kernelI13__nv_bfloat16Li320ELi3ELi16ELi20ELi1024ELb1ELi8ELi320ELi320ELi4ELb1ELi2ELb0ELb0ENS_16CompileConditionILi1000EEEEEvPT_PKS4_S7_S7_flPfS8_Pj:
[----:B------:R-:W-:Y:S01]  /*0000*/  LDC R1, c[0x0][0x37c] ;  /* 0x0000df00ff017b82 */ /* 0x000fe20000000800 */
[----:B------:R-:W-:Y:S05]  /*0010*/  EXIT ;  /* 0x000000000000794d */ /* 0x000fea0003800000 */
.L_x_22:
        /* <DEDUP_REMOVED lines=14> */
.L_x_82:


//--------------------- .text._ZN13group_norm_v214gn_cuda_kernelI13__nv_bfloat16Li320ELi1ELi16ELi20ELi1024ELb1ELi16ELi320ELi320ELi4ELb1ELi2ELb0ELb0ENS_16CompileConditionILi1000EEEEEvPT_PKS4_S7_S7_flPfS8_Pj --------------------------
	.section	.text._ZN13group_norm_v214gn_cuda_kernelI13__nv_bfloat16Li320ELi1ELi16ELi20ELi1024ELb1ELi16ELi320ELi320ELi4ELb1ELi2ELb0ELb0ENS_16CompileConditionILi1000EEEEEvPT_PKS4_S7_S7_flPfS8_Pj,"ax",@progbits
	.align	128
        .global         _ZN13group_norm_v214gn_cuda_kernelI13__nv_bfloat16Li320ELi1ELi16ELi20ELi1024ELb1ELi16ELi320ELi320ELi4ELb1ELi2ELb0ELb0ENS_16CompileConditionILi1000EEEEEvPT_PKS4_S7_S7_flPfS8_Pj
        .type           _ZN13group_norm_v214gn_cuda_kernelI13__nv_bfloat16Li320ELi1ELi16ELi20ELi1024ELb1ELi16ELi320ELi320ELi4ELb1ELi2ELb0ELb0ENS_16CompileConditionILi1000EEEEEvPT_PKS4_S7_S7_flPfS8_Pj,@function
        .size           _ZN13group_norm_v214gn_cuda_kernelI13__nv_bfloat16Li320ELi1ELi16ELi20ELi1024ELb1ELi16ELi320ELi320ELi4ELb1ELi2ELb0ELb0ENS_16CompileConditionILi1000EEEEEvPT_PKS4_S7_S7_flPfS8_Pj,(.L_x_83 - _ZN13group_norm_v214gn_cuda_kernelI13__nv_bfloat16Li320ELi1ELi16ELi20ELi1024ELb1ELi16ELi320ELi320ELi4ELb1ELi2ELb0ELb0ENS_16CompileConditionILi1000EEEEEvPT_PKS4_S7_S7_flPfS8_Pj)
        .other          _ZN13group_norm_v214gn_cuda_kernelI13__nv_bfloat16Li320ELi1ELi16ELi20ELi1024ELb1ELi16ELi320ELi320ELi4ELb1ELi2ELb0ELb0ENS_16CompileConditionILi1000EEEEEvPT_PKS4_S7_S7_flPfS8_Pj,@"STO_CUDA_ENTRY STV_DEFAULT"
_ZN13group_norm_v214gn_cuda_kernelI13__nv_bfloat16Li320ELi1ELi16ELi20ELi1024ELb1ELi16ELi320ELi320ELi4ELb1ELi2ELb0ELb0ENS_16CompileConditionILi1000EEEEEvPT_PKS4_S7_S7_flPfS8_Pj:
.text._ZN13group_norm_v214gn_cuda_kernelI13__nv_bfloat16Li320ELi1ELi16ELi20ELi1024ELb1ELi16ELi320ELi320ELi4ELb1ELi2ELb0ELb0ENS_16CompileConditionILi1000EEEEEvPT_PKS4_S7_S7_flPfS8_Pj:
[----:B------:R-:W-:Y:S01]  /*0000*/  LDC R1, c[0x0][0x37c] ;  /* 0x0000df00ff017b82 */ /* 0x000fe20000000800 */
[----:B------:R-:W-:Y:S05]  /*0010*/  EXIT ;  /* 0x000000000000794d */ /* 0x000fea0003800000 */
.L_x_23:
        /* <DEDUP_REMOVED lines=14> */
.L_x_83:


//--------------------- .text._ZN13group_norm_v214gn_cuda_kernelI13__nv_bfloat16Li320ELi3ELi16ELi20ELi1024ELb1ELi16ELi320ELi320ELi4ELb1ELi5ELb0ELb0ENS_16CompileConditionILi1000EEEEEvPT_PKS4_S7_S7_flPfS8_Pj --------------------------
	.section	.text._ZN13group_norm_v214gn_cuda_kernelI13__nv_bfloat16Li320ELi3ELi16ELi20ELi1024ELb1ELi16ELi320ELi320ELi4ELb1ELi5ELb0ELb0ENS_16CompileConditionILi1000EEEEEvPT_PKS4_S7_S7_flPfS8_Pj,"ax",@progbits
	.align	128
        .global         _ZN13group_norm_v214gn_cuda_kernelI13__nv_bfloat16Li320ELi3ELi16ELi20ELi1024ELb1ELi16ELi320ELi320ELi4ELb1ELi5ELb0ELb0ENS_16CompileConditionILi1000EEEEEvPT_PKS4_S7_S7_flPfS8_Pj
        .type           _ZN13group_norm_v214gn_cuda_kernelI13__nv_bfloat16Li320ELi3ELi16ELi20ELi1024ELb1ELi16ELi320ELi320ELi4ELb1ELi5ELb0ELb0ENS_16CompileConditionILi1000EEEEEvPT_PKS4_S7_S7_flPfS8_Pj,@function
        .size           _ZN13group_norm_v214gn_cuda_kernelI13__nv_bfloat16Li320ELi3ELi16ELi20ELi1024ELb1ELi16ELi320ELi320ELi4ELb1ELi5ELb0ELb0ENS_16CompileConditionILi1000EEEEEvPT_PKS4_S7_S7_flPfS8_Pj,(.L_x_84 - _ZN13group_norm_v214gn_cuda_kernelI13__nv_bfloat16Li320ELi3ELi16ELi20ELi1024ELb1ELi16ELi320ELi320ELi4ELb1ELi5ELb0ELb0ENS_16CompileConditionILi1000EEEEEvPT_PKS4_S7_S7_flPfS8_Pj)
        .other          _ZN13group_norm_v214gn_cuda_kernelI13__nv_bfloat16Li320ELi3ELi16ELi20ELi1024ELb1ELi16ELi320ELi320ELi4ELb1ELi5ELb0ELb0ENS_16CompileConditionILi1000EEEEEvPT_PKS4_S7_S7_flPfS8_Pj,@"STO_CUDA_ENTRY STV_DEFAULT"
_ZN13group_norm_v214gn_cuda_kernelI13__nv_bfloat16Li320ELi3ELi16ELi20ELi1024ELb1ELi16ELi320ELi320ELi4ELb1ELi5ELb0ELb0ENS_16CompileConditionILi1000EEEEEvPT_PKS4_S7_S7_flPfS8_Pj:
.text._ZN13group_norm_v214gn_cuda_kernelI13__nv_bfloat16Li320ELi3ELi16ELi20ELi1024ELb1ELi16ELi320ELi320ELi4ELb1ELi5ELb0ELb0ENS_16CompileConditionILi1000EEEEEvPT_PKS4_S7_S7_flPfS8_Pj:
[----:B------:R-:W-:Y:S01]  /*0000*/  LDC R1, c[0x0][0x37c] ;  /* 0x0000df00ff017b82 */ /* 0x000fe20000000800 */
[----:B------:R-:W-:Y:S05]  /*0010*/  EXIT ;  /* 0x000000000000794d */ /* 0x000fea0003800000 */
.L_x_24:
        /* <DEDUP_REMOVED lines=14> */
.L_x_84:


//--------------------- .text._ZN13group_norm_v214gn_cuda_kernelI13__nv_bfloat16Li320ELi1ELi16ELi20ELi1024ELb1ELi32ELi320ELi320ELi4ELb1ELi4ELb0ELb0ENS_16CompileConditionILi1000EEEEEvPT_PKS4_S7_S7_flPfS8_Pj --------------------------
	.section	.text._ZN13group_norm_v214gn_cuda_kernelI13__nv_bfloat16Li320ELi1ELi16ELi20ELi1024ELb1ELi32ELi320ELi320ELi4ELb1ELi4ELb0ELb0ENS_16CompileConditionILi1000EEEEEvPT_PKS4_S7_S7_flPfS8_Pj,"ax",@progbits
	.align	128
        .global         _ZN13group_norm_v214gn_cuda_kernelI13__nv_bfloat16Li320ELi1ELi16ELi20ELi1024ELb1ELi32ELi320ELi320ELi4ELb1ELi4ELb0ELb0ENS_16CompileConditionILi1000EEEEEvPT_PKS4_S7_S7_flPfS8_Pj
        .type           _ZN13group_norm_v214gn_cuda_kernelI13__nv_bfloat16Li320ELi1ELi16ELi20ELi1024ELb1ELi32ELi320ELi320ELi4ELb1ELi4ELb0ELb0ENS_16CompileConditionILi1000EEEEEvPT_PKS4_S7_S7_flPfS8_Pj,@function
        .size           _ZN13group_norm_v214gn_cuda_kernelI13__nv_bfloat16Li320ELi1ELi16ELi20ELi1024ELb1ELi32ELi320ELi320ELi4ELb1ELi4ELb0ELb0ENS_16CompileConditionILi1000EEEEEvPT_PKS4_S7_S7_flPfS8_Pj,(.L_x_85 - _ZN13group_norm_v214gn_cuda_kernelI13__nv_bfloat16Li320ELi1ELi16ELi20ELi1024ELb1ELi32ELi320ELi320ELi4ELb1ELi4ELb0ELb0ENS_16CompileConditionILi1000EEEEEvPT_PKS4_S7_S7_flPfS8_Pj)
        .other          _ZN13group_norm_v214gn_cuda_kernelI13__nv_bfloat16Li320ELi1ELi16ELi20ELi1024ELb1ELi32ELi320ELi320ELi4ELb1ELi4ELb0ELb0ENS_16CompileConditionILi1000EEEEEvPT_PKS4_S7_S7_flPfS8_Pj,@"STO_CUDA_ENTRY STV_DEFAULT"
_ZN13group_norm_v214gn_cuda_kernelI13__nv_bfloat16Li320ELi1ELi16ELi20ELi1024ELb1ELi32ELi320ELi320ELi4ELb1ELi4ELb0ELb0ENS_16CompileConditionILi1000EEEEEvPT_PKS4_S7_S7_flPfS8_Pj:
.text._ZN13group_norm_v214gn_cuda_kernelI13__nv_bfloat16Li320ELi1ELi16ELi20ELi1024ELb1ELi32ELi320ELi320ELi4ELb1ELi4ELb0ELb0ENS_16CompileConditionILi1000EEEEEvPT_PKS4_S7_S7_flPfS8_Pj:
[----:B------:R-:W-:Y:S01]  /*0000*/  LDC R1, c[0x0][0x37c] ;  /* 0x0000df00ff017b82 */ /* 0x000fe20000000800 */
[----:B------:R-:W-:Y:S05]  /*0010*/  EXIT ;  /* 0x000000000000794d */ /* 0x000fea0003800000 */
.L_x_25:
        /* <DEDUP_REMOVED lines=14> */
.L_x_85:


//--------------------- .text._ZN13group_norm_v214gn_cuda_kernelI13__nv_bfloat16Li320ELi3ELi16ELi20ELi1024ELb1ELi32ELi320ELi320ELi4ELb1ELi10ELb0ELb0ENS_16CompileConditionILi1000EEEEEvPT_PKS4_S7_S7_flPfS8_Pj --------------------------
	.section	.text._ZN13group_norm_v214gn_cuda_kernelI13__nv_bfloat16Li320ELi3ELi16ELi20ELi1024ELb1ELi32ELi320ELi320ELi4ELb1ELi10ELb0ELb0ENS_16CompileConditionILi1000EEEEEvPT_PKS4_S7_S7_flPfS8_Pj,"ax",@progbits
	.align	128
        .global         _ZN13group_norm_v214gn_cuda_kernelI13__nv_bfloat16Li320ELi3ELi16ELi20ELi1024ELb1ELi32ELi320ELi320ELi4ELb1ELi10ELb0ELb0ENS_16CompileConditionILi1000EEEEEvPT_PKS4_S7_S7_flPfS8_Pj
        .type           _ZN13group_norm_v214gn_cuda_kernelI13__nv_bfloat16Li320ELi3ELi16ELi20ELi1024ELb1ELi32ELi320ELi320ELi4ELb1ELi10ELb0ELb0ENS_16CompileConditionILi1000EEEEEvPT_PKS4_S7_S7_flPfS8_Pj,@function
        .size           _ZN13group_norm_v214gn_cuda_kernelI13__nv_bfloat16Li320ELi3ELi16ELi20ELi1024ELb1ELi32ELi320ELi320ELi4ELb1ELi10ELb0ELb0ENS_16CompileConditionILi1000EEEEEvPT_PKS4_S7_S7_flPfS8_Pj,(.L_x_86 - _ZN13group_norm_v214gn_cuda_kernelI13__nv_bfloat16Li320ELi3ELi16ELi20ELi1024ELb1ELi32ELi320ELi320ELi4ELb1ELi10ELb0ELb0ENS_16CompileConditionILi1000EEEEEvPT_PKS4_S7_S7_flPfS8_Pj)
        .other          _ZN13group_norm_v214gn_cuda_kernelI13__nv_bfloat16Li320ELi3ELi16ELi20ELi1024ELb1ELi32ELi320ELi320ELi4ELb1ELi10ELb0ELb0ENS_16CompileConditionILi1000EEEEEvPT_PKS4_S7_S7_flPfS8_Pj,@"STO_CUDA_ENTRY STV_DEFAULT"
_ZN13group_norm_v214gn_cuda_kernelI13__nv_bfloat16Li320ELi3ELi16ELi20ELi1024ELb1ELi32ELi320ELi320ELi4ELb1ELi10ELb0ELb0ENS_16CompileConditionILi1000EEEEEvPT_PKS4_S7_S7_flPfS8_Pj:
.text._ZN13group_norm_v214gn_cuda_kernelI13__nv_bfloat16Li320ELi3ELi16ELi20ELi1024ELb1ELi32ELi320ELi320ELi4ELb1ELi10ELb0ELb0ENS_16CompileConditionILi1000EEEEEvPT_PKS4_S7_S7_flPfS8_Pj:
[----:B------:R-:W-:Y:S01]  /*0000*/  LDC R1, c[0x0][0x37c] ;  /* 0x0000df00ff017b82 */ /* 0x000fe20000000800 */
[----:B------:R-:W-:Y:S05]  /*0010*/  EXIT ;  /* 0x000000000000794d */ /* 0x000fea0003800000 */
.L_x_26:
        /* <DEDUP_REMOVED lines=14> */
.L_x_86:


//--------------------- .text._ZN13group_norm_v214gn_cuda_kernelI13__nv_bfloat16Li320ELi1ELi16ELi20ELi1024ELb1ELi64ELi320ELi320ELi4ELb1ELi9ELb0ELb0ENS_16CompileConditionILi1000EEEEEvPT_PKS4_S7_S7_flPfS8_Pj --------------------------
	.section	.text._ZN13group_norm_v214gn_cuda_kernelI13__nv_bfloat16Li320ELi1ELi16ELi20ELi1024ELb1ELi64ELi320ELi320ELi4ELb1ELi9ELb0ELb0ENS_16CompileConditionILi1000EEEEEvPT_PKS4_S7_S7_flPfS8_Pj,"ax",@progbits
	.align	128
        .global         _ZN13group_norm_v214gn_cuda_kernelI13__nv_bfloat16Li320ELi1ELi16ELi20ELi1024ELb1ELi64ELi320ELi320ELi4ELb1ELi9ELb0ELb0ENS_16CompileConditionILi1000EEEEEvPT_PKS4_S7_S7_flPfS8_Pj
        .type           _ZN13group_norm_v214gn_cuda_kernelI13__nv_bfloat16Li320ELi1ELi16ELi20ELi1024ELb1ELi64ELi320ELi320ELi4ELb1ELi9ELb0ELb0ENS_16CompileConditionILi1000EEEEEvPT_PKS4_S7_S7_flPfS8_Pj,@function
        .size           _ZN13group_norm_v214gn_cuda_kernelI13__nv_bfloat16Li320ELi1ELi16ELi20ELi1024ELb1ELi64ELi320ELi320ELi4ELb1ELi9ELb0ELb0ENS_16CompileConditionILi1000EEEEEvPT_PKS4_S7_S7_flPfS8_Pj,(.L_x_87 - _ZN13group_norm_v214gn_cuda_kernelI13__nv_bfloat16Li320ELi1ELi16ELi20ELi1024ELb1ELi64ELi320ELi320ELi4ELb1ELi9ELb0ELb0ENS_16CompileConditionILi1000EEEEEvPT_PKS4_S7_S7_flPfS8_Pj)
        .other          _ZN13group_norm_v214gn_cuda_kernelI13__nv_bfloat16Li320ELi1ELi16ELi20ELi1024ELb1ELi64ELi320ELi320ELi4ELb1ELi9ELb0ELb0ENS_16CompileConditionILi1000EEEEEvPT_PKS4_S7_S7_flPfS8_Pj,@"STO_CUDA_ENTRY STV_DEFAULT"
_ZN13group_norm_v214gn_cuda_kernelI13__nv_bfloat16Li320ELi1ELi16ELi20ELi1024ELb1ELi64ELi320ELi320ELi4ELb1ELi9ELb0ELb0ENS_16CompileConditionILi1000EEEEEvPT_PKS4_S7_S7_flPfS8_Pj:
.text._ZN13group_norm_v214gn_cuda_kernelI13__nv_bfloat16Li320ELi1ELi16ELi20ELi1024ELb1ELi64ELi320ELi320ELi4ELb1ELi9ELb0ELb0ENS_16CompileConditionILi1000EEEEEvPT_PKS4_S7_S7_flPfS8_Pj:
[----:B------:R-:W-:Y:S01]  /*0000*/  LDC R1, c[0x0][0x37c] ;  /* 0x0000df00ff017b82 */ /* 0x000fe20000000800 */
[----:B------:R-:W-:Y:S05]  /*0010*/  EXIT ;  /* 0x000000000000794d */ /* 0x000fea0003800000 */
.L_x_27:
        /* <DEDUP_REMOVED lines=14> */
.L_x_87:


//--------------------- .text._ZN13group_norm_v214gn_cuda_kernelI13__nv_bfloat16Li320ELi3ELi16ELi20ELi1024ELb1ELi64ELi320ELi320ELi4ELb1ELi21ELb0ELb0ENS_16CompileConditionILi1000EEEEEvPT_PKS4_S7_S7_flPfS8_Pj --------------------------
	.section	.text._ZN13group_norm_v214gn_cuda_kernelI13__nv_bfloat16Li320ELi3ELi16ELi20ELi1024ELb1ELi64ELi320ELi320ELi4ELb1ELi21ELb0ELb0ENS_16CompileConditionILi1000EEEEEvPT_PKS4_S7_S7_flPfS8_Pj,"ax",@progbits
	.align	128
        .global         _ZN13group_norm_v214gn_cuda_kernelI13__nv_bfloat16Li320ELi3ELi16ELi20ELi1024ELb1ELi64ELi320ELi320ELi4ELb1ELi21ELb0ELb0ENS_16CompileConditionILi1000EEEEEvPT_PKS4_S7_S7_flPfS8_Pj
        .type           _ZN13group_norm_v214gn_cuda_kernelI13__nv_bfloat16Li320ELi3ELi16ELi20ELi1024ELb1ELi64ELi320ELi320ELi4ELb1ELi21ELb0ELb0ENS_16CompileConditionILi1000EEEEEvPT_PKS4_S7_S7_flPfS8_Pj,@function
        .size           _ZN13group_norm_v214gn_cuda_kernelI13__nv_bfloat16Li320ELi3ELi16ELi20ELi1024ELb1ELi64ELi320ELi320ELi4ELb1ELi21ELb0ELb0ENS_16CompileConditionILi1000EEEEEvPT_PKS4_S7_S7_flPfS8_Pj,(.L_x_88 - _ZN13group_norm_v214gn_cuda_kernelI13__nv_bfloat16Li320ELi3ELi16ELi20ELi1024ELb1ELi64ELi320ELi320ELi4ELb1ELi21ELb0ELb0ENS_16CompileConditionILi1000EEEEEvPT_PKS4_S7_S7_flPfS8_Pj)
        .other          _ZN13group_norm_v214gn_cuda_kernelI13__nv_bfloat16Li320ELi3ELi16ELi20ELi1024ELb1ELi64ELi320ELi320ELi4ELb1ELi21ELb0ELb0ENS_16CompileConditionILi1000EEEEEvPT_PKS4_S7_S7_flPfS8_Pj,@"STO_CUDA_ENTRY STV_DEFAULT"
_ZN13group_norm_v214gn_cuda_kernelI13__nv_bfloat16Li320ELi3ELi16ELi20ELi1024ELb1ELi64ELi320ELi320ELi4ELb1ELi21ELb0ELb0ENS_16CompileConditionILi1000EEEEEvPT_PKS4_S7_S7_flPfS8_Pj:
.text._ZN13group_norm_v214gn_cuda_kernelI13__nv_bfloat16Li320ELi3ELi16ELi20ELi1024ELb1ELi64ELi320ELi320ELi4ELb1ELi21ELb0ELb0ENS_16CompileConditionILi1000EEEEEvPT_PKS4_S7_S7_flPfS8_Pj:
[----:B------:R-:W-:Y:S01]  /*0000*/  LDC R1, c[0x0][0x37c] ;  /* 0x0000df00ff017b82 */ /* 0x000fe20000000800 */
[----:B------:R-:W-:Y:S05]  /*0010*/  EXIT ;  /* 0x000000000000794d */ /* 0x000fea0003800000 */
.L_x_28:
        /* <DEDUP_REMOVED lines=14> */
.L_x_88:


//--------------------- .text._ZN13group_norm_v214gn_cuda_kernelI13__nv_bfloat16Li320ELi1ELi16ELi20ELi1024ELb1ELi128ELi320ELi320ELi4ELb1ELi18ELb0ELb0ENS_16CompileConditionILi1000EEEEEvPT_PKS4_S7_S7_flPfS8_Pj --------------------------
	.section	.text._ZN13group_norm_v214gn_cuda_kernelI13__nv_bfloat16Li320ELi1ELi16ELi20ELi1024ELb1ELi128ELi320ELi320ELi4ELb1ELi18ELb0ELb0ENS_16CompileConditionILi1000EEEEEvPT_PKS4_S7_S7_flPfS8_Pj,"ax",@progbits
	.align	128
        .global         _ZN13group_norm_v214gn_cuda_kernelI13__nv_bfloat16Li320ELi1ELi16ELi20ELi1024ELb1ELi128ELi320ELi320ELi4ELb1ELi18ELb0ELb0ENS_16CompileConditionILi1000EEEEEvPT_PKS4_S7_S7_flPfS8_Pj
        .type           _ZN13group_norm_v214gn_cuda_kernelI13__nv_bfloat16Li320ELi1ELi16ELi20ELi1024ELb1ELi128ELi320ELi320ELi4ELb1ELi18ELb0ELb0ENS_16CompileConditionILi1000EEEEEvPT_PKS4_S7_S7_flPfS8_Pj,@function
        .size           _ZN13group_norm_v214gn_cuda_kernelI13__nv_bfloat16Li320ELi1ELi16ELi20ELi1024ELb1ELi128ELi320ELi320ELi4ELb1ELi18ELb0ELb0ENS_16CompileConditionILi1000EEEEEvPT_PKS4_S7_S7_flPfS8_Pj,(.L_x_89 - _ZN13group_norm_v214gn_cuda_kernelI13__nv_bfloat16Li320ELi1ELi16ELi20ELi1024ELb1ELi128ELi320ELi320ELi4ELb1ELi18ELb0ELb0ENS_16CompileConditionILi1000EEEEEvPT_PKS4_S7_S7_flPfS8_Pj)
        .other          _ZN13group_norm_v214gn_cuda_kernelI13__nv_bfloat16Li320ELi1ELi16ELi20ELi1024ELb1ELi128ELi320ELi320ELi4ELb1ELi18ELb0ELb0ENS_16CompileConditionILi1000EEEEEvPT_PKS4_S7_S7_flPfS8_Pj,@"STO_CUDA_ENTRY STV_DEFAULT"
_ZN13group_norm_v214gn_cuda_kernelI13__nv_bfloat16Li320ELi1ELi16ELi20ELi1024ELb1ELi128ELi320ELi320ELi4ELb1ELi18ELb0ELb0ENS_16CompileConditionILi1000EEEEEvPT_PKS4_S7_S7_flPfS8_Pj:
.text._ZN13group_norm_v214gn_cuda_kernelI13__nv_bfloat16Li320ELi1ELi16ELi20ELi1024ELb1ELi128ELi320ELi320ELi4ELb1ELi18ELb0ELb0ENS_16CompileConditionILi1000EEEEEvPT_PKS4_S7_S7_flPfS8_Pj:
[----:B------:R-:W-:Y:S01]  /*0000*/  LDC R1, c[0x0][0x37c] ;  /* 0x0000df00ff017b82 */ /* 0x000fe20000000800 */
[----:B------:R-:W-:Y:S05]  /*0010*/  EXIT ;  /* 0x000000000000794d */ /* 0x000fea0003800000 */
.L_x_29:
        /* <DEDUP_REMOVED lines=14> */
.L_x_89:


//--------------------- .text._ZN13group_norm_v218gn_bwd_cuda_kernelI6__halfLi320ELi3ELi32ELi10ELi1024ELb0ELb1ELi4ELi320ELi320ELi4ELb1ELi1ELb0ELb0ELNS_15WgradSyncMethodE3ENS_16CompileConditionILi1000EEEEEvPT_S6_S6_PKS5_S8_S8_S8_PKfflPfPj --------------------------
	.section	.text._ZN13group_norm_v218gn_bwd_cuda_kernelI6__halfLi320ELi3ELi32ELi10ELi1024ELb0ELb1ELi4ELi320ELi320ELi4ELb1ELi1ELb0ELb0ELNS_15WgradSyncMethodE3ENS_16CompileConditionILi1000EEEEEvPT_S6_S6_PKS5_S8_S8_S8_PKfflPfPj,"ax",@progbits
	.align	128
        .global         _ZN13group_norm_v218gn_bwd_cuda_kernelI6__halfLi320ELi3ELi32ELi10ELi1024ELb0ELb1ELi4ELi320ELi320ELi4ELb1ELi1ELb0ELb0ELNS_15WgradSyncMethodE3ENS_16CompileConditionILi1000EEEEEvPT_S6_S6_PKS5_S8_S8_S8_PKfflPfPj
        .type           _ZN13group_norm_v218gn_bwd_cuda_kernelI6__halfLi320ELi3ELi32ELi10ELi1024ELb0ELb1ELi4ELi320ELi320ELi4ELb1ELi1ELb0ELb0ELNS_15WgradSyncMethodE3ENS_16CompileConditionILi1000EEEEEvPT_S6_S6_PKS5_S8_S8_S8_PKfflPfPj,@function
        .size           _ZN13group_norm_v218gn_bwd_cuda_kernelI6__halfLi320ELi3ELi32ELi10ELi1024ELb0ELb1ELi4ELi320ELi320ELi4ELb1ELi1ELb0ELb0ELNS_15WgradSyncMethodE3ENS_16CompileConditionILi1000EEEEEvPT_S6_S6_PKS5_S8_S8_S8_PKfflPfPj,(.L_x_90 - _ZN13group_norm_v218gn_bwd_cuda_kernelI6__halfLi320ELi3ELi32ELi10ELi1024ELb0ELb1ELi4ELi320ELi320ELi4ELb1ELi1ELb0ELb0ELNS_15WgradSyncMethodE3ENS_16CompileConditionILi1000EEEEEvPT_S6_S6_PKS5_S8_S8_S8_PKfflPfPj)
        .other          _ZN13group_norm_v218gn_bwd_cuda_kernelI6__halfLi320ELi3ELi32ELi10ELi1024ELb0ELb1ELi4ELi320ELi320ELi4ELb1ELi1ELb0ELb0ELNS_15WgradSyncMethodE3ENS_16CompileConditionILi1000EEEEEvPT_S6_S6_PKS5_S8_S8_S8_PKfflPfPj,@"STO_CUDA_ENTRY STV_DEFAULT"
_ZN13group_norm_v218gn_bwd_cuda_kernelI6__halfLi320ELi3ELi32ELi10ELi1024ELb0ELb1ELi4ELi320ELi320ELi4ELb1ELi1ELb0ELb0ELNS_15WgradSyncMethodE3ENS_16CompileConditionILi1000EEEEEvPT_S6_S6_PKS5_S8_S8_S8_PKfflPfPj:
.text._ZN13group_norm_v218gn_bwd_cuda_kernelI6__halfLi320ELi3ELi32ELi10ELi1024ELb0ELb1ELi4ELi320ELi320ELi4ELb1ELi1ELb0ELb0ELNS_15WgradSyncMethodE3ENS_16CompileConditionILi1000EEEEEvPT_S6_S6_PKS5_S8_S8_S8_PKfflPfPj:
[----:B------:R-:W-:Y:S01]  /*0000*/  LDC R1, c[0x0][0x37c] ;  /* 0x0000df00ff017b82 */ /* 0x000fe20000000800 */
[----:B------:R-:W-:Y:S05]  /*0010*/  EXIT ;  /* 0x000000000000794d */ /* 0x000fea0003800000 */
.L_x_30:
        /* <DEDUP_REMOVED lines=14> */
.L_x_90:


//--------------------- .text._ZN13group_norm_v218gn_bwd_cuda_kernelI6__halfLi320ELi1ELi32ELi10ELi1024ELb0ELb1ELi8ELi320ELi320ELi4ELb1ELi1ELb0ELb0ELNS_15WgradSyncMethodE3ENS_16CompileConditionILi1000EEEEEvPT_S6_S6_PKS5_S8_S8_S8_PKfflPfPj --------------------------
	.section	.text._ZN13group_norm_v218gn_bwd_cuda_kernelI6__halfLi320ELi1ELi32ELi10ELi1024ELb0ELb1ELi8ELi320ELi320ELi4ELb1ELi1ELb0ELb0ELNS_15WgradSyncMethodE3ENS_16CompileConditionILi1000EEEEEvPT_S6_S6_PKS5_S8_S8_S8_PKfflPfPj,"ax",@progbits
	.align	128
        .global         _ZN13group_norm_v218gn_bwd_cuda_kernelI6__halfLi320ELi1ELi32ELi10ELi1024ELb0ELb1ELi8ELi320ELi320ELi4ELb1ELi1ELb0ELb0ELNS_15WgradSyncMethodE3ENS_16CompileConditionILi1000EEEEEvPT_S6_S6_PKS5_S8_S8_S8_PKfflPfPj
        .type           _ZN13group_norm_v218gn_bwd_cuda_kernelI6__halfLi320ELi1ELi32ELi10ELi1024ELb0ELb1ELi8ELi320ELi320ELi4ELb1ELi1ELb0ELb0ELNS_15WgradSyncMethodE3ENS_16CompileConditionILi1000EEEEEvPT_S6_S6_PKS5_S8_S8_S8_PKfflPfPj,@function
        .size           _ZN13group_norm_v218gn_bwd_cuda_kernelI6__halfLi320ELi1ELi32ELi10ELi1024ELb0ELb1ELi8ELi320ELi320ELi4ELb1ELi1ELb0ELb0ELNS_15WgradSyncMethodE3ENS_16CompileConditionILi1000EEEEEvPT_S6_S6_PKS5_S8_S8_S8_PKfflPfPj,(.L_x_91 - _ZN13group_norm_v218gn_bwd_cuda_kernelI6__halfLi320ELi1ELi32ELi10ELi1024ELb0ELb1ELi8ELi320ELi320ELi4ELb1ELi1ELb0ELb0ELNS_15WgradSyncMethodE3ENS_16CompileConditionILi1000EEEEEvPT_S6_S6_PKS5_S8_S8_S8_PKfflPfPj)
        .other          _ZN13group_norm_v218gn_bwd_cuda_kernelI6__halfLi320ELi1ELi32ELi10ELi1024ELb0ELb1ELi8ELi320ELi320ELi4ELb1ELi1ELb0ELb0ELNS_15WgradSyncMethodE3ENS_16CompileConditionILi1000EEEEEvPT_S6_S6_PKS5_S8_S8_S8_PKfflPfPj,@"STO_CUDA_ENTRY STV_DEFAULT"
_ZN13group_norm_v218gn_bwd_cuda_kernelI6__halfLi320ELi1ELi32ELi10ELi1024ELb0ELb1ELi8ELi320ELi320ELi4ELb1ELi1ELb0ELb0ELNS_15WgradSyncMethodE3ENS_16CompileConditionILi1000EEEEEvPT_S6_S6_PKS5_S8_S8_S8_PKfflPfPj:
.text._ZN13group_norm_v218gn_bwd_cuda_kernelI6__halfLi320ELi1ELi32ELi10ELi1024ELb0ELb1ELi8ELi320ELi320ELi4ELb1ELi1ELb0ELb0ELNS_15WgradSyncMethodE3ENS_16CompileConditionILi1000EEEEEvPT_S6_S6_PKS5_S8_S8_S8_PKfflPfPj:
[----:B------:R-:W-:Y:S01]  /*0000*/  LDC R1, c[0x0][0x37c] ;  /* 0x0000df00ff017b82 */ /* 0x000fe20000000800 */
[----:B------:R-:W-:Y:S05]  /*0010*/  EXIT ;  /* 0x000000000000794d */ /* 0x000fea0003800000 */
.L_x_31:
        /* <DEDUP_REMOVED lines=14> */
.L_x_91:


//--------------------- .text._ZN13group_norm_v218gn_bwd_cuda_kernelI6__halfLi320ELi3ELi32ELi10ELi1024ELb0ELb1ELi8ELi320ELi320ELi4ELb1ELi2ELb0ELb0ELNS_15WgradSyncMethodE3ENS_16CompileConditionILi1000EEEEEvPT_S6_S6_PKS5_S8_S8_S8_PKfflPfPj --------------------------
	.section	.text._ZN13group_norm_v218gn_bwd_cuda_kernelI6__halfLi320ELi3ELi32ELi10ELi1024ELb0ELb1ELi8ELi320ELi320ELi4ELb1ELi2ELb0ELb0ELNS_15WgradSyncMethodE3ENS_16CompileConditionILi1000EEEEEvPT_S6_S6_PKS5_S8_S8_S8_PKfflPfPj,"ax",@progbits
	.align	128
        .global         _ZN13group_norm_v218gn_bwd_cuda_kernelI6__halfLi320ELi3ELi32ELi10ELi1024ELb0ELb1ELi8ELi320ELi320ELi4ELb1ELi2ELb0ELb0ELNS_15WgradSyncMethodE3ENS_16CompileConditionILi1000EEEEEvPT_S6_S6_PKS5_S8_S8_S8_PKfflPfPj
        .type           _ZN13group_norm_v218gn_bwd_cuda_kernelI6__halfLi320ELi3ELi32ELi10ELi1024ELb0ELb1ELi8ELi320ELi320ELi4ELb1ELi2ELb0ELb0ELNS_15WgradSyncMethodE3ENS_16CompileConditionILi1000EEEEEvPT_S6_S6_PKS5_S8_S8_S8_PKfflPfPj,@function
        .size           _ZN13group_norm_v218gn_bwd_cuda_kernelI6__halfLi320ELi3ELi32ELi10ELi1024ELb0ELb1ELi8ELi320ELi320ELi4ELb1ELi2ELb0ELb0ELNS_15WgradSyncMethodE3ENS_16CompileConditionILi1000EEEEEvPT_S6_S6_PKS5_S8_S8_S8_PKfflPfPj,(.L_x_92 - _ZN13group_norm_v218gn_bwd_cuda_kernelI6__halfLi320ELi3ELi32ELi10ELi1024ELb0ELb1ELi8ELi320ELi320ELi4ELb1ELi2ELb0ELb0ELNS_15WgradSyncMethodE3ENS_16CompileConditionILi1000EEEEEvPT_S6_S6_PKS5_S8_S8_S8_PKfflPfPj)
        .other          _ZN13group_norm_v218gn_bwd_cuda_kernelI6__halfLi320ELi3ELi32ELi10ELi1024ELb0ELb1ELi8ELi320ELi320ELi4ELb1ELi2ELb0ELb0ELNS_15WgradSyncMethodE3ENS_16CompileConditionILi1000EEEEEvPT_S6_S6_PKS5_S8_S8_S8_PKfflPfPj,@"STO_CUDA_ENTRY STV_DEFAULT"
_ZN13group_norm_v218gn_bwd_cuda_kernelI6__halfLi320ELi3ELi32ELi10ELi1024ELb0ELb1ELi8ELi320ELi320ELi4ELb1ELi2ELb0ELb0ELNS_15WgradSyncMethodE3ENS_16CompileConditionILi1000EEEEEvPT_S6_S6_PKS5_S8_S8_S8_PKfflPfPj:
.text._ZN13group_norm_v218gn_bwd_cuda_kernelI6__halfLi320ELi3ELi32ELi10ELi1024ELb0ELb1ELi8ELi320ELi320ELi4ELb1ELi2ELb0ELb0ELNS_15WgradSyncMethodE3ENS_16CompileConditionILi1000EEEEEvPT_S6_S6_PKS5_S8_S8_S8_PKfflPfPj:
[----:B------:R-:W-:Y:S01]  /*0000*/  LDC R1, c[0x0][0x37c] ;  /* 0x0000df00ff017b82 */ /* 0x000fe20000000800 */
[----:B------:R-:W-:Y:S05]  /*0010*/  EXIT ;  /* 0x000000000000794d */ /* 0x000fea0003800000 */
.L_x_32:
        /* <DEDUP_REMOVED lines=14> */
.L_x_92:


//--------------------- .text._ZN13group_norm_v218gn_bwd_cuda_kernelI6__halfLi320ELi1ELi32ELi10ELi1024ELb0ELb1ELi16ELi320ELi320ELi4ELb1ELi2ELb0ELb0ELNS_15WgradSyncMethodE3ENS_16CompileConditionILi1000EEEEEvPT_S6_S6_PKS5_S8_S8_S8_PKfflPfPj --------------------------
	.section	.text._ZN13group_norm_v218gn_bwd_cuda_kernelI6__halfLi320ELi1ELi32ELi10ELi1024ELb0ELb1ELi16ELi320ELi320ELi4ELb1ELi2ELb0ELb0ELNS_15WgradSyncMethodE3ENS_16CompileConditionILi1000EEEEEvPT_S6_S6_PKS5_S8_S8_S8_PKfflPfPj,"ax",@progbits
	.align	128
        .global         _ZN13group_norm_v218gn_bwd_cuda_kernelI6__halfLi320ELi1ELi32ELi10ELi1024ELb0ELb1ELi16ELi320ELi320ELi4ELb1ELi2ELb0ELb0ELNS_15WgradSyncMethodE3ENS_16CompileConditionILi1000EEEEEvPT_S6_S6_PKS5_S8_S8_S8_PKfflPfPj
        .type           _ZN13group_norm_v218gn_bwd_cuda_kernelI6__halfLi320ELi1ELi32ELi10ELi1024ELb0ELb1ELi16ELi320ELi320ELi4ELb1ELi2ELb0ELb0ELNS_15WgradSyncMethodE3ENS_16CompileConditionILi1000EEEEEvPT_S6_S6_PKS5_S8_S8_S8_PKfflPfPj,@function
        .size           _ZN13group_norm_v218gn_bwd_cuda_kernelI6__halfLi320ELi1ELi32ELi10ELi1024ELb0ELb1ELi16ELi320ELi320ELi4ELb1ELi2ELb0ELb0ELNS_15WgradSyncMethodE3ENS_16CompileConditionILi1000EEEEEvPT_S6_S6_PKS5_S8_S8_S8_PKfflPfPj,(.L_x_93 - _ZN13group_norm_v218gn_bwd_cuda_kernelI6__halfLi320ELi1ELi32ELi10ELi1024ELb0ELb1ELi16ELi320ELi320ELi4ELb1ELi2ELb0ELb0ELNS_15WgradSyncMethodE3ENS_16CompileConditionILi1000EEEEEvPT_S6_S6_PKS5_S8_S8_S8_PKfflPfPj)
        .other          _ZN13group_norm_v218gn_bwd_cuda_kernelI6__halfLi320ELi1ELi32ELi10ELi1024ELb0ELb1ELi16ELi320ELi320ELi4ELb1ELi2ELb0ELb0ELNS_15WgradSyncMethodE3ENS_16CompileConditionILi1000EEEEEvPT_S6_S6_PKS5_S8_S8_S8_PKfflPfPj,@"STO_CUDA_ENTRY STV_DEFAULT"
_ZN13group_norm_v218gn_bwd_cuda_kernelI6__halfLi320ELi1ELi32ELi10ELi1024ELb0ELb1ELi16ELi320ELi320ELi4ELb1ELi2ELb0ELb0ELNS_15WgradSyncMethodE3ENS_16CompileConditionILi1000EEEEEvPT_S6_S6_PKS5_S8_S8_S8_PKfflPfPj:
.text._ZN13group_norm_v218gn_bwd_cuda_kernelI6__halfLi320ELi1ELi32ELi10ELi1024ELb0ELb1ELi16ELi320ELi320ELi4ELb1ELi2ELb0ELb0ELNS_15WgradSyncMethodE3ENS_16CompileConditionILi1000EEEEEvPT_S6_S6_PKS5_S8_S8_S8_PKfflPfPj:
[----:B------:R-:W-:Y:S01]  /*0000*/  LDC R1, c[0x0][0x37c] ;  /* 0x0000df00ff017b82 */ /* 0x000fe20000000800 */
[----:B------:R-:W-:Y:S05]  /*0010*/  EXIT ;  /* 0x000000000000794d */ /* 0x000fea0003800000 */
.L_x_33:
        /* <DEDUP_REMOVED lines=14> */
.L_x_93:


//--------------------- .text._ZN13group_norm_v218gn_bwd_cuda_kernelI6__halfLi320ELi3ELi32ELi10ELi1024ELb0ELb1ELi16ELi320ELi320ELi4ELb1ELi5ELb0ELb0ELNS_15WgradSyncMethodE3ENS_16CompileConditionILi1000EEEEEvPT_S6_S6_PKS5_S8_S8_S8_PKfflPfPj --------------------------
	.section	.text._ZN13group_norm_v218gn_bwd_cuda_kernelI6__halfLi320ELi3ELi32ELi10ELi1024ELb0ELb1ELi16ELi320ELi320ELi4ELb1ELi5ELb0ELb0ELNS_15WgradSyncMethodE3ENS_16CompileConditionILi1000EEEEEvPT_S6_S6_PKS5_S8_S8_S8_PKfflPfPj,"ax",@progbits
	.align	128
        .global         _ZN13group_norm_v218gn_bwd_cuda_kernelI6__halfLi320ELi3ELi32ELi10ELi1024ELb0ELb1ELi16ELi320ELi320ELi4ELb1ELi5ELb0ELb0ELNS_15WgradSyncMethodE3ENS_16CompileConditionILi1000EEEEEvPT_S6_S6_PKS5_S8_S8_S8_PKfflPfPj
        .type           _ZN13group_norm_v218gn_bwd_cuda_kernelI6__halfLi320ELi3ELi32ELi10ELi1024ELb0ELb1ELi16ELi320ELi320ELi4ELb1ELi5ELb0ELb0ELNS_15WgradSyncMethodE3ENS_16CompileConditionILi1000EEEEEvPT_S6_S6_PKS5_S8_S8_S8_PKfflPfPj,@function
        .size           _ZN13group_norm_v218gn_bwd_cuda_kernelI6__halfLi320ELi3ELi32ELi10ELi1024ELb0ELb1ELi16ELi320ELi320ELi4ELb1ELi5ELb0ELb0ELNS_15WgradSyncMethodE3ENS_16CompileConditionILi1000EEEEEvPT_S6_S6_PKS5_S8_S8_S8_PKfflPfPj,(.L_x_94 - _ZN13group_norm_v218gn_bwd_cuda_kernelI6__halfLi320ELi3ELi32ELi10ELi1024ELb0ELb1ELi16ELi320ELi320ELi4ELb1ELi5ELb0ELb0ELNS_15WgradSyncMethodE3ENS_16CompileConditionILi1000EEEEEvPT_S6_S6_PKS5_S8_S8_S8_PKfflPfPj)
        .other          _ZN13group_norm_v218gn_bwd_cuda_kernelI6__halfLi320ELi3ELi32ELi10ELi1024ELb0ELb1ELi16ELi320ELi320ELi4ELb1ELi5ELb0ELb0ELNS_15WgradSyncMethodE3ENS_16CompileConditionILi1000EEEEEvPT_S6_S6_PKS5_S8_S8_S8_PKfflPfPj,@"STO_CUDA_ENTRY STV_DEFAULT"
_ZN13group_norm_v218gn_bwd_cuda_kernelI6__halfLi320ELi3ELi32ELi10ELi1024ELb0ELb1ELi16ELi320ELi320ELi4ELb1ELi5ELb0ELb0ELNS_15WgradSyncMethodE3ENS_16CompileConditionILi1000EEEEEvPT_S6_S6_PKS5_S8_S8_S8_PKfflPfPj:
.text._ZN13group_norm_v218gn_bwd_cuda_kernelI6__halfLi320ELi3ELi32ELi10ELi1024ELb0ELb1ELi16ELi320ELi320ELi4ELb1ELi5ELb0ELb0ELNS_15WgradSyncMethodE3ENS_16CompileConditionILi1000EEEEEvPT_S6_S6_PKS5_S8_S8_S8_PKfflPfPj:
[----:B------:R-:W-:Y:S01]  /*0000*/  LDC R1, c[0x0][0x37c] ;  /* 0x0000df00ff017b82 */ /* 0x000fe20000000800 */
[----:B------:R-:W-:Y:S05]  /*0010*/  EXIT ;  /* 0x000000000000794d */ /* 0x000fea0003800000 */
.L_x_34:
        /* <DEDUP_REMOVED lines=14> */
.L_x_94:


//--------------------- .text._ZN13group_norm_v218gn_bwd_cuda_kernelI6__halfLi320ELi1ELi32ELi10ELi1024ELb0ELb1ELi32ELi320ELi320ELi4ELb1ELi4ELb0ELb0ELNS_15WgradSyncMethodE3ENS_16CompileConditionILi1000EEEEEvPT_S6_S6_PKS5_S8_S8_S8_PKfflPfPj --------------------------
	.section	.text._ZN13group_norm_v218gn_bwd_cuda_kernelI6__halfLi320ELi1ELi32ELi10ELi1024ELb0ELb1ELi32ELi320ELi320ELi4ELb1ELi4ELb0ELb0ELNS_15WgradSyncMethodE3ENS_16CompileConditionILi1000EEEEEvPT_S6_S6_PKS5_S8_S8_S8_PKfflPfPj,"ax",@progbits
	.align	128
        .global         _ZN13group_norm_v218gn_bwd_cuda_kernelI6__halfLi320ELi1ELi32ELi10ELi1024ELb0ELb1ELi32ELi320ELi320ELi4ELb1ELi4ELb0ELb0ELNS_15WgradSyncMethodE3ENS_16CompileConditionILi1000EEEEEvPT_S6_S6_PKS5_S8_S8_S8_PKfflPfPj
        .type           _ZN13group_norm_v218gn_bwd_cuda_kernelI6__halfLi320ELi1ELi32ELi10ELi1024ELb0ELb1ELi32ELi320ELi320ELi4ELb1ELi4ELb0ELb0ELNS_15WgradSyncMethodE3ENS_16CompileConditionILi1000EEEEEvPT_S6_S6_PKS5_S8_S8_S8_PKfflPfPj,@function
        .size           _ZN13group_norm_v218gn_bwd_cuda_kernelI6__halfLi320ELi1ELi32ELi10ELi1024ELb0ELb1ELi32ELi320ELi320ELi4ELb1ELi4ELb0ELb0ELNS_15WgradSyncMethodE3ENS_16CompileConditionILi1000EEEEEvPT_S6_S6_PKS5_S8_S8_S8_PKfflPfPj,(.L_x_95 - _ZN13group_norm_v218gn_bwd_cuda_kernelI6__halfLi320ELi1ELi32ELi10ELi1024ELb0ELb1ELi32ELi320ELi320ELi4ELb1ELi4ELb0ELb0ELNS_15WgradSyncMethodE3ENS_16CompileConditionILi1000EEEEEvPT_S6_S6_PKS5_S8_S8_S8_PKfflPfPj)
        .other          _ZN13group_norm_v218gn_bwd_cuda_kernelI6__halfLi320ELi1ELi32ELi10ELi1024ELb0ELb1ELi32ELi320ELi320ELi4ELb1ELi4ELb0ELb0ELNS_15WgradSyncMethodE3ENS_16CompileConditionILi1000EEEEEvPT_S6_S6_PKS5_S8_S8_S8_PKfflPfPj,@"STO_CUDA_ENTRY STV_DEFAULT"
_ZN13group_norm_v218gn_bwd_cuda_kernelI6__halfLi320ELi1ELi32ELi10ELi1024ELb0ELb1ELi32ELi320ELi320ELi4ELb1ELi4ELb0ELb0ELNS_15WgradSyncMethodE3ENS_16CompileConditionILi1000EEEEEvPT_S6_S6_PKS5_S8_S8_S8_PKfflPfPj:
.text._ZN13group_norm_v218gn_bwd_cuda_kernelI6__halfLi320ELi1ELi32ELi10ELi1024ELb0ELb1ELi32ELi320ELi320ELi4ELb1ELi4ELb0ELb0ELNS_15WgradSyncMethodE3ENS_16CompileConditionILi1000EEEEEvPT_S6_S6_PKS5_S8_S8_S8_PKfflPfPj:
[----:B------:R-:W-:Y:S01]  /*0000*/  LDC R1, c[0x0][0x37c] ;  /* 0x0000df00ff017b82 */ /* 0x000fe20000000800 */
[----:B------:R-:W-:Y:S05]  /*0010*/  EXIT ;  /* 0x000000000000794d */ /* 0x000fea0003800000 */
.L_x_35:
        /* <DEDUP_REMOVED lines=14> */
.L_x_95:


//--------------------- .text._ZN13group_norm_v218gn_bwd_cuda_kernelI6__halfLi320ELi1ELi32ELi10ELi1024ELb0ELb1ELi64ELi320ELi320ELi4ELb1ELi9ELb0ELb0ELNS_15WgradSyncMethodE3ENS_16CompileConditionILi1000EEEEEvPT_S6_S6_PKS5_S8_S8_S8_PKfflPfPj --------------------------
	.section	.text._ZN13group_norm_v218gn_bwd_cuda_kernelI6__halfLi320ELi1ELi32ELi10ELi1024ELb0ELb1ELi64ELi320ELi320ELi4ELb1ELi9ELb0ELb0ELNS_15WgradSyncMethodE3ENS_16CompileConditionILi1000EEEEEvPT_S6_S6_PKS5_S8_S8_S8_PKfflPfPj,"ax",@progbits
	.align	128
        .global         _ZN13group_norm_v218gn_bwd_cuda_kernelI6__halfLi320ELi1ELi32ELi10ELi1024ELb0ELb1ELi64ELi320ELi320ELi4ELb1ELi9ELb0ELb0ELNS_15WgradSyncMethodE3ENS_16CompileConditionILi1000EEEEEvPT_S6_S6_PKS5_S8_S8_S8_PKfflPfPj
        .type           _ZN13group_norm_v218gn_bwd_cuda_kernelI6__halfLi320ELi1ELi32ELi10ELi1024ELb0ELb1ELi64ELi320ELi320ELi4ELb1ELi9ELb0ELb0ELNS_15WgradSyncMethodE3ENS_16CompileConditionILi1000EEEEEvPT_S6_S6_PKS5_S8_S8_S8_PKfflPfPj,@function
        .size           _ZN13group_norm_v218gn_bwd_cuda_kernelI6__halfLi320ELi1ELi32ELi10ELi1024ELb0ELb1ELi64ELi320ELi320ELi4ELb1ELi9ELb0ELb0ELNS_15WgradSyncMethodE3ENS_16CompileConditionILi1000EEEEEvPT_S6_S6_PKS5_S8_S8_S8_PKfflPfPj,(.L_x_96 - _ZN13group_norm_v218gn_bwd_cuda_kernelI6__halfLi320ELi1ELi32ELi10ELi1024ELb0ELb1ELi64ELi320ELi320ELi4ELb1ELi9ELb0ELb0ELNS_15WgradSyncMethodE3ENS_16CompileConditionILi1000EEEEEvPT_S6_S6_PKS5_S8_S8_S8_PKfflPfPj)
        .other          _ZN13group_norm_v218gn_bwd_cuda_kernelI6__halfLi320ELi1ELi32ELi10ELi1024ELb0ELb1ELi64ELi320ELi320ELi4ELb1ELi9ELb0ELb0ELNS_15WgradSyncMethodE3ENS_16CompileConditionILi1000EEEEEvPT_S6_S6_PKS5_S8_S8_S8_PKfflPfPj,@"STO_CUDA_ENTRY STV_DEFAULT"
_ZN13group_norm_v218gn_bwd_cuda_kernelI6__halfLi320ELi1ELi32ELi10ELi1024ELb0ELb1ELi64ELi320ELi320ELi4ELb1ELi9ELb0ELb0ELNS_15WgradSyncMethodE3ENS_16CompileConditionILi1000EEEEEvPT_S6_S6_PKS5_S8_S8_S8_PKfflPfPj:
.text._ZN13group_norm_v218gn_bwd_cuda_kernelI6__halfLi320ELi1ELi32ELi10ELi1024ELb0ELb1ELi64ELi320ELi320ELi4ELb1ELi9ELb0ELb0ELNS_15WgradSyncMethodE3ENS_16CompileConditionILi1000EEEEEvPT_S6_S6_PKS5_S8_S8_S8_PKfflPfPj:
[----:B------:R-:W-:Y:S01]  /*0000*/  LDC R1, c[0x0][0x37c] ;  /* 0x0000df00ff017b82 */ /* 0x000fe20000000800 */
[----:B------:R-:W-:Y:S05]  /*0010*/  EXIT ;  /* 0x000000000000794d */ /* 0x000fea0003800000 */
.L_x_36:
        /* <DEDUP_REMOVED lines=14> */
.L_x_96:


//--------------------- .text._ZN13group_norm_v218gn_bwd_cuda_kernelI6__halfLi320ELi3ELi32ELi10ELi1024ELb0ELb1ELi32ELi320ELi320ELi4ELb1ELi10ELb0ELb0ELNS_15WgradSyncMethodE3ENS_16CompileConditionILi1000EEEEEvPT_S6_S6_PKS5_S8_S8_S8_PKfflPfPj --------------------------
	.section	.text._ZN13group_norm_v218gn_bwd_cuda_kernelI6__halfLi320ELi3ELi32ELi10ELi1024ELb0ELb1ELi32ELi320ELi320ELi4ELb1ELi10ELb0ELb0ELNS_15WgradSyncMethodE3ENS_16CompileConditionILi1000EEEEEvPT_S6_S6_PKS5_S8_S8_S8_PKfflPfPj,"ax",@progbits
	.align	128
        .global         _ZN13group_norm_v218gn_bwd_cuda_kernelI6__halfLi320ELi3ELi32ELi10ELi1024ELb0ELb1ELi32ELi320ELi320ELi4ELb1ELi10ELb0ELb0ELNS_15WgradSyncMethodE3ENS_16CompileConditionILi1000EEEEEvPT_S6_S6_PKS5_S8_S8_S8_PKfflPfPj
        .type           _ZN13group_norm_v218gn_bwd_cuda_kernelI6__halfLi320ELi3ELi32ELi10ELi1024ELb0ELb1ELi32ELi320ELi320ELi4ELb1ELi10ELb0ELb0ELNS_15WgradSyncMethodE3ENS_16CompileConditionILi1000EEEEEvPT_S6_S6_PKS5_S8_S8_S8_PKfflPfPj,@function
        .size           _ZN13group_norm_v218gn_bwd_cuda_kernelI6__halfLi320ELi3ELi32ELi10ELi1024ELb0ELb1ELi32ELi320ELi320ELi4ELb1ELi10ELb0ELb0ELNS_15WgradSyncMethodE3ENS_16CompileConditionILi1000EEEEEvPT_S6_S6_PKS5_S8_S8_S8_PKfflPfPj,(.L_x_97 - _ZN13group_norm_v218gn_bwd_cuda_kernelI6__halfLi320ELi3ELi32ELi10ELi1024ELb0ELb1ELi32ELi320ELi320ELi4ELb1ELi10ELb0ELb0ELNS_15WgradSyncMethodE3ENS_16CompileConditionILi1000EEEEEvPT_S6_S6_PKS5_S8_S8_S8_PKfflPfPj)
        .other          _ZN13group_norm_v218gn_bwd_cuda_kernelI6__halfLi320ELi3ELi32ELi10ELi1024ELb0ELb1ELi32ELi320ELi320ELi4ELb1ELi10ELb0ELb0ELNS_15WgradSyncMethodE3ENS_16CompileConditionILi1000EEEEEvPT_S6_S6_PKS5_S8_S8_S8_PKfflPfPj,@"STO_CUDA_ENTRY STV_DEFAULT"
_ZN13group_norm_v218gn_bwd_cuda_kernelI6__halfLi320ELi3ELi32ELi10ELi1024ELb0ELb1ELi32ELi320ELi320ELi4ELb1ELi10ELb0ELb0ELNS_15WgradSyncMethodE3ENS_16CompileConditionILi1000EEEEEvPT_S6_S6_PKS5_S8_S8_S8_PKfflPfPj:
.text._ZN13group_norm_v218gn_bwd_cuda_kernelI6__halfLi320ELi3ELi32ELi10ELi1024ELb0ELb1ELi32ELi320ELi320ELi4ELb1ELi10ELb0ELb0ELNS_15WgradSyncMethodE3ENS_16CompileConditionILi1000EEEEEvPT_S6_S6_PKS5_S8_S8_S8_PKfflPfPj:
[----:B------:R-:W-:Y:S01]  /*0000*/  LDC R1, c[0x0][0x37c] ;  /* 0x0000df00ff017b82 */ /* 0x000fe20000000800 */
[----:B------:R-:W-:Y:S05]  /*0010*/  EXIT ;  /* 0x000000000000794d */ /* 0x000fea0003800000 */
.L_x_37:
        /* <DEDUP_REMOVED lines=14> */
.L_x_97:


//--------------------- .text._ZN13group_norm_v218gn_bwd_cuda_kernelI6__halfLi320ELi2ELi32ELi10ELi1024ELb0ELb1ELi32ELi320ELi320ELi4ELb1ELi9ELb0ELb0ELNS_15WgradSyncMethodE3ENS_16CompileConditionILi1000EEEEEvPT_S6_S6_PKS5_S8_S8_S8_PKfflPfPj --------------------------
	.section	.text._ZN13group_norm_v218gn_bwd_cuda_kernelI6__halfLi320ELi2ELi32ELi10ELi1024ELb0ELb1ELi32ELi320ELi320ELi4ELb1ELi9ELb0ELb0ELNS_15WgradSyncMethodE3ENS_16CompileConditionILi1000EEEEEvPT_S6_S6_PKS5_S8_S8_S8_PKfflPfPj,"ax",@progbits
	.align	128
        .global         _ZN13group_norm_v218gn_bwd_cuda_kernelI6__halfLi320ELi2ELi32ELi10ELi1024ELb0ELb1ELi32ELi320ELi320ELi4ELb1ELi9ELb0ELb0ELNS_15WgradSyncMethodE3ENS_16CompileConditionILi1000EEEEEvPT_S6_S6_PKS5_S8_S8_S8_PKfflPfPj
        .type           _ZN13group_norm_v218gn_bwd_cuda_kernelI6__halfLi320ELi2ELi32ELi10ELi1024ELb0ELb1ELi32ELi320ELi320ELi4ELb1ELi9ELb0ELb0ELNS_15WgradSyncMethodE3ENS_16CompileConditionILi1000EEEEEvPT_S6_S6_PKS5_S8_S8_S8_PKfflPfPj,@function
        .size           _ZN13group_norm_v218gn_bwd_cuda_kernelI6__halfLi320ELi2ELi32ELi10ELi1024ELb0ELb1ELi32ELi320ELi320ELi4ELb1ELi9ELb0ELb0ELNS_15WgradSyncMethodE3ENS_16CompileConditionILi1000EEEEEvPT_S6_S6_PKS5_S8_S8_S8_PKfflPfPj,(.L_x_98 - _ZN13group_norm_v218gn_bwd_cuda_kernelI6__halfLi320ELi2ELi32ELi10ELi1024ELb0ELb1ELi32ELi320ELi320ELi4ELb1ELi9ELb0ELb0ELNS_15WgradSyncMethodE3ENS_16CompileConditionILi1000EEEEEvPT_S6_S6_PKS5_S8_S8_S8_PKfflPfPj)
        .other          _ZN13group_norm_v218gn_bwd_cuda_kernelI6__halfLi320ELi2ELi32ELi10ELi1024ELb0ELb1ELi32ELi320ELi320ELi4ELb1ELi9ELb0ELb0ELNS_15WgradSyncMethodE3ENS_16CompileConditionILi1000EEEEEvPT_S6_S6_PKS5_S8_S8_S8_PKfflPfPj,@"STO_CUDA_ENTRY STV_DEFAULT"
_ZN13group_norm_v218gn_bwd_cuda_kernelI6__halfLi320ELi2ELi32ELi10ELi1024ELb0ELb1ELi32ELi320ELi320ELi4ELb1ELi9ELb0ELb0ELNS_15WgradSyncMethodE3ENS_16CompileConditionILi1000EEEEEvPT_S6_S6_PKS5_S8_S8_S8_PKfflPfPj:
.text._ZN13group_norm_v218gn_bwd_cuda_kernelI6__halfLi320ELi2ELi32ELi10ELi1024ELb0ELb1ELi32ELi320ELi320ELi4ELb1ELi9ELb0ELb0ELNS_15WgradSyncMethodE3ENS_16CompileConditionILi1000EEEEEvPT_S6_S6_PKS5_S8_S8_S8_PKfflPfPj:
[----:B------:R-:W-:Y:S01]  /*0000*/  LDC R1, c[0x0][0x37c] ;  /* 0x0000df00ff017b82 */ /* 0x000fe20000000800 */
[----:B------:R-:W-:Y:S05]  /*0010*/  EXIT ;  /* 0x000000000000794d */ /* 0x000fea0003800000 */
.L_x_38:
        /* <DEDUP_REMOVED lines=14> */
.L_x_98:


//--------------------- .text._ZN13group_norm_v218gn_bwd_cuda_kernelI6__halfLi320ELi3ELi16ELi20ELi1024ELb1ELb1ELi4ELi320ELi320ELi4ELb1ELi1ELb0ELb0ELNS_15WgradSyncMethodE3ENS_16CompileConditionILi1000EEEEEvPT_S6_S6_PKS5_S8_S8_S8_PKfflPfPj --------------------------
	.section	.text._ZN13group_norm_v218gn_bwd_cuda_kernelI6__halfLi320ELi3ELi16ELi20ELi1024ELb1ELb1ELi4ELi320ELi320ELi4ELb1ELi1ELb0ELb0ELNS_15WgradSyncMethodE3ENS_16CompileConditionILi1000EEEEEvPT_S6_S6_PKS5_S8_S8_S8_PKfflPfPj,"ax",@progbits
	.align	128
        .global         _ZN13group_norm_v218gn_bwd_cuda_kernelI6__halfLi320ELi3ELi16ELi20ELi1024ELb1ELb1ELi4ELi320ELi320ELi4ELb1ELi1ELb0ELb0ELNS_15WgradSyncMethodE3ENS_16CompileConditionILi1000EEEEEvPT_S6_S6_PKS5_S8_S8_S8_PKfflPfPj
        .type           _ZN13group_norm_v218gn_bwd_cuda_kernelI6__halfLi320ELi3ELi16ELi20ELi1024ELb1ELb1ELi4ELi320ELi320ELi4ELb1ELi1ELb0ELb0ELNS_15WgradSyncMethodE3ENS_16CompileConditionILi1000EEEEEvPT_S6_S6_PKS5_S8_S8_S8_PKfflPfPj,@function
        .size           _ZN13group_norm_v218gn_bwd_cuda_kernelI6__halfLi320ELi3ELi16ELi20ELi1024ELb1ELb1ELi4ELi320ELi320ELi4ELb1ELi1ELb0ELb0ELNS_15WgradSyncMethodE3ENS_16CompileConditionILi1000EEEEEvPT_S6_S6_PKS5_S8_S8_S8_PKfflPfPj,(.L_x_99 - _ZN13group_norm_v218gn_bwd_cuda_kernelI6__halfLi320ELi3ELi16ELi20ELi1024ELb1ELb1ELi4ELi320ELi320ELi4ELb1ELi1ELb0ELb0ELNS_15WgradSyncMethodE3ENS_16CompileConditionILi1000EEEEEvPT_S6_S6_PKS5_S8_S8_S8_PKfflPfPj)
        .other          _ZN13group_norm_v218gn_bwd_cuda_kernelI6__halfLi320ELi3ELi16ELi20ELi1024ELb1ELb1ELi4ELi320ELi320ELi4ELb1ELi1ELb0ELb0ELNS_15WgradSyncMethodE3ENS_16CompileConditionILi1000EEEEEvPT_S6_S6_PKS5_S8_S8_S8_PKfflPfPj,@"STO_CUDA_ENTRY STV_DEFAULT"
_ZN13group_norm_v218gn_bwd_cuda_kernelI6__halfLi320ELi3ELi16ELi20ELi1024ELb1ELb1ELi4ELi320ELi320ELi4ELb1ELi1ELb0ELb0ELNS_15WgradSyncMethodE3ENS_16CompileConditionILi1000EEEEEvPT_S6_S6_PKS5_S8_S8_S8_PKfflPfPj:
.text._ZN13group_norm_v218gn_bwd_cuda_kernelI6__halfLi320ELi3ELi16ELi20ELi1024ELb1ELb1ELi4ELi320ELi320ELi4ELb1ELi1ELb0ELb0ELNS_15WgradSyncMethodE3ENS_16CompileConditionILi1000EEEEEvPT_S6_S6_PKS5_S8_S8_S8_PKfflPfPj:
[----:B------:R-:W-:Y:S01]  /*0000*/  LDC R1, c[0x0][0x37c] ;  /* 0x0000df00ff017b82 */ /* 0x000fe20000000800 */
[----:B------:R-:W-:Y:S05]  /*0010*/  EXIT ;  /* 0x000000000000794d */ /* 0x000fea0003800000 */
.L_x_39:
        /* <DEDUP_REMOVED lines=14> */
.L_x_99:


//--------------------- .text._ZN13group_norm_v218gn_bwd_cuda_kernelI6__halfLi320ELi1ELi16ELi20ELi1024ELb1ELb1ELi8ELi320ELi320ELi4ELb1ELi1ELb0ELb0ELNS_15WgradSyncMethodE3ENS_16CompileConditionILi1000EEEEEvPT_S6_S6_PKS5_S8_S8_S8_PKfflPfPj --------------------------
	.section	.text._ZN13group_norm_v218gn_bwd_cuda_kernelI6__halfLi320ELi1ELi16ELi20ELi1024ELb1ELb1ELi8ELi320ELi320ELi4ELb1ELi1ELb0ELb0ELNS_15WgradSyncMethodE3ENS_16CompileConditionILi1000EEEEEvPT_S6_S6_PKS5_S8_S8_S8_PKfflPfPj,"ax",@progbits
	.align	128
        .global         _ZN13group_norm_v218gn_bwd_cuda_kernelI6__halfLi320ELi1ELi16ELi20ELi1024ELb1ELb1ELi8ELi320ELi320ELi4ELb1ELi1ELb0ELb0ELNS_15WgradSyncMethodE3ENS_16CompileConditionILi1000EEEEEvPT_S6_S6_PKS5_S8_S8_S8_PKfflPfPj
        .type           _ZN13group_norm_v218gn_bwd_cuda_kernelI6__halfLi320ELi1ELi16ELi20ELi1024ELb1ELb1ELi8ELi320ELi320ELi4ELb1ELi1ELb0ELb0ELNS_15WgradSyncMethodE3ENS_16CompileConditionILi1000EEEEEvPT_S6_S6_PKS5_S8_S8_S8_PKfflPfPj,@function
        .size           _ZN13group_norm_v218gn_bwd_cuda_kernelI6__halfLi320ELi1ELi16ELi20ELi1024ELb1ELb1ELi8ELi320ELi320ELi4ELb1ELi1ELb0ELb0ELNS_15WgradSyncMethodE3ENS_16CompileConditionILi1000EEEEEvPT_S6_S6_PKS5_S8_S8_S8_PKfflPfPj,(.L_x_100 - _ZN13group_norm_v218gn_bwd_cuda_kernelI6__halfLi320ELi1ELi16ELi20ELi1024ELb1ELb1ELi8ELi320ELi320ELi4ELb1ELi1ELb0ELb0ELNS_15WgradSyncMethodE3ENS_16CompileConditionILi1000EEEEEvPT_S6_S6_PKS5_S8_S8_S8_PKfflPfPj)
        .other          _ZN13group_norm_v218gn_bwd_cuda_kernelI6__halfLi320ELi1ELi16ELi20ELi1024ELb1ELb1ELi8ELi320ELi320ELi4ELb1ELi1ELb0ELb0ELNS_15WgradSyncMethodE3ENS_16CompileConditionILi1000EEEEEvPT_S6_S6_PKS5_S8_S8_S8_PKfflPfPj,@"STO_CUDA_ENTRY STV_DEFAULT"
_ZN13group_norm_v218gn_bwd_cuda_kernelI6__halfLi320ELi1ELi16ELi20ELi1024ELb1ELb1ELi8ELi320ELi320ELi4ELb1ELi1ELb0ELb0ELNS_15WgradSyncMethodE3ENS_16CompileConditionILi1000EEEEEvPT_S6_S6_PKS5_S8_S8_S8_PKfflPfPj:
.text._ZN13group_norm_v218gn_bwd_cuda_kernelI6__halfLi320ELi1ELi16ELi20ELi1024ELb1ELb1ELi8ELi320ELi320ELi4ELb1ELi1ELb0ELb0ELNS_15WgradSyncMethodE3ENS_16CompileConditionILi1000EEEEEvPT_S6_S6_PKS5_S8_S8_S8_PKfflPfPj:
[----:B------:R-:W-:Y:S01]  /*0000*/  LDC R1, c[0x0][0x37c] ;  /* 0x0000df00ff017b82 */ /* 0x000fe20000000800 */
[----:B------:R-:W-:Y:S05]  /*0010*/  EXIT ;  /* 0x000000000000794d */ /* 0x000fea0003800000 */
.L_x_40:
        /* <DEDUP_REMOVED lines=14> */
.L_x_100:


//--------------------- .text._ZN13group_norm_v218gn_bwd_cuda_kernelI6__halfLi320ELi3ELi16ELi20ELi1024ELb1ELb1ELi8ELi320ELi320ELi4ELb1ELi2ELb0ELb0ELNS_15WgradSyncMethodE3ENS_16CompileConditionILi1000EEEEEvPT_S6_S6_PKS5_S8_S8_S8_PKfflPfPj --------------------------
	.section	.text._ZN13group_norm_v218gn_bwd_cuda_kernelI6__halfLi320ELi3ELi16ELi20ELi1024ELb1ELb1ELi8ELi320ELi320ELi4ELb1ELi2ELb0ELb0ELNS_15WgradSyncMethodE3ENS_16CompileConditionILi1000EEEEEvPT_S6_S6_PKS5_S8_S8_S8_PKfflPfPj,"ax",@progbits
	.align	128
        .global         _ZN13group_norm_v218gn_bwd_cuda_kernelI6__halfLi320ELi3ELi16ELi20ELi1024ELb1ELb1ELi8ELi320ELi320ELi4ELb1ELi2ELb0ELb0ELNS_15WgradSyncMethodE3ENS_16CompileConditionILi1000EEEEEvPT_S6_S6_PKS5_S8_S8_S8_PKfflPfPj
        .type           _ZN13group_norm_v218gn_bwd_cuda_kernelI6__halfLi320ELi3ELi16ELi20ELi1024ELb1ELb1ELi8ELi320ELi320ELi4ELb1ELi2ELb0ELb0ELNS_15WgradSyncMethodE3ENS_16CompileConditionILi1000EEEEEvPT_S6_S6_PKS5_S8_S8_S8_PKfflPfPj,@function
        .size           _ZN13group_norm_v218gn_bwd_cuda_kernelI6__halfLi320ELi3ELi16ELi20ELi1024ELb1ELb1ELi8ELi320ELi320ELi4ELb1ELi2ELb0ELb0ELNS_15WgradSyncMethodE3ENS_16CompileConditionILi1000EEEEEvPT_S6_S6_PKS5_S8_S8_S8_PKfflPfPj,(.L_x_101 - _ZN13group_norm_v218gn_bwd_cuda_kernelI6__halfLi320ELi3ELi16ELi20ELi1024ELb1ELb1ELi8ELi320ELi320ELi4ELb1ELi2ELb0ELb0ELNS_15WgradSyncMethodE3ENS_16CompileConditionILi1000EEEEEvPT_S6_S6_PKS5_S8_S8_S8_PKfflPfPj)
        .other          _ZN13group_norm_v218gn_bwd_cuda_kernelI6__halfLi320ELi3ELi16ELi20ELi1024ELb1ELb1ELi8ELi320ELi320ELi4ELb1ELi2ELb0ELb0ELNS_15WgradSyncMethodE3ENS_16CompileConditionILi1000EEEEEvPT_S6_S6_PKS5_S8_S8_S8_PKfflPfPj,@"STO_CUDA_ENTRY STV_DEFAULT"
_ZN13group_norm_v218gn_bwd_cuda_kernelI6__halfLi320ELi3ELi16ELi20ELi1024ELb1ELb1ELi8ELi320ELi320ELi4ELb1ELi2ELb0ELb0ELNS_15WgradSyncMethodE3ENS_16CompileConditionILi1000EEEEEvPT_S6_S6_PKS5_S8_S8_S8_PKfflPfPj:
.text._ZN13group_norm_v218gn_bwd_cuda_kernelI6__halfLi320ELi3ELi16ELi20ELi1024ELb1ELb1ELi8ELi320ELi320ELi4ELb1ELi2ELb0ELb0ELNS_15WgradSyncMethodE3ENS_16CompileConditionILi1000EEEEEvPT_S6_S6_PKS5_S8_S8_S8_PKfflPfPj:
[----:B------:R-:W-:Y:S01]  /*0000*/  LDC R1, c[0x0][0x37c] ;  /* 0x0000df00ff017b82 */ /* 0x000fe20000000800 */
[----:B------:R-:W-:Y:S05]  /*0010*/  EXIT ;  /* 0x000000000000794d */ /* 0x000fea0003800000 */
.L_x_41:
        /* <DEDUP_REMOVED lines=14> */
.L_x_101:


//--------------------- .text._ZN13group_norm_v218gn_bwd_cuda_kernelI6__halfLi320ELi1ELi16ELi20ELi1024ELb1ELb1ELi16ELi320ELi320ELi4ELb1ELi2ELb0ELb0ELNS_15WgradSyncMethodE3ENS_16CompileConditionILi1000EEEEEvPT_S6_S6_PKS5_S8_S8_S8_PKfflPfPj --------------------------
	.section	.text._ZN13group_norm_v218gn_bwd_cuda_kernelI6__halfLi320ELi1ELi16ELi20ELi1024ELb1ELb1ELi16ELi320ELi320ELi4ELb1ELi2ELb0ELb0ELNS_15WgradSyncMethodE3ENS_16CompileConditionILi1000EEEEEvPT_S6_S6_PKS5_S8_S8_S8_PKfflPfPj,"ax",@progbits
	.align	128
        .global         _ZN13group_norm_v218gn_bwd_cuda_kernelI6__halfLi320ELi1ELi16ELi20ELi1024ELb1ELb1ELi16ELi320ELi320ELi4ELb1ELi2ELb0ELb0ELNS_15WgradSyncMethodE3ENS_16CompileConditionILi1000EEEEEvPT_S6_S6_PKS5_S8_S8_S8_PKfflPfPj
        .type           _ZN13group_norm_v218gn_bwd_cuda_kernelI6__halfLi320ELi1ELi16ELi20ELi1024ELb1ELb1ELi16ELi320ELi320ELi4ELb1ELi2ELb0ELb0ELNS_15WgradSyncMethodE3ENS_16CompileConditionILi1000EEEEEvPT_S6_S6_PKS5_S8_S8_S8_PKfflPfPj,@function
        .size           _ZN13group_norm_v218gn_bwd_cuda_kernelI6__halfLi320ELi1ELi16ELi20ELi1024ELb1ELb1ELi16ELi320ELi320ELi4ELb1ELi2ELb0ELb0ELNS_15WgradSyncMethodE3ENS_16CompileConditionILi1000EEEEEvPT_S6_S6_PKS5_S8_S8_S8_PKfflPfPj,(.L_x_102 - _ZN13group_norm_v218gn_bwd_cuda_kernelI6__halfLi320ELi1ELi16ELi20ELi1024ELb1ELb1ELi16ELi320ELi320ELi4ELb1ELi2ELb0ELb0ELNS_15WgradSyncMethodE3ENS_16CompileConditionILi1000EEEEEvPT_S6_S6_PKS5_S8_S8_S8_PKfflPfPj)
        .other          _ZN13group_norm_v218gn_bwd_cuda_kernelI6__halfLi320ELi1ELi16ELi20ELi1024ELb1ELb1ELi16ELi320ELi320ELi4ELb1ELi2ELb0ELb0ELNS_15WgradSyncMethodE3ENS_16CompileConditionILi1000EEEEEvPT_S6_S6_PKS5_S8_S8_S8_PKfflPfPj,@"STO_CUDA_ENTRY STV_DEFAULT"
_ZN13group_norm_v218gn_bwd_cuda_kernelI6__halfLi320ELi1ELi16ELi20ELi1024ELb1ELb1ELi16ELi320ELi320ELi4ELb1ELi2ELb0ELb0ELNS_15WgradSyncMethodE3ENS_16CompileConditionILi1000EEEEEvPT_S6_S6_PKS5_S8_S8_S8_PKfflPfPj:
.text._ZN13group_norm_v218gn_bwd_cuda_kernelI6__halfLi320ELi1ELi16ELi20ELi1024ELb1ELb1ELi16ELi320ELi320ELi4ELb1ELi2ELb0ELb0ELNS_15WgradSyncMethodE3ENS_16CompileConditionILi1000EEEEEvPT_S6_S6_PKS5_S8_S8_S8_PKfflPfPj:
[----:B------:R-:W-:Y:S01]  /*0000*/  LDC R1, c[0x0][0x37c] ;  /* 0x0000df00ff017b82 */ /* 0x000fe20000000800 */
[----:B------:R-:W-:Y:S05]  /*0010*/  EXIT ;  /* 0x000000000000794d */ /* 0x000fea0003800000 */
.L_x_42:
        /* <DEDUP_REMOVED lines=14> */
.L_x_102:


//--------------------- .text._ZN13group_norm_v218gn_bwd_cuda_kernelI6__halfLi320ELi3ELi16ELi20ELi1024ELb1ELb1ELi16ELi320ELi320ELi4ELb1ELi5ELb0ELb0ELNS_15WgradSyncMethodE3ENS_16CompileConditionILi1000EEEEEvPT_S6_S6_PKS5_S8_S8_S8_PKfflPfPj --------------------------
	.section	.text._ZN13group_norm_v218gn_bwd_cuda_kernelI6__halfLi320ELi3ELi16ELi20ELi1024ELb1ELb1ELi16ELi320ELi320ELi4ELb1ELi5ELb0ELb0ELNS_15WgradSyncMethodE3ENS_16CompileConditionILi1000EEEEEvPT_S6_S6_PKS5_S8_S8_S8_PKfflPfPj,"ax",@progbits
	.align	128
        .global         _ZN13group_norm_v218gn_bwd_cuda_kernelI6__halfLi320ELi3ELi16ELi20ELi1024ELb1ELb1ELi16ELi320ELi320ELi4ELb1ELi5ELb0ELb0ELNS_15WgradSyncMethodE3ENS_16CompileConditionILi1000EEEEEvPT_S6_S6_PKS5_S8_S8_S8_PKfflPfPj
        .type           _ZN13group_norm_v218gn_bwd_cuda_kernelI6__halfLi320ELi3ELi16ELi20ELi1024ELb1ELb1ELi16ELi320ELi320ELi4ELb1ELi5ELb0ELb0ELNS_15WgradSyncMethodE3ENS_16CompileConditionILi1000EEEEEvPT_S6_S6_PKS5_S8_S8_S8_PKfflPfPj,@function
        .size           _ZN13group_norm_v218gn_bwd_cuda_kernelI6__halfLi320ELi3ELi16ELi20ELi1024ELb1ELb1ELi16ELi320ELi320ELi4ELb1ELi5ELb0ELb0ELNS_15WgradSyncMethodE3ENS_16CompileConditionILi1000EEEEEvPT_S6_S6_PKS5_S8_S8_S8_PKfflPfPj,(.L_x_103 - _ZN13group_norm_v218gn_bwd_cuda_kernelI6__halfLi320ELi3ELi16ELi20ELi1024ELb1ELb1ELi16ELi320ELi320ELi4ELb1ELi5ELb0ELb0ELNS_15WgradSyncMethodE3ENS_16CompileConditionILi1000EEEEEvPT_S6_S6_PKS5_S8_S8_S8_PKfflPfPj)
        .other          _ZN13group_norm_v218gn_bwd_cuda_kernelI6__halfLi320ELi3ELi16ELi20ELi1024ELb1ELb1ELi16ELi320ELi320ELi4ELb1ELi5ELb0ELb0ELNS_15WgradSyncMethodE3ENS_16CompileConditionILi1000EEEEEvPT_S6_S6_PKS5_S8_S8_S8_PKfflPfPj,@"STO_CUDA_ENTRY STV_DEFAULT"
_ZN13group_norm_v218gn_bwd_cuda_kernelI6__halfLi320ELi3ELi16ELi20ELi1024ELb1ELb1ELi16ELi320ELi320ELi4ELb1ELi5ELb0ELb0ELNS_15WgradSyncMethodE3ENS_16CompileConditionILi1000EEEEEvPT_S6_S6_PKS5_S8_S8_S8_PKfflPfPj:
.text._ZN13group_norm_v218gn_bwd_cuda_kernelI6__halfLi320ELi3ELi16ELi20ELi1024ELb1ELb1ELi16ELi320ELi320ELi4ELb1ELi5ELb0ELb0ELNS_15WgradSyncMethodE3ENS_16CompileConditionILi1000EEEEEvPT_S6_S6_PKS5_S8_S8_S8_PKfflPfPj:
[----:B------:R-:W-:Y:S01]  /*0000*/  LDC R1, c[0x0][0x37c] ;  /* 0x0000df00ff017b82 */ /* 0x000fe20000000800 */
[----:B------:R-:W-:Y:S05]  /*0010*/  EXIT ;  /* 0x000000000000794d */ /* 0x000fea0003800000 */
.L_x_43:
        /* <DEDUP_REMOVED lines=14> */
.L_x_103:


//--------------------- .text._ZN13group_norm_v218gn_bwd_cuda_kernelI6__halfLi320ELi1ELi16ELi20ELi1024ELb1ELb1ELi32ELi320ELi320ELi4ELb1ELi4ELb0ELb0ELNS_15WgradSyncMethodE3ENS_16CompileConditionILi1000EEEEEvPT_S6_S6_PKS5_S8_S8_S8_PKfflPfPj --------------------------
	.section	.text._ZN13group_norm_v218gn_bwd_cuda_kernelI6__halfLi320ELi1ELi16ELi20ELi1024ELb1ELb1ELi32ELi320ELi320ELi4ELb1ELi4ELb0ELb0ELNS_15WgradSyncMethodE3ENS_16CompileConditionILi1000EEEEEvPT_S6_S6_PKS5_S8_S8_S8_PKfflPfPj,"ax",@progbits
	.align	128
        .global         _ZN13group_norm_v218gn_bwd_cuda_kernelI6__halfLi320ELi1ELi16ELi20ELi1024ELb1ELb1ELi32ELi320ELi320ELi4ELb1ELi4ELb0ELb0ELNS_15WgradSyncMethodE3ENS_16CompileConditionILi1000EEEEEvPT_S6_S6_PKS5_S8_S8_S8_PKfflPfPj
        .type           _ZN13group_norm_v218gn_bwd_cuda_kernelI6__halfLi320ELi1ELi16ELi20ELi1024ELb1ELb1ELi32ELi320ELi320ELi4ELb1ELi4ELb0ELb0ELNS_15WgradSyncMethodE3ENS_16CompileConditionILi1000EEEEEvPT_S6_S6_PKS5_S8_S8_S8_PKfflPfPj,@function
        .size           _ZN13group_norm_v218gn_bwd_cuda_kernelI6__halfLi320ELi1ELi16ELi20ELi1024ELb1ELb1ELi32ELi320ELi320ELi4ELb1ELi4ELb0ELb0ELNS_15WgradSyncMethodE3ENS_16CompileConditionILi1000EEEEEvPT_S6_S6_PKS5_S8_S8_S8_PKfflPfPj,(.L_x_104 - _ZN13group_norm_v218gn_bwd_cuda_kernelI6__halfLi320ELi1ELi16ELi20ELi1024ELb1ELb1ELi32ELi320ELi320ELi4ELb1ELi4ELb0ELb0ELNS_15WgradSyncMethodE3ENS_16CompileConditionILi1000EEEEEvPT_S6_S6_PKS5_S8_S8_S8_PKfflPfPj)
        .other          _ZN13group_norm_v218gn_bwd_cuda_kernelI6__halfLi320ELi1ELi16ELi20ELi1024ELb1ELb1ELi32ELi320ELi320ELi4ELb1ELi4ELb0ELb0ELNS_15WgradSyncMethodE3ENS_16CompileConditionILi1000EEEEEvPT_S6_S6_PKS5_S8_S8_S8_PKfflPfPj,@"STO_CUDA_ENTRY STV_DEFAULT"
_ZN13group_norm_v218gn_bwd_cuda_kernelI6__halfLi320ELi1ELi16ELi20ELi1024ELb1ELb1ELi32ELi320ELi320ELi4ELb1ELi4ELb0ELb0ELNS_15WgradSyncMethodE3ENS_16CompileConditionILi1000EEEEEvPT_S6_S6_PKS5_S8_S8_S8_PKfflPfPj:
.text._ZN13group_norm_v218gn_bwd_cuda_kernelI6__halfLi320ELi1ELi16ELi20ELi1024ELb1ELb1ELi32ELi320ELi320ELi4ELb1ELi4ELb0ELb0ELNS_15WgradSyncMethodE3ENS_16CompileConditionILi1000EEEEEvPT_S6_S6_PKS5_S8_S8_S8_PKfflPfPj:
[----:B------:R-:W-:Y:S01]  /*0000*/  LDC R1, c[0x0][0x37c] ;  /* 0x0000df00ff017b82 */ /* 0x000fe20000000800 */
[----:B------:R-:W-:Y:S05]  /*0010*/  EXIT ;  /* 0x000000000000794d */ /* 0x000fea0003800000 */
.L_x_44:
        /* <DEDUP_REMOVED lines=14> */
.L_x_104:


//--------------------- .text._ZN13group_norm_v218gn_bwd_cuda_kernelI6__halfLi320ELi1ELi16ELi20ELi1024ELb1ELb1ELi64ELi320ELi320ELi4ELb1ELi9ELb0ELb0ELNS_15WgradSyncMethodE3ENS_16CompileConditionILi1000EEEEEvPT_S6_S6_PKS5_S8_S8_S8_PKfflPfPj --------------------------
	.section	.text._ZN13group_norm_v218gn_bwd_cuda_kernelI6__halfLi320ELi1ELi16ELi20ELi1024ELb1ELb1ELi64ELi320ELi320ELi4ELb1ELi9ELb0ELb0ELNS_15WgradSyncMethodE3ENS_16CompileConditionILi1000EEEEEvPT_S6_S6_PKS5_S8_S8_S8_PKfflPfPj,"ax",@progbits
	.align	128
        .global         _ZN13group_norm_v218gn_bwd_cuda_kernelI6__halfLi320ELi1ELi16ELi20ELi1024ELb1ELb1ELi64ELi320ELi320ELi4ELb1ELi9ELb0ELb0ELNS_15WgradSyncMethodE3ENS_16CompileConditionILi1000EEEEEvPT_S6_S6_PKS5_S8_S8_S8_PKfflPfPj
        .type           _ZN13group_norm_v218gn_bwd_cuda_kernelI6__halfLi320ELi1ELi16ELi20ELi1024ELb1ELb1ELi64ELi320ELi320ELi4ELb1ELi9ELb0ELb0ELNS_15WgradSyncMethodE3ENS_16CompileConditionILi1000EEEEEvPT_S6_S6_PKS5_S8_S8_S8_PKfflPfPj,@function
        .size           _ZN13group_norm_v218gn_bwd_cuda_kernelI6__halfLi320ELi1ELi16ELi20ELi1024ELb1ELb1ELi64ELi320ELi320ELi4ELb1ELi9ELb0ELb0ELNS_15WgradSyncMethodE3ENS_16CompileConditionILi1000EEEEEvPT_S6_S6_PKS5_S8_S8_S8_PKfflPfPj,(.L_x_105 - _ZN13group_norm_v218gn_bwd_cuda_kernelI6__halfLi320ELi1ELi16ELi20ELi1024ELb1ELb1ELi64ELi320ELi320ELi4ELb1ELi9ELb0ELb0ELNS_15WgradSyncMethodE3ENS_16CompileConditionILi1000EEEEEvPT_S6_S6_PKS5_S8_S8_S8_PKfflPfPj)
        .other          _ZN13group_norm_v218gn_bwd_cuda_kernelI6__halfLi320ELi1ELi16ELi20ELi1024ELb1ELb1ELi64ELi320ELi320ELi4ELb1ELi9ELb0ELb0ELNS_15WgradSyncMethodE3ENS_16CompileConditionILi1000EEEEEvPT_S6_S6_PKS5_S8_S8_S8_PKfflPfPj,@"STO_CUDA_ENTRY STV_DEFAULT"
_ZN13group_norm_v218gn_bwd_cuda_kernelI6__halfLi320ELi1ELi16ELi20ELi1024ELb1ELb1ELi64ELi320ELi320ELi4ELb1ELi9ELb0ELb0ELNS_15WgradSyncMethodE3ENS_16CompileConditionILi1000EEEEEvPT_S6_S6_PKS5_S8_S8_S8_PKfflPfPj:
.text._ZN13group_norm_v218gn_bwd_cuda_kernelI6__halfLi320ELi1ELi16ELi20ELi1024ELb1ELb1ELi64ELi320ELi320ELi4ELb1ELi9ELb0ELb0ELNS_15WgradSyncMethodE3ENS_16CompileConditionILi1000EEEEEvPT_S6_S6_PKS5_S8_S8_S8_PKfflPfPj:
[----:B------:R-:W-:Y:S01]  /*0000*/  LDC R1, c[0x0][0x37c] ;  /* 0x0000df00ff017b82 */ /* 0x000fe20000000800 */
[----:B------:R-:W-:Y:S05]  /*0010*/  EXIT ;  /* 0x000000000000794d */ /* 0x000fea0003800000 */
.L_x_45:
        /* <DEDUP_REMOVED lines=14> */
.L_x_105:


//--------------------- .text._ZN13group_norm_v218gn_bwd_cuda_kernelI6__halfLi320ELi3ELi16ELi20ELi1024ELb1ELb1ELi32ELi320ELi320ELi4ELb1ELi10ELb0ELb0ELNS_15WgradSyncMethodE3ENS_16CompileConditionILi1000EEEEEvPT_S6_S6_PKS5_S8_S8_S8_PKfflPfPj --------------------------
	.section	.text._ZN13group_norm_v218gn_bwd_cuda_kernelI6__halfLi320ELi3ELi16ELi20ELi1024ELb1ELb1ELi32ELi320ELi320ELi4ELb1ELi10ELb0ELb0ELNS_15WgradSyncMethodE3ENS_16CompileConditionILi1000EEEEEvPT_S6_S6_PKS5_S8_S8_S8_PKfflPfPj,"ax",@progbits
	.align	128
        .global         _ZN13group_norm_v218gn_bwd_cuda_kernelI6__halfLi320ELi3ELi16ELi20ELi1024ELb1ELb1ELi32ELi320ELi320ELi4ELb1ELi10ELb0ELb0ELNS_15WgradSyncMethodE3ENS_16CompileConditionILi1000EEEEEvPT_S6_S6_PKS5_S8_S8_S8_PKfflPfPj
        .type           _ZN13group_norm_v218gn_bwd_cuda_kernelI6__halfLi320ELi3ELi16ELi20ELi1024ELb1ELb1ELi32ELi320ELi320ELi4ELb1ELi10ELb0ELb0ELNS_15WgradSyncMethodE3ENS_16CompileConditionILi1000EEEEEvPT_S6_S6_PKS5_S8_S8_S8_PKfflPfPj,@function
        .size           _ZN13group_norm_v218gn_bwd_cuda_kernelI6__halfLi320ELi3ELi16ELi20ELi1024ELb1ELb1ELi32ELi320ELi320ELi4ELb1ELi10ELb0ELb0ELNS_15WgradSyncMethodE3ENS_16CompileConditionILi1000EEEEEvPT_S6_S6_PKS5_S8_S8_S8_PKfflPfPj,(.L_x_106 - _ZN13group_norm_v218gn_bwd_cuda_kernelI6__halfLi320ELi3ELi16ELi20ELi1024ELb1ELb1ELi32ELi320ELi320ELi4ELb1ELi10ELb0ELb0ELNS_15WgradSyncMethodE3ENS_16CompileConditionILi1000EEEEEvPT_S6_S6_PKS5_S8_S8_S8_PKfflPfPj)
        .other          _ZN13group_norm_v218gn_bwd_cuda_kernelI6__halfLi320ELi3ELi16ELi20ELi1024ELb1ELb1ELi32ELi320ELi320ELi4ELb1ELi10ELb0ELb0ELNS_15WgradSyncMethodE3ENS_16CompileConditionILi1000EEEEEvPT_S6_S6_PKS5_S8_S8_S8_PKfflPfPj,@"STO_CUDA_ENTRY STV_DEFAULT"
_ZN13group_norm_v218gn_bwd_cuda_kernelI6__halfLi320ELi3ELi16ELi20ELi1024ELb1ELb1ELi32ELi320ELi320ELi4ELb1ELi10ELb0ELb0ELNS_15WgradSyncMethodE3ENS_16CompileConditionILi1000EEEEEvPT_S6_S6_PKS5_S8_S8_S8_PKfflPfPj:
.text._ZN13group_norm_v218gn_bwd_cuda_kernelI6__halfLi320ELi3ELi16ELi20ELi1024ELb1ELb1ELi32ELi320ELi320ELi4ELb1ELi10ELb0ELb0ELNS_15WgradSyncMethodE3ENS_16CompileConditionILi1000EEEEEvPT_S6_S6_PKS5_S8_S8_S8_PKfflPfPj:
[----:B------:R-:W-:Y:S01]  /*0000*/  LDC R1, c[0x0][0x37c] ;  /* 0x0000df00ff017b82 */ /* 0x000fe20000000800 */
[----:B------:R-:W-:Y:S05]  /*0010*/  EXIT ;  /* 0x000000000000794d */ /* 0x000fea0003800000 */
.L_x_46:
        /* <DEDUP_REMOVED lines=14> */
.L_x_106:


//--------------------- .text._ZN13group_norm_v218gn_bwd_cuda_kernelI6__halfLi320ELi2ELi16ELi20ELi1024ELb1ELb1ELi32ELi320ELi320ELi4ELb1ELi9ELb0ELb0ELNS_15WgradSyncMethodE3ENS_16CompileConditionILi1000EEEEEvPT_S6_S6_PKS5_S8_S8_S8_PKfflPfPj --------------------------
	.section	.text._ZN13group_norm_v218gn_bwd_cuda_kernelI6__halfLi320ELi2ELi16ELi20ELi1024ELb1ELb1ELi32ELi320ELi320ELi4ELb1ELi9ELb0ELb0ELNS_15WgradSyncMethodE3ENS_16CompileConditionILi1000EEEEEvPT_S6_S6_PKS5_S8_S8_S8_PKfflPfPj,"ax",@progbits
	.align	128
        .global         _ZN13group_norm_v218gn_bwd_cuda_kernelI6__halfLi320ELi2ELi16ELi20ELi1024ELb1ELb1ELi32ELi320ELi320ELi4ELb1ELi9ELb0ELb0ELNS_15WgradSyncMethodE3ENS_16CompileConditionILi1000EEEEEvPT_S6_S6_PKS5_S8_S8_S8_PKfflPfPj
        .type           _ZN13group_norm_v218gn_bwd_cuda_kernelI6__halfLi320ELi2ELi16ELi20ELi1024ELb1ELb1ELi32ELi320ELi320ELi4ELb1ELi9ELb0ELb0ELNS_15WgradSyncMethodE3ENS_16CompileConditionILi1000EEEEEvPT_S6_S6_PKS5_S8_S8_S8_PKfflPfPj,@function
        .size           _ZN13group_norm_v218gn_bwd_cuda_kernelI6__halfLi320ELi2ELi16ELi20ELi1024ELb1ELb1ELi32ELi320ELi320ELi4ELb1ELi9ELb0ELb0ELNS_15WgradSyncMethodE3ENS_16CompileConditionILi1000EEEEEvPT_S6_S6_PKS5_S8_S8_S8_PKfflPfPj,(.L_x_107 - _ZN13group_norm_v218gn_bwd_cuda_kernelI6__halfLi320ELi2ELi16ELi20ELi1024ELb1ELb1ELi32ELi320ELi320ELi4ELb1ELi9ELb0ELb0ELNS_15WgradSyncMethodE3ENS_16CompileConditionILi1000EEEEEvPT_S6_S6_PKS5_S8_S8_S8_PKfflPfPj)
        .other          _ZN13group_norm_v218gn_bwd_cuda_kernelI6__halfLi320ELi2ELi16ELi20ELi1024ELb1ELb1ELi32ELi320ELi320ELi4ELb1ELi9ELb0ELb0ELNS_15WgradSyncMethodE3ENS_16CompileConditionILi1000EEEEEvPT_S6_S6_PKS5_S8_S8_S8_PKfflPfPj,@"STO_CUDA_ENTRY STV_DEFAULT"
_ZN13group_norm_v218gn_bwd_cuda_kernelI6__halfLi320ELi2ELi16ELi20ELi1024ELb1ELb1ELi32ELi320ELi320ELi4ELb1ELi9ELb0ELb0ELNS_15WgradSyncMethodE3ENS_16CompileConditionILi1000EEEEEvPT_S6_S6_PKS5_S8_S8_S8_PKfflPfPj:
.text._ZN13group_norm_v218gn_bwd_cuda_kernelI6__halfLi320ELi2ELi16ELi20ELi1024ELb1ELb1ELi32ELi320ELi320ELi4ELb1ELi9ELb0ELb0ELNS_15WgradSyncMethodE3ENS_16CompileConditionILi1000EEEEEvPT_S6_S6_PKS5_S8_S8_S8_PKfflPfPj:
[----:B------:R-:W-:Y:S01]  /*0000*/  LDC R1, c[0x0][0x37c] ;  /* 0x0000df00ff017b82 */ /* 0x000fe20000000800 */
[----:B------:R-:W-:Y:S05]  /*0010*/  EXIT ;  /* 0x000000000000794d */ /* 0x000fea0003800000 */
.L_x_47:
        /* <DEDUP_REMOVED lines=14> */
.L_x_107:


//--------------------- .text._ZN13group_norm_v214gn_cuda_kernelI6__halfLi320ELi1ELi32ELi10ELi1024ELb0ELi1024ELi10ELi10ELi2ELb0ELi116ELb0ELb0ENS_16CompileConditionILi1000EEEEEvPT_PKS4_S7_S7_flPfS8_Pj --------------------------
	.section	.text._ZN13group_norm_v214gn_cuda_kernelI6__halfLi320ELi1ELi32ELi10ELi1024ELb0ELi1024ELi10ELi10ELi2ELb0ELi116ELb0ELb0ENS_16CompileConditionILi1000EEEEEvPT_PKS4_S7_S7_flPfS8_Pj,"ax",@progbits
	.align	128
        .global         _ZN13group_norm_v214gn_cuda_kernelI6__halfLi320ELi1ELi32ELi10ELi1024ELb0ELi1024ELi10ELi10ELi2ELb0ELi116ELb0ELb0ENS_16CompileConditionILi1000EEEEEvPT_PKS4_S7_S7_flPfS8_Pj
        .type           _ZN13group_norm_v214gn_cuda_kernelI6__halfLi320ELi1ELi32ELi10ELi1024ELb0ELi1024ELi10ELi10ELi2ELb0ELi116ELb0ELb0ENS_16CompileConditionILi1000EEEEEvPT_PKS4_S7_S7_flPfS8_Pj,@function
        .size           _ZN13group_norm_v214gn_cuda_kernelI6__halfLi320ELi1ELi32ELi10ELi1024ELb0ELi1024ELi10ELi10ELi2ELb0ELi116ELb0ELb0ENS_16CompileConditionILi1000EEEEEvPT_PKS4_S7_S7_flPfS8_Pj,(.L_x_108 - _ZN13group_norm_v214gn_cuda_kernelI6__halfLi320ELi1ELi32ELi10ELi1024ELb0ELi1024ELi10ELi10ELi2ELb0ELi116ELb0ELb0ENS_16CompileConditionILi1000EEEEEvPT_PKS4_S7_S7_flPfS8_Pj)
        .other          _ZN13group_norm_v214gn_cuda_kernelI6__halfLi320ELi1ELi32ELi10ELi1024ELb0ELi1024ELi10ELi10ELi2ELb0ELi116ELb0ELb0ENS_16CompileConditionILi1000EEEEEvPT_PKS4_S7_S7_flPfS8_Pj,@"STO_CUDA_ENTRY STV_DEFAULT"
_ZN13group_norm_v214gn_cuda_kernelI6__halfLi320ELi1ELi32ELi10ELi1024ELb0ELi1024ELi10ELi10ELi2ELb0ELi116ELb0ELb0ENS_16CompileConditionILi1000EEEEEvPT_PKS4_S7_S7_flPfS8_Pj:
.text._ZN13group_norm_v214gn_cuda_kernelI6__halfLi320ELi1ELi32ELi10ELi1024ELb0ELi1024ELi10ELi10ELi2ELb0ELi116ELb0ELb0ENS_16CompileConditionILi1000EEEEEvPT_PKS4_S7_S7_flPfS8_Pj:
[----:B------:R-:W-:Y:S01]  /*0000*/  LDC R1, c[0x0][0x37c] ;  /* 0x0000df00ff017b82 */ /* 0x000fe20000000800 */
[----:B------:R-:W-:Y:S05]  /*0010*/  EXIT ;  /* 0x000000000000794d */ /* 0x000fea0003800000 */
.L_x_48:
        /* <DEDUP_REMOVED lines=14> */
.L_x_108:


//--------------------- .text._ZN13group_norm_v214gn_cuda_kernelI6__halfLi320ELi1ELi32ELi10ELi1024ELb0ELi1024ELi10ELi10ELi2ELb0ELi148ELb0ELb0ENS_16CompileConditionILi1000EEEEEvPT_PKS4_S7_S7_flPfS8_Pj --------------------------
	.section	.text._ZN13group_norm_v214gn_cuda_kernelI6__halfLi320ELi1ELi32ELi10ELi1024ELb0ELi1024ELi10ELi10ELi2ELb0ELi148ELb0ELb0ENS_16CompileConditionILi1000EEEEEvPT_PKS4_S7_S7_flPfS8_Pj,"ax",@progbits
	.align	128
        .global         _ZN13group_norm_v214gn_cuda_kernelI6__halfLi320ELi1ELi32ELi10ELi1024ELb0ELi1024ELi10ELi10ELi2ELb0ELi148ELb0ELb0ENS_16CompileConditionILi1000EEEEEvPT_PKS4_S7_S7_flPfS8_Pj
        .type           _ZN13group_norm_v214gn_cuda_kernelI6__halfLi320ELi1ELi32ELi10ELi1024ELb0ELi1024ELi10ELi10ELi2ELb0ELi148ELb0ELb0ENS_16CompileConditionILi1000EEEEEvPT_PKS4_S7_S7_flPfS8_Pj,@function
        .size           _ZN13group_norm_v214gn_cuda_kernelI6__halfLi320ELi1ELi32ELi10ELi1024ELb0ELi1024ELi10ELi10ELi2ELb0ELi148ELb0ELb0ENS_16CompileConditionILi1000EEEEEvPT_PKS4_S7_S7_flPfS8_Pj,(.L_x_109 - _ZN13group_norm_v214gn_cuda_kernelI6__halfLi320ELi1ELi32ELi10ELi1024ELb0ELi1024ELi10ELi10ELi2ELb0ELi148ELb0ELb0ENS_16CompileConditionILi1000EEEEEvPT_PKS4_S7_S7_flPfS8_Pj)
        .other          _ZN13group_norm_v214gn_cuda_kernelI6__halfLi320ELi1ELi32ELi10ELi1024ELb0ELi1024ELi10ELi10ELi2ELb0ELi148ELb0ELb0ENS_16CompileConditionILi1000EEEEEvPT_PKS4_S7_S7_flPfS8_Pj,@"STO_CUDA_ENTRY STV_DEFAULT"
_ZN13group_norm_v214gn_cuda_kernelI6__halfLi320ELi1ELi32ELi10ELi1024ELb0ELi1024ELi10ELi10ELi2ELb0ELi148ELb0ELb0ENS_16CompileConditionILi1000EEEEEvPT_PKS4_S7_S7_flPfS8_Pj:
.text._ZN13group_norm_v214gn_cuda_kernelI6__halfLi320ELi1ELi32ELi10ELi1024ELb0ELi1024ELi10ELi10ELi2ELb0ELi148ELb0ELb0ENS_16CompileConditionILi1000EEEEEvPT_PKS4_S7_S7_flPfS8_Pj:
[----:B------:R-:W-:Y:S01]  /*0000*/  LDC R1, c[0x0][0x37c] ;  /* 0x0000df00ff017b82 */ /* 0x000fe20000000800 */
[----:B------:R-:W-:Y:S05]  /*0010*/  EXIT ;  /* 0x000000000000794d */ /* 0x000fea0003800000 */
.L_x_49:
        /* <DEDUP_REMOVED lines=14> */
.L_x_109:


//--------------------- .text._ZN13group_norm_v214gn_cuda_kernelI6__halfLi320ELi3ELi16ELi20ELi1024ELb1ELi4ELi320ELi320ELi4ELb1ELi1ELb0ELb0ENS_16CompileConditionILi1000EEEEEvPT_PKS4_S7_S7_flPfS8_Pj --------------------------
	.section	.text._ZN13group_norm_v214gn_cuda_kernelI6__halfLi320ELi3ELi16ELi20ELi1024ELb1ELi4ELi320ELi320ELi4ELb1ELi1ELb0ELb0ENS_16CompileConditionILi1000EEEEEvPT_PKS4_S7_S7_flPfS8_Pj,"ax",@progbits
	.align	128
        .global         _ZN13group_norm_v214gn_cuda_kernelI6__halfLi320ELi3ELi16ELi20ELi1024ELb1ELi4ELi320ELi320ELi4ELb1ELi1ELb0ELb0ENS_16CompileConditionILi1000EEEEEvPT_PKS4_S7_S7_flPfS8_Pj
        .type           _ZN13group_norm_v214gn_cuda_kernelI6__halfLi320ELi3ELi16ELi20ELi1024ELb1ELi4ELi320ELi320ELi4ELb1ELi1ELb0ELb0ENS_16CompileConditionILi1000EEEEEvPT_PKS4_S7_S7_flPfS8_Pj,@function
        .size           _ZN13group_norm_v214gn_cuda_kernelI6__halfLi320ELi3ELi16ELi20ELi1024ELb1ELi4ELi320ELi320ELi4ELb1ELi1ELb0ELb0ENS_16CompileConditionILi1000EEEEEvPT_PKS4_S7_S7_flPfS8_Pj,(.L_x_110 - _ZN13group_norm_v214gn_cuda_kernelI6__halfLi320ELi3ELi16ELi20ELi1024ELb1ELi4ELi320ELi320ELi4ELb1ELi1ELb0ELb0ENS_16CompileConditionILi1000EEEEEvPT_PKS4_S7_S7_flPfS8_Pj)
        .other          _ZN13group_norm_v214gn_cuda_kernelI6__halfLi320ELi3ELi16ELi20ELi1024ELb1ELi4ELi320ELi320ELi4ELb1ELi1ELb0ELb0ENS_16CompileConditionILi1000EEEEEvPT_PKS4_S7_S7_flPfS8_Pj,@"STO_CUDA_ENTRY STV_DEFAULT"
_ZN13group_norm_v214gn_cuda_kernelI6__halfLi320ELi3ELi16ELi20ELi1024ELb1ELi4ELi320ELi320ELi4ELb1ELi1ELb0ELb0ENS_16CompileConditionILi1000EEEEEvPT_PKS4_S7_S7_flPfS8_Pj:
.text._ZN13group_norm_v214gn_cuda_kernelI6__halfLi320ELi3ELi16ELi20ELi1024ELb1ELi4ELi320ELi320ELi4ELb1ELi1ELb0ELb0ENS_16CompileConditionILi1000EEEEEvPT_PKS4_S7_S7_flPfS8_Pj:
[----:B------:R-:W-:Y:S01]  /*0000*/  LDC R1, c[0x0][0x37c] ;  /* 0x0000df00ff017b82 */ /* 0x000fe20000000800 */
[----:B------:R-:W-:Y:S05]  /*0010*/  EXIT ;  /* 0x000000000000794d */ /* 0x000fea0003800000 */
.L_x_50:
        /* <DEDUP_REMOVED lines=14> */
.L_x_110:


//--------------------- .text._ZN13group_norm_v214gn_cuda_kernelI6__halfLi320ELi1ELi16ELi20ELi1024ELb1ELi8ELi320ELi320ELi4ELb1ELi1ELb0ELb0ENS_16CompileConditionILi1000EEEEEvPT_PKS4_S7_S7_flPfS8_Pj --------------------------
	.section	.text._ZN13group_norm_v214gn_cuda_kernelI6__halfLi320ELi1ELi16ELi20ELi1024ELb1ELi8ELi320ELi320ELi4ELb1ELi1ELb0ELb0ENS_16CompileConditionILi1000EEEEEvPT_PKS4_S7_S7_flPfS8_Pj,"ax",@progbits
	.align	128
        .global         _ZN13group_norm_v214gn_cuda_kernelI6__halfLi320ELi1ELi16ELi20ELi1024ELb1ELi8ELi320ELi320ELi4ELb1ELi1ELb0ELb0ENS_16CompileConditionILi1000EEEEEvPT_PKS4_S7_S7_flPfS8_Pj
        .type           _ZN13group_norm_v214gn_cuda_kernelI6__halfLi320ELi1ELi16ELi20ELi1024ELb1ELi8ELi320ELi320ELi4ELb1ELi1ELb0ELb0ENS_16CompileConditionILi1000EEEEEvPT_PKS4_S7_S7_flPfS8_Pj,@function
        .size           _ZN13group_norm_v214gn_cuda_kernelI6__halfLi320ELi1ELi16ELi20ELi1024ELb1ELi8ELi320ELi320ELi4ELb1ELi1ELb0ELb0ENS_16CompileConditionILi1000EEEEEvPT_PKS4_S7_S7_flPfS8_Pj,(.L_x_111 - _ZN13group_norm_v214gn_cuda_kernelI6__halfLi320ELi1ELi16ELi20ELi1024ELb1ELi8ELi320ELi320ELi4ELb1ELi1ELb0ELb0ENS_16CompileConditionILi1000EEEEEvPT_PKS4_S7_S7_flPfS8_Pj)
        .other          _ZN13group_norm_v214gn_cuda_kernelI6__halfLi320ELi1ELi16ELi20ELi1024ELb1ELi8ELi320ELi320ELi4ELb1ELi1ELb0ELb0ENS_16CompileConditionILi1000EEEEEvPT_PKS4_S7_S7_flPfS8_Pj,@"STO_CUDA_ENTRY STV_DEFAULT"
_ZN13group_norm_v214gn_cuda_kernelI6__halfLi320ELi1ELi16ELi20ELi1024ELb1ELi8ELi320ELi320ELi4ELb1ELi1ELb0ELb0ENS_16CompileConditionILi1000EEEEEvPT_PKS4_S7_S7_flPfS8_Pj:
.text._ZN13group_norm_v214gn_cuda_kernelI6__halfLi320ELi1ELi16ELi20ELi1024ELb1ELi8ELi320ELi320ELi4ELb1ELi1ELb0ELb0ENS_16CompileConditionILi1000EEEEEvPT_PKS4_S7_S7_flPfS8_Pj:
[----:B------:R-:W-:Y:S01]  /*0000*/  LDC R1, c[0x0][0x37c] ;  /* 0x0000df00ff017b82 */ /* 0x000fe20000000800 */
[----:B------:R-:W-:Y:S05]  /*0010*/  EXIT ;  /* 0x000000000000794d */ /* 0x000fea0003800000 */
.L_x_51:
        /* <DEDUP_REMOVED lines=14> */
.L_x_111:


//--------------------- .text._ZN13group_norm_v214gn_cuda_kernelI6__halfLi320ELi3ELi16ELi20ELi1024ELb1ELi8ELi320ELi320ELi4ELb1ELi2ELb0ELb0ENS_16CompileConditionILi1000EEEEEvPT_PKS4_S7_S7_flPfS8_Pj --------------------------
	.section	.text._ZN13group_norm_v214gn_cuda_kernelI6__halfLi320ELi3ELi16ELi20ELi1024ELb1ELi8ELi320ELi320ELi4ELb1ELi2ELb0ELb0ENS_16CompileConditionILi1000EEEEEvPT_PKS4_S7_S7_flPfS8_Pj,"ax",@progbits
	.align	128
        .global         _ZN13group_norm_v214gn_cuda_kernelI6__halfLi320ELi3ELi16ELi20ELi1024ELb1ELi8ELi320ELi320ELi4ELb1ELi2ELb0ELb0ENS_16CompileConditionILi1000EEEEEvPT_PKS4_S7_S7_flPfS8_Pj
        .type           _ZN13group_norm_v214gn_cuda_kernelI6__halfLi320ELi3ELi16ELi20ELi1024ELb1ELi8ELi320ELi320ELi4ELb1ELi2ELb0ELb0ENS_16CompileConditionILi1000EEEEEvPT_PKS4_S7_S7_flPfS8_Pj,@function
        .size           _ZN13group_norm_v214gn_cuda_kernelI6__halfLi320ELi3ELi16ELi20ELi1024ELb1ELi8ELi320ELi320ELi4ELb1ELi2ELb0ELb0ENS_16CompileConditionILi1000EEEEEvPT_PKS4_S7_S7_flPfS8_Pj,(.L_x_112 - _ZN13group_norm_v214gn_cuda_kernelI6__halfLi320ELi3ELi16ELi20ELi1024ELb1ELi8ELi320ELi320ELi4ELb1ELi2ELb0ELb0ENS_16CompileConditionILi1000EEEEEvPT_PKS4_S7_S7_flPfS8_Pj)
        .other          _ZN13group_norm_v214gn_cuda_kernelI6__halfLi320ELi3ELi16ELi20ELi1024ELb1ELi8ELi320ELi320ELi4ELb1ELi2ELb0ELb0ENS_16CompileConditionILi1000EEEEEvPT_PKS4_S7_S7_flPfS8_Pj,@"STO_CUDA_ENTRY STV_DEFAULT"
_ZN13group_norm_v214gn_cuda_kernelI6__halfLi320ELi3ELi16ELi20ELi1024ELb1ELi8ELi320ELi320ELi4ELb1ELi2ELb0ELb0ENS_16CompileConditionILi1000EEEEEvPT_PKS4_S7_S7_flPfS8_Pj:
.text._ZN13group_norm_v214gn_cuda_kernelI6__halfLi320ELi3ELi16ELi20ELi1024ELb1ELi8ELi320ELi320ELi4ELb1ELi2ELb0ELb0ENS_16CompileConditionILi1000EEEEEvPT_PKS4_S7_S7_flPfS8_Pj:
[----:B------:R-:W-:Y:S01]  /*0000*/  LDC R1, c[0x0][0x37c] ;  /* 0x0000df00ff017b82 */ /* 0x000fe20000000800 */
[----:B------:R-:W-:Y:S05]  /*0010*/  EXIT ;  /* 0x000000000000794d */ /* 0x000fea0003800000 */
.L_x_52:
        /* <DEDUP_REMOVED lines=14> */
.L_x_112:


//--------------------- .text._ZN13group_norm_v214gn_cuda_kernelI6__halfLi320ELi1ELi16ELi20ELi1024ELb1ELi16ELi320ELi320ELi4ELb1ELi2ELb0ELb0ENS_16CompileConditionILi1000EEEEEvPT_PKS4_S7_S7_flPfS8_Pj --------------------------
	.section	.text._ZN13group_norm_v214gn_cuda_kernelI6__halfLi320ELi1ELi16ELi20ELi1024ELb1ELi16ELi320ELi320ELi4ELb1ELi2ELb0ELb0ENS_16CompileConditionILi1000EEEEEvPT_PKS4_S7_S7_flPfS8_Pj,"ax",@progbits
	.align	128
        .global         _ZN13group_norm_v214gn_cuda_kernelI6__halfLi320ELi1ELi16ELi20ELi1024ELb1ELi16ELi320ELi320ELi4ELb1ELi2ELb0ELb0ENS_16CompileConditionILi1000EEEEEvPT_PKS4_S7_S7_flPfS8_Pj
        .type           _ZN13group_norm_v214gn_cuda_kernelI6__halfLi320ELi1ELi16ELi20ELi1024ELb1ELi16ELi320ELi320ELi4ELb1ELi2ELb0ELb0ENS_16CompileConditionILi1000EEEEEvPT_PKS4_S7_S7_flPfS8_Pj,@function
        .size           _ZN13group_norm_v214gn_cuda_kernelI6__halfLi320ELi1ELi16ELi20ELi1024ELb1ELi16ELi320ELi320ELi4ELb1ELi2ELb0ELb0ENS_16CompileConditionILi1000EEEEEvPT_PKS4_S7_S7_flPfS8_Pj,(.L_x_113 - _ZN13group_norm_v214gn_cuda_kernelI6__halfLi320ELi1ELi16ELi20ELi1024ELb1ELi16ELi320ELi320ELi4ELb1ELi2ELb0ELb0ENS_16CompileConditionILi1000EEEEEvPT_PKS4_S7_S7_flPfS8_Pj)
        .other          _ZN13group_norm_v214gn_cuda_kernelI6__halfLi320ELi1ELi16ELi20ELi1024ELb1ELi16ELi320ELi320ELi4ELb1ELi2ELb0ELb0ENS_16CompileConditionILi1000EEEEEvPT_PKS4_S7_S7_flPfS8_Pj,@"STO_CUDA_ENTRY STV_DEFAULT"
_ZN13group_norm_v214gn_cuda_kernelI6__halfLi320ELi1ELi16ELi20ELi1024ELb1ELi16ELi320ELi320ELi4ELb1ELi2ELb0ELb0ENS_16CompileConditionILi1000EEEEEvPT_PKS4_S7_S7_flPfS8_Pj:
.text._ZN13group_norm_v214gn_cuda_kernelI6__halfLi320ELi1ELi16ELi20ELi1024ELb1ELi16ELi320ELi320ELi4ELb1ELi2ELb0ELb0ENS_16CompileConditionILi1000EEEEEvPT_PKS4_S7_S7_flPfS8_Pj:
[----:B------:R-:W-:Y:S01]  /*0000*/  LDC R1, c[0x0][0x37c] ;  /* 0x0000df00ff017b82 */ /* 0x000fe20000000800 */
[----:B------:R-:W-:Y:S05]  /*0010*/  EXIT ;  /* 0x000000000000794d */ /* 0x000fea0003800000 */
.L_x_53:
        /* <DEDUP_REMOVED lines=14> */
.L_x_113:


//--------------------- .text._ZN13group_norm_v214gn_cuda_kernelI6__halfLi320ELi3ELi16ELi20ELi1024ELb1ELi16ELi320ELi320ELi4ELb1ELi5ELb0ELb0ENS_16CompileConditionILi1000EEEEEvPT_PKS4_S7_S7_flPfS8_Pj --------------------------
	.section	.text._ZN13group_norm_v214gn_cuda_kernelI6__halfLi320ELi3ELi16ELi20ELi1024ELb1ELi16ELi320ELi320ELi4ELb1ELi5ELb0ELb0ENS_16CompileConditionILi1000EEEEEvPT_PKS4_S7_S7_flPfS8_Pj,"ax",@progbits
	.align	128
        .global         _ZN13group_norm_v214gn_cuda_kernelI6__halfLi320ELi3ELi16ELi20ELi1024ELb1ELi16ELi320ELi320ELi4ELb1ELi5ELb0ELb0ENS_16CompileConditionILi1000EEEEEvPT_PKS4_S7_S7_flPfS8_Pj
        .type           _ZN13group_norm_v214gn_cuda_kernelI6__halfLi320ELi3ELi16ELi20ELi1024ELb1ELi16ELi320ELi320ELi4ELb1ELi5ELb0ELb0ENS_16CompileConditionILi1000EEEEEvPT_PKS4_S7_S7_flPfS8_Pj,@function
        .size           _ZN13group_norm_v214gn_cuda_kernelI6__halfLi320ELi3ELi16ELi20ELi1024ELb1ELi16ELi320ELi320ELi4ELb1ELi5ELb0ELb0ENS_16CompileConditionILi1000EEEEEvPT_PKS4_S7_S7_flPfS8_Pj,(.L_x_114 - _ZN13group_norm_v214gn_cuda_kernelI6__halfLi320ELi3ELi16ELi20ELi1024ELb1ELi16ELi320ELi320ELi4ELb1ELi5ELb0ELb0ENS_16CompileConditionILi1000EEEEEvPT_PKS4_S7_S7_flPfS8_Pj)
        .other          _ZN13group_norm_v214gn_cuda_kernelI6__halfLi320ELi3ELi16ELi20ELi1024ELb1ELi16ELi320ELi320ELi4ELb1ELi5ELb0ELb0ENS_16CompileConditionILi1000EEEEEvPT_PKS4_S7_S7_flPfS8_Pj,@"STO_CUDA_ENTRY STV_DEFAULT"
_ZN13group_norm_v214gn_cuda_kernelI6__halfLi320ELi3ELi16ELi20ELi1024ELb1ELi16ELi320ELi320ELi4ELb1ELi5ELb0ELb0ENS_16CompileConditionILi1000EEEEEvPT_PKS4_S7_S7_flPfS8_Pj:
.text._ZN13group_norm_v214gn_cuda_kernelI6__halfLi320ELi3ELi16ELi20ELi1024ELb1ELi16ELi320ELi320ELi4ELb1ELi5ELb0ELb0ENS_16CompileConditionILi1000EEEEEvPT_PKS4_S7_S7_flPfS8_Pj:
[----:B------:R-:W-:Y:S01]  /*0000*/  LDC R1, c[0x0][0x37c] ;  /* 0x0000df00ff017b82 */ /* 0x000fe20000000800 */
[----:B------:R-:W-:Y:S05]  /*0010*/  EXIT ;  /* 0x000000000000794d */ /* 0x000fea0003800000 */
.L_x_54:
        /* <DEDUP_REMOVED lines=14> */
.L_x_114:


//--------------------- .text._ZN13group_norm_v214gn_cuda_kernelI6__halfLi320ELi1ELi16ELi20ELi1024ELb1ELi32ELi320ELi320ELi4ELb1ELi4ELb0ELb0ENS_16CompileConditionILi1000EEEEEvPT_PKS4_S7_S7_flPfS8_Pj --------------------------
	.section	.text._ZN13group_norm_v214gn_cuda_kernelI6__halfLi320ELi1ELi16ELi20ELi1024ELb1ELi32ELi320ELi320ELi4ELb1ELi4ELb0ELb0ENS_16CompileConditionILi1000EEEEEvPT_PKS4_S7_S7_flPfS8_Pj,"ax",@progbits
	.align	128
        .global         _ZN13group_norm_v214gn_cuda_kernelI6__halfLi320ELi1ELi16ELi20ELi1024ELb1ELi32ELi320ELi320ELi4ELb1ELi4ELb0ELb0ENS_16CompileConditionILi1000EEEEEvPT_PKS4_S7_S7_flPfS8_Pj
        .type           _ZN13group_norm_v214gn_cuda_kernelI6__halfLi320ELi1ELi16ELi20ELi1024ELb1ELi32ELi320ELi320ELi4ELb1ELi4ELb0ELb0ENS_16CompileConditionILi1000EEEEEvPT_PKS4_S7_S7_flPfS8_Pj,@function
        .size           _ZN13group_norm_v214gn_cuda_kernelI6__halfLi320ELi1ELi16ELi20ELi1024ELb1ELi32ELi320ELi320ELi4ELb1ELi4ELb0ELb0ENS_16CompileConditionILi1000EEEEEvPT_PKS4_S7_S7_flPfS8_Pj,(.L_x_115 - _ZN13group_norm_v214gn_cuda_kernelI6__halfLi320ELi1ELi16ELi20ELi1024ELb1ELi32ELi320ELi320ELi4ELb1ELi4ELb0ELb0ENS_16CompileConditionILi1000EEEEEvPT_PKS4_S7_S7_flPfS8_Pj)
        .other          _ZN13group_norm_v214gn_cuda_kernelI6__halfLi320ELi1ELi16ELi20ELi1024ELb1ELi32ELi320ELi320ELi4ELb1ELi4ELb0ELb0ENS_16CompileConditionILi1000EEEEEvPT_PKS4_S7_S7_flPfS8_Pj,@"STO_CUDA_ENTRY STV_DEFAULT"
_ZN13group_norm_v214gn_cuda_kernelI6__halfLi320ELi1ELi16ELi20ELi1024ELb1ELi32ELi320ELi320ELi4ELb1ELi4ELb0ELb0ENS_16CompileConditionILi1000EEEEEvPT_PKS4_S7_S7_flPfS8_Pj:
.text._ZN13group_norm_v214gn_cuda_kernelI6__halfLi320ELi1ELi16ELi20ELi1024ELb1ELi32ELi320ELi320ELi4ELb1ELi4ELb0ELb0ENS_16CompileConditionILi1000EEEEEvPT_PKS4_S7_S7_flPfS8_Pj:
[----:B------:R-:W-:Y:S01]  /*0000*/  LDC R1, c[0x0][0x37c] ;  /* 0x0000df00ff017b82 */ /* 0x000fe20000000800 */
[----:B------:R-:W-:Y:S05]  /*0010*/  EXIT ;  /* 0x000000000000794d */ /* 0x000fea0003800000 */
.L_x_55:
        /* <DEDUP_REMOVED lines=14> */
.L_x_115:


//--------------------- .text._ZN13group_norm_v214gn_cuda_kernelI6__halfLi320ELi3ELi16ELi20ELi1024ELb1ELi32ELi320ELi320ELi4ELb1ELi10ELb0ELb0ENS_16CompileConditionILi1000EEEEEvPT_PKS4_S7_S7_flPfS8_Pj --------------------------
	.section	.text._ZN13group_norm_v214gn_cuda_kernelI6__halfLi320ELi3ELi16ELi20ELi1024ELb1ELi32ELi320ELi320ELi4ELb1ELi10ELb0ELb0ENS_16CompileConditionILi1000EEEEEvPT_PKS4_S7_S7_flPfS8_Pj,"ax",@progbits
	.align	128
        .global         _ZN13group_norm_v214gn_cuda_kernelI6__halfLi320ELi3ELi16ELi20ELi1024ELb1ELi32ELi320ELi320ELi4ELb1ELi10ELb0ELb0ENS_16CompileConditionILi1000EEEEEvPT_PKS4_S7_S7_flPfS8_Pj
        .type           _ZN13group_norm_v214gn_cuda_kernelI6__halfLi320ELi3ELi16ELi20ELi1024ELb1ELi32ELi320ELi320ELi4ELb1ELi10ELb0ELb0ENS_16CompileConditionILi1000EEEEEvPT_PKS4_S7_S7_flPfS8_Pj,@function
        .size           _ZN13group_norm_v214gn_cuda_kernelI6__halfLi320ELi3ELi16ELi20ELi1024ELb1ELi32ELi320ELi320ELi4ELb1ELi10ELb0ELb0ENS_16CompileConditionILi1000EEEEEvPT_PKS4_S7_S7_flPfS8_Pj,(.L_x_116 - _ZN13group_norm_v214gn_cuda_kernelI6__halfLi320ELi3ELi16ELi20ELi1024ELb1ELi32ELi320ELi320ELi4ELb1ELi10ELb0ELb0ENS_16CompileConditionILi1000EEEEEvPT_PKS4_S7_S7_flPfS8_Pj)
        .other          _ZN13group_norm_v214gn_cuda_kernelI6__halfLi320ELi3ELi16ELi20ELi1024ELb1ELi32ELi320ELi320ELi4ELb1ELi10ELb0ELb0ENS_16CompileConditionILi1000EEEEEvPT_PKS4_S7_S7_flPfS8_Pj,@"STO_CUDA_ENTRY STV_DEFAULT"
_ZN13group_norm_v214gn_cuda_kernelI6__halfLi320ELi3ELi16ELi20ELi1024ELb1ELi32ELi320ELi320ELi4ELb1ELi10ELb0ELb0ENS_16CompileConditionILi1000EEEEEvPT_PKS4_S7_S7_flPfS8_Pj:
.text._ZN13group_norm_v214gn_cuda_kernelI6__halfLi320ELi3ELi16ELi20ELi1024ELb1ELi32ELi320ELi320ELi4ELb1ELi10ELb0ELb0ENS_16CompileConditionILi1000EEEEEvPT_PKS4_S7_S7_flPfS8_Pj:
[----:B------:R-:W-:Y:S01]  /*0000*/  LDC R1, c[0x0][0x37c] ;  /* 0x0000df00ff017b82 */ /* 0x000fe20000000800 */
[----:B------:R-:W-:Y:S05]  /*0010*/  EXIT ;  /* 0x000000000000794d */ /* 0x000fea0003800000 */
.L_x_56:
        /* <DEDUP_REMOVED lines=14> */
.L_x_116:


//--------------------- .text._ZN13group_norm_v214gn_cuda_kernelI6__halfLi320ELi1ELi16ELi20ELi1024ELb1ELi64ELi320ELi320ELi4ELb1ELi9ELb0ELb0ENS_16CompileConditionILi1000EEEEEvPT_PKS4_S7_S7_flPfS8_Pj --------------------------
	.section	.text._ZN13group_norm_v214gn_cuda_kernelI6__halfLi320ELi1ELi16ELi20ELi1024ELb1ELi64ELi320ELi320ELi4ELb1ELi9ELb0ELb0ENS_16CompileConditionILi1000EEEEEvPT_PKS4_S7_S7_flPfS8_Pj,"ax",@progbits
	.align	128
        .global         _ZN13group_norm_v214gn_cuda_kernelI6__halfLi320ELi1ELi16ELi20ELi1024ELb1ELi64ELi320ELi320ELi4ELb1ELi9ELb0ELb0ENS_16CompileConditionILi1000EEEEEvPT_PKS4_S7_S7_flPfS8_Pj
        .type           _ZN13group_norm_v214gn_cuda_kernelI6__halfLi320ELi1ELi16ELi20ELi1024ELb1ELi64ELi320ELi320ELi4ELb1ELi9ELb0ELb0ENS_16CompileConditionILi1000EEEEEvPT_PKS4_S7_S7_flPfS8_Pj,@function
        .size           _ZN13group_norm_v214gn_cuda_kernelI6__halfLi320ELi1ELi16ELi20ELi1024ELb1ELi64ELi320ELi320ELi4ELb1ELi9ELb0ELb0ENS_16CompileConditionILi1000EEEEEvPT_PKS4_S7_S7_flPfS8_Pj,(.L_x_117 - _ZN13group_norm_v214gn_cuda_kernelI6__halfLi320ELi1ELi16ELi20ELi1024ELb1ELi64ELi320ELi320ELi4ELb1ELi9ELb0ELb0ENS_16CompileConditionILi1000EEEEEvPT_PKS4_S7_S7_flPfS8_Pj)
        .other          _ZN13group_norm_v214gn_cuda_kernelI6__halfLi320ELi1ELi16ELi20ELi1024ELb1ELi64ELi320ELi320ELi4ELb1ELi9ELb0ELb0ENS_16CompileConditionILi1000EEEEEvPT_PKS4_S7_S7_flPfS8_Pj,@"STO_CUDA_ENTRY STV_DEFAULT"
_ZN13group_norm_v214gn_cuda_kernelI6__halfLi320ELi1ELi16ELi20ELi1024ELb1ELi64ELi320ELi320ELi4ELb1ELi9ELb0ELb0ENS_16CompileConditionILi1000EEEEEvPT_PKS4_S7_S7_flPfS8_Pj:
.text._ZN13group_norm_v214gn_cuda_kernelI6__halfLi320ELi1ELi16ELi20ELi1024ELb1ELi64ELi320ELi320ELi4ELb1ELi9ELb0ELb0ENS_16CompileConditionILi1000EEEEEvPT_PKS4_S7_S7_flPfS8_Pj:
[----:B------:R-:W-:Y:S01]  /*0000*/  LDC R1, c[0x0][0x37c] ;  /* 0x0000df00ff017b82 */ /* 0x000fe20000000800 */
[----:B------:R-:W-:Y:S05]  /*0010*/  EXIT ;  /* 0x000000000000794d */ /* 0x000fea0003800000 */
.L_x_57:
        /* <DEDUP_REMOVED lines=14> */
.L_x_117:


//--------------------- .text._ZN13group_norm_v214gn_cuda_kernelI6__halfLi320ELi3ELi16ELi20ELi1024ELb1ELi64ELi320ELi320ELi4ELb1ELi21ELb0ELb0ENS_16CompileConditionILi1000EEEEEvPT_PKS4_S7_S7_flPfS8_Pj --------------------------
	.section	.text._ZN13group_norm_v214gn_cuda_kernelI6__halfLi320ELi3ELi16ELi20ELi1024ELb1ELi64ELi320ELi320ELi4ELb1ELi21ELb0ELb0ENS_16CompileConditionILi1000EEEEEvPT_PKS4_S7_S7_flPfS8_Pj,"ax",@progbits
	.align	128
        .global         _ZN13group_norm_v214gn_cuda_kernelI6__halfLi320ELi3ELi16ELi20ELi1024ELb1ELi64ELi320ELi320ELi4ELb1ELi21ELb0ELb0ENS_16CompileConditionILi1000EEEEEvPT_PKS4_S7_S7_flPfS8_Pj
        .type           _ZN13group_norm_v214gn_cuda_kernelI6__halfLi320ELi3ELi16ELi20ELi1024ELb1ELi64ELi320ELi320ELi4ELb1ELi21ELb0ELb0ENS_16CompileConditionILi1000EEEEEvPT_PKS4_S7_S7_flPfS8_Pj,@function
        .size           _ZN13group_norm_v214gn_cuda_kernelI6__halfLi320ELi3ELi16ELi20ELi1024ELb1ELi64ELi320ELi320ELi4ELb1ELi21ELb0ELb0ENS_16CompileConditionILi1000EEEEEvPT_PKS4_S7_S7_flPfS8_Pj,(.L_x_118 - _ZN13group_norm_v214gn_cuda_kernelI6__halfLi320ELi3ELi16ELi20ELi1024ELb1ELi64ELi320ELi320ELi4ELb1ELi21ELb0ELb0ENS_16CompileConditionILi1000EEEEEvPT_PKS4_S7_S7_flPfS8_Pj)
        .other          _ZN13group_norm_v214gn_cuda_kernelI6__halfLi320ELi3ELi16ELi20ELi1024ELb1ELi64ELi320ELi320ELi4ELb1ELi21ELb0ELb0ENS_16CompileConditionILi1000EEEEEvPT_PKS4_S7_S7_flPfS8_Pj,@"STO_CUDA_ENTRY STV_DEFAULT"
_ZN13group_norm_v214gn_cuda_kernelI6__halfLi320ELi3ELi16ELi20ELi1024ELb1ELi64ELi320ELi320ELi4ELb1ELi21ELb0ELb0ENS_16CompileConditionILi1000EEEEEvPT_PKS4_S7_S7_flPfS8_Pj:
.text._ZN13group_norm_v214gn_cuda_kernelI6__halfLi320ELi3ELi16ELi20ELi1024ELb1ELi64ELi320ELi320ELi4ELb1ELi21ELb0ELb0ENS_16CompileConditionILi1000EEEEEvPT_PKS4_S7_S7_flPfS8_Pj:
[----:B------:R-:W-:Y:S01]  /*0000*/  LDC R1, c[0x0][0x37c] ;  /* 0x0000df00ff017b82 */ /* 0x000fe20000000800 */
[----:B------:R-:W-:Y:S05]  /*0010*/  EXIT ;  /* 0x000000000000794d */ /* 0x000fea0003800000 */
.L_x_58:
        /* <DEDUP_REMOVED lines=14> */
.L_x_118:


//--------------------- .text._ZN13group_norm_v214gn_cuda_kernelI6__halfLi320ELi1ELi16ELi20ELi1024ELb1ELi128ELi320ELi320ELi4ELb1ELi18ELb0ELb0ENS_16CompileConditionILi1000EEEEEvPT_PKS4_S7_S7_flPfS8_Pj --------------------------
	.section	.text._ZN13group_norm_v214gn_cuda_kernelI6__halfLi320ELi1ELi16ELi20ELi1024ELb1ELi128ELi320ELi320ELi4ELb1ELi18ELb0ELb0ENS_16CompileConditionILi1000EEEEEvPT_PKS4_S7_S7_flPfS8_Pj,"ax",@progbits
	.align	128
        .global         _ZN13group_norm_v214gn_cuda_kernelI6__halfLi320ELi1ELi16ELi20ELi1024ELb1ELi128ELi320ELi320ELi4ELb1ELi18ELb0ELb0ENS_16CompileConditionILi1000EEEEEvPT_PKS4_S7_S7_flPfS8_Pj
        .type           _ZN13group_norm_v214gn_cuda_kernelI6__halfLi320ELi1ELi16ELi20ELi1024ELb1ELi128ELi320ELi320ELi4ELb1ELi18ELb0ELb0ENS_16CompileConditionILi1000EEEEEvPT_PKS4_S7_S7_flPfS8_Pj,@function
        .size           _ZN13group_norm_v214gn_cuda_kernelI6__halfLi320ELi1ELi16ELi20ELi1024ELb1ELi128ELi320ELi320ELi4ELb1ELi18ELb0ELb0ENS_16CompileConditionILi1000EEEEEvPT_PKS4_S7_S7_flPfS8_Pj,(.L_x_119 - _ZN13group_norm_v214gn_cuda_kernelI6__halfLi320ELi1ELi16ELi20ELi1024ELb1ELi128ELi320ELi320ELi4ELb1ELi18ELb0ELb0ENS_16CompileConditionILi1000EEEEEvPT_PKS4_S7_S7_flPfS8_Pj)
        .other          _ZN13group_norm_v214gn_cuda_kernelI6__halfLi320ELi1ELi16ELi20ELi1024ELb1ELi128ELi320ELi320ELi4ELb1ELi18ELb0ELb0ENS_16CompileConditionILi1000EEEEEvPT_PKS4_S7_S7_flPfS8_Pj,@"STO_CUDA_ENTRY STV_DEFAULT"
_ZN13group_norm_v214gn_cuda_kernelI6__halfLi320ELi1ELi16ELi20ELi1024ELb1ELi128ELi320ELi320ELi4ELb1ELi18ELb0ELb0ENS_16CompileConditionILi1000EEEEEvPT_PKS4_S7_S7_flPfS8_Pj:
.text._ZN13group_norm_v214gn_cuda_kernelI6__halfLi320ELi1ELi16ELi20ELi1024ELb1ELi128ELi320ELi320ELi4ELb1ELi18ELb0ELb0ENS_16CompileConditionILi1000EEEEEvPT_PKS4_S7_S7_flPfS8_Pj:
[----:B------:R-:W-:Y:S01]  /*0000*/  LDC R1, c[0x0][0x37c] ;  /* 0x0000df00ff017b82 */ /* 0x000fe20000000800 */
[----:B------:R-:W-:Y:S05]  /*0010*/  EXIT ;  /* 0x000000000000794d */ /* 0x000fea0003800000 */
.L_x_59:
        /* <DEDUP_REMOVED lines=14> */
.L_x_119:


//--------------------- .nv.shared.reserved.0     --------------------------
	.section	.nv.shared.reserved.0,"aw",@nobits
	.weak		__nv_reservedSMEM_offset_0_alias
	.size		__nv_reservedSMEM_offset_0_alias, 0, 64
	.other		__nv_reservedSMEM_offset_0_alias,@"STO_CUDA_RESERVED_SHARED STV_DEFAULT"
__nv_reservedSMEM_offset_0_alias:
	.zero		0
	.zero		64


//--------------------- .nv.constant0._ZN13group_norm_v218gn_bwd_cuda_kernelI13__nv_bfloat16Li320ELi3ELi32ELi10ELi1024ELb0ELb1ELi4ELi320ELi320ELi4ELb1ELi1ELb0ELb0ELNS_15WgradSyncMethodE3ENS_16CompileConditionILi1000EEEEEvPT_S6_S6_PKS5_S8_S8_S8_PKfflPfPj --------------------------
	.section	.nv.constant0._ZN13group_norm_v218gn_bwd_cuda_kernelI13__nv_bfloat16Li320ELi3ELi32ELi10ELi1024ELb0ELb1ELi4ELi320ELi320ELi4ELb1ELi1ELb0ELb0ELNS_15WgradSyncMethodE3ENS_16CompileConditionILi1000EEEEEvPT_S6_S6_PKS5_S8_S8_S8_PKfflPfPj,"a",@progbits
	.sectionflags	@""
	.align	4
.nv.constant0._ZN13group_norm_v218gn_bwd_cuda_kernelI13__nv_bfloat16Li320ELi3ELi32ELi10ELi1024ELb0ELb1ELi4ELi320ELi320ELi4ELb1ELi1ELb0ELb0ELNS_15WgradSyncMethodE3ENS_16CompileConditionILi1000EEEEEvPT_S6_S6_PKS5_S8_S8_S8_PKfflPfPj:
	.zero		992


//--------------------- .nv.constant0._ZN13group_norm_v218gn_bwd_cuda_kernelI13__nv_bfloat16Li320ELi1ELi32ELi10ELi1024ELb0ELb1ELi8ELi320ELi320ELi4ELb1ELi1ELb0ELb0ELNS_15WgradSyncMethodE3ENS_16CompileConditionILi1000EEEEEvPT_S6_S6_PKS5_S8_S8_S8_PKfflPfPj --------------------------
	.section	.nv.constant0._ZN13group_norm_v218gn_bwd_cuda_kernelI13__nv_bfloat16Li320ELi1ELi32ELi10ELi1024ELb0ELb1ELi8ELi320ELi320ELi4ELb1ELi1ELb0ELb0ELNS_15WgradSyncMethodE3ENS_16CompileConditionILi1000EEEEEvPT_S6_S6_PKS5_S8_S8_S8_PKfflPfPj,"a",@progbits
	.sectionflags	@""
	.align	4
.nv.constant0._ZN13group_norm_v218gn_bwd_cuda_kernelI13__nv_bfloat16Li320ELi1ELi32ELi10ELi1024ELb0ELb1ELi8ELi320ELi320ELi4ELb1ELi1ELb0ELb0ELNS_15WgradSyncMethodE3ENS_16CompileConditionILi1000EEEEEvPT_S6_S6_PKS5_S8_S8_S8_PKfflPfPj:
	.zero		992


//--------------------- .nv.constant0._ZN13group_norm_v218gn_bwd_cuda_kernelI13__nv_bfloat16Li320ELi3ELi32ELi10ELi1024ELb0ELb1ELi8ELi320ELi320ELi4ELb1ELi2ELb0ELb0ELNS_15WgradSyncMethodE3ENS_16CompileConditionILi1000EEEEEvPT_S6_S6_PKS5_S8_S8_S8_PKfflPfPj --------------------------
	.section	.nv.constant0._ZN13group_norm_v218gn_bwd_cuda_kernelI13__nv_bfloat16Li320ELi3ELi32ELi10ELi1024ELb0ELb1ELi8ELi320ELi320ELi4ELb1ELi2ELb0ELb0ELNS_15WgradSyncMethodE3ENS_16CompileConditionILi1000EEEEEvPT_S6_S6_PKS5_S8_S8_S8_PKfflPfPj,"a",@progbits
	.sectionflags	@""
	.align	4
.nv.constant0._ZN13group_norm_v218gn_bwd_cuda_kernelI13__nv_bfloat16Li320ELi3ELi32ELi10ELi1024ELb0ELb1ELi8ELi320ELi320ELi4ELb1ELi2ELb0ELb0ELNS_15WgradSyncMethodE3ENS_16CompileConditionILi1000EEEEEvPT_S6_S6_PKS5_S8_S8_S8_PKfflPfPj:
	.zero		992


//--------------------- .nv.constant0._ZN13group_norm_v218gn_bwd_cuda_kernelI13__nv_bfloat16Li320ELi1ELi32ELi10ELi1024ELb0ELb1ELi16ELi320ELi320ELi4ELb1ELi2ELb0ELb0ELNS_15WgradSyncMethodE3ENS_16CompileConditionILi1000EEEEEvPT_S6_S6_PKS5_S8_S8_S8_PKfflPfPj --------------------------
	.section	.nv.constant0._ZN13group_norm_v218gn_bwd_cuda_kernelI13__nv_bfloat16Li320ELi1ELi32ELi10ELi1024ELb0ELb1ELi16ELi320ELi320ELi4ELb1ELi2ELb0ELb0ELNS_15WgradSyncMethodE3ENS_16CompileConditionILi1000EEEEEvPT_S6_S6_PKS5_S8_S8_S8_PKfflPfPj,"a",@progbits
	.sectionflags	@""
	.align	4
.nv.constant0._ZN13group_norm_v218gn_bwd_cuda_kernelI13__nv_bfloat16Li320ELi1ELi32ELi10ELi1024ELb0ELb1ELi16ELi320ELi320ELi4ELb1ELi2ELb0ELb0ELNS_15WgradSyncMethodE3ENS_16CompileConditionILi1000EEEEEvPT_S6_S6_PKS5_S8_S8_S8_PKfflPfPj:
	.zero		992


//--------------------- .nv.constant0._ZN13group_norm_v218gn_bwd_cuda_kernelI13__nv_bfloat16Li320ELi3ELi32ELi10ELi1024ELb0ELb1ELi16ELi320ELi320ELi4ELb1ELi5ELb0ELb0ELNS_15WgradSyncMethodE3ENS_16CompileConditionILi1000EEEEEvPT_S6_S6_PKS5_S8_S8_S8_PKfflPfPj --------------------------
	.section	.nv.constant0._ZN13group_norm_v218gn_bwd_cuda_kernelI13__nv_bfloat16Li320ELi3ELi32ELi10ELi1024ELb0ELb1ELi16ELi320ELi320ELi4ELb1ELi5ELb0ELb0ELNS_15WgradSyncMethodE3ENS_16CompileConditionILi1000EEEEEvPT_S6_S6_PKS5_S8_S8_S8_PKfflPfPj,"a",@progbits
	.sectionflags	@""
	.align	4
.nv.constant0._ZN13group_norm_v218gn_bwd_cuda_kernelI13__nv_bfloat16Li320ELi3ELi32ELi10ELi1024ELb0ELb1ELi16ELi320ELi320ELi4ELb1ELi5ELb0ELb0ELNS_15WgradSyncMethodE3ENS_16CompileConditionILi1000EEEEEvPT_S6_S6_PKS5_S8_S8_S8_PKfflPfPj:
	.zero		992


//--------------------- .nv.constant0._ZN13group_norm_v218gn_bwd_cuda_kernelI13__nv_bfloat16Li320ELi1ELi32ELi10ELi1024ELb0ELb1ELi32ELi320ELi320ELi4ELb1ELi4ELb0ELb0ELNS_15WgradSyncMethodE3ENS_16CompileConditionILi1000EEEEEvPT_S6_S6_PKS5_S8_S8_S8_PKfflPfPj --------------------------
	.section	.nv.constant0._ZN13group_norm_v218gn_bwd_cuda_kernelI13__nv_bfloat16Li320ELi1ELi32ELi10ELi1024ELb0ELb1ELi32ELi320ELi320ELi4ELb1ELi4ELb0ELb0ELNS_15WgradSyncMethodE3ENS_16CompileConditionILi1000EEEEEvPT_S6_S6_PKS5_S8_S8_S8_PKfflPfPj,"a",@progbits
	.sectionflags	@""
	.align	4
.nv.constant0._ZN13group_norm_v218gn_bwd_cuda_kernelI13__nv_bfloat16Li320ELi1ELi32ELi10ELi1024ELb0ELb1ELi32ELi320ELi320ELi4ELb1ELi4ELb0ELb0ELNS_15WgradSyncMethodE3ENS_16CompileConditionILi1000EEEEEvPT_S6_S6_PKS5_S8_S8_S8_PKfflPfPj:
	.zero		992


//--------------------- .nv.constant0._ZN13group_norm_v218gn_bwd_cuda_kernelI13__nv_bfloat16Li320ELi1ELi32ELi10ELi1024ELb0ELb1ELi64ELi320ELi320ELi4ELb1ELi9ELb0ELb0ELNS_15WgradSyncMethodE3ENS_16CompileConditionILi1000EEEEEvPT_S6_S6_PKS5_S8_S8_S8_PKfflPfPj --------------------------
	.section	.nv.constant0._ZN13group_norm_v218gn_bwd_cuda_kernelI13__nv_bfloat16Li320ELi1ELi32ELi10ELi1024ELb0ELb1ELi64ELi320ELi320ELi4ELb1ELi9ELb0ELb0ELNS_15WgradSyncMethodE3ENS_16CompileConditionILi1000EEEEEvPT_S6_S6_PKS5_S8_S8_S8_PKfflPfPj,"a",@progbits
	.sectionflags	@""
	.align	4
.nv.constant0._ZN13group_norm_v218gn_bwd_cuda_kernelI13__nv_bfloat16Li320ELi1ELi32ELi10ELi1024ELb0ELb1ELi64ELi320ELi320ELi4ELb1ELi9ELb0ELb0ELNS_15WgradSyncMethodE3ENS_16CompileConditionILi1000EEEEEvPT_S6_S6_PKS5_S8_S8_S8_PKfflPfPj:
	.zero		992


//--------------------- .nv.constant0._ZN13group_norm_v218gn_bwd_cuda_kernelI13__nv_bfloat16Li320ELi3ELi32ELi10ELi1024ELb0ELb1ELi32ELi320ELi320ELi4ELb1ELi10ELb0ELb0ELNS_15WgradSyncMethodE3ENS_16CompileConditionILi1000EEEEEvPT_S6_S6_PKS5_S8_S8_S8_PKfflPfPj --------------------------
	.section	.nv.constant0._ZN13group_norm_v218gn_bwd_cuda_kernelI13__nv_bfloat16Li320ELi3ELi32ELi10ELi1024ELb0ELb1ELi32ELi320ELi320ELi4ELb1ELi10ELb0ELb0ELNS_15WgradSyncMethodE3ENS_16CompileConditionILi1000EEEEEvPT_S6_S6_PKS5_S8_S8_S8_PKfflPfPj,"a",@progbits
	.sectionflags	@""
	.align	4
.nv.constant0._ZN13group_norm_v218gn_bwd_cuda_kernelI13__nv_bfloat16Li320ELi3ELi32ELi10ELi1024ELb0ELb1ELi32ELi320ELi320ELi4ELb1ELi10ELb0ELb0ELNS_15WgradSyncMethodE3ENS_16CompileConditionILi1000EEEEEvPT_S6_S6_PKS5_S8_S8_S8_PKfflPfPj:
	.zero		992


//--------------------- .nv.constant0._ZN13group_norm_v218gn_bwd_cuda_kernelI13__nv_bfloat16Li320ELi2ELi32ELi10ELi1024ELb0ELb1ELi32ELi320ELi320ELi4ELb1ELi9ELb0ELb0ELNS_15WgradSyncMethodE3ENS_16CompileConditionILi1000EEEEEvPT_S6_S6_PKS5_S8_S8_S8_PKfflPfPj --------------------------
	.section	.nv.constant0._ZN13group_norm_v218gn_bwd_cuda_kernelI13__nv_bfloat16Li320ELi2ELi32ELi10ELi1024ELb0ELb1ELi32ELi320ELi320ELi4ELb1ELi9ELb0ELb0ELNS_15WgradSyncMethodE3ENS_16CompileConditionILi1000EEEEEvPT_S6_S6_PKS5_S8_S8_S8_PKfflPfPj,"a",@progbits
	.sectionflags	@""
	.align	4
.nv.constant0._ZN13group_norm_v218gn_bwd_cuda_kernelI13__nv_bfloat16Li320ELi2ELi32ELi10ELi1024ELb0ELb1ELi32ELi320ELi320ELi4ELb1ELi9ELb0ELb0ELNS_15WgradSyncMethodE3ENS_16CompileConditionILi1000EEEEEvPT_S6_S6_PKS5_S8_S8_S8_PKfflPfPj:
	.zero		992


//--------------------- .nv.constant0._ZN13group_norm_v218gn_bwd_cuda_kernelI13__nv_bfloat16Li320ELi3ELi16ELi20ELi1024ELb1ELb1ELi4ELi320ELi320ELi4ELb1ELi1ELb0ELb0ELNS_15WgradSyncMethodE3ENS_16CompileConditionILi1000EEEEEvPT_S6_S6_PKS5_S8_S8_S8_PKfflPfPj --------------------------
	.section	.nv.constant0._ZN13group_norm_v218gn_bwd_cuda_kernelI13__nv_bfloat16Li320ELi3ELi16ELi20ELi1024ELb1ELb1ELi4ELi320ELi320ELi4ELb1ELi1ELb0ELb0ELNS_15WgradSyncMethodE3ENS_16CompileConditionILi1000EEEEEvPT_S6_S6_PKS5_S8_S8_S8_PKfflPfPj,"a",@progbits
	.sectionflags	@""
	.align	4
.nv.constant0._ZN13group_norm_v218gn_bwd_cuda_kernelI13__nv_bfloat16Li320ELi3ELi16ELi20ELi1024ELb1ELb1ELi4ELi320ELi320ELi4ELb1ELi1ELb0ELb0ELNS_15WgradSyncMethodE3ENS_16CompileConditionILi1000EEEEEvPT_S6_S6_PKS5_S8_S8_S8_PKfflPfPj:
	.zero		992


//--------------------- .nv.constant0._ZN13group_norm_v218gn_bwd_cuda_kernelI13__nv_bfloat16Li320ELi1ELi16ELi20ELi1024ELb1ELb1ELi8ELi320ELi320ELi4ELb1ELi1ELb0ELb0ELNS_15WgradSyncMethodE3ENS_16CompileConditionILi1000EEEEEvPT_S6_S6_PKS5_S8_S8_S8_PKfflPfPj --------------------------
	.section	.nv.constant0._ZN13group_norm_v218gn_bwd_cuda_kernelI13__nv_bfloat16Li320ELi1ELi16ELi20ELi1024ELb1ELb1ELi8ELi320ELi320ELi4ELb1ELi1ELb0ELb0ELNS_15WgradSyncMethodE3ENS_16CompileConditionILi1000EEEEEvPT_S6_S6_PKS5_S8_S8_S8_PKfflPfPj,"a",@progbits
	.sectionflags	@""
	.align	4
.nv.constant0._ZN13group_norm_v218gn_bwd_cuda_kernelI13__nv_bfloat16Li320ELi1ELi16ELi20ELi1024ELb1ELb1ELi8ELi320ELi320ELi4ELb1ELi1ELb0ELb0ELNS_15WgradSyncMethodE3ENS_16CompileConditionILi1000EEEEEvPT_S6_S6_PKS5_S8_S8_S8_PKfflPfPj:
	.zero		992


//--------------------- .nv.constant0._ZN13group_norm_v218gn_bwd_cuda_kernelI13__nv_bfloat16Li320ELi3ELi16ELi20ELi1024ELb1ELb1ELi8ELi320ELi320ELi4ELb1ELi2ELb0ELb0ELNS_15WgradSyncMethodE3ENS_16CompileConditionILi1000EEEEEvPT_S6_S6_PKS5_S8_S8_S8_PKfflPfPj --------------------------
	.section	.nv.constant0._ZN13group_norm_v218gn_bwd_cuda_kernelI13__nv_bfloat16Li320ELi3ELi16ELi20ELi1024ELb1ELb1ELi8ELi320ELi320ELi4ELb1ELi2ELb0ELb0ELNS_15WgradSyncMethodE3ENS_16CompileConditionILi1000EEEEEvPT_S6_S6_PKS5_S8_S8_S8_PKfflPfPj,"a",@progbits
	.sectionflags	@""
	.align	4
.nv.constant0._ZN13group_norm_v218gn_bwd_cuda_kernelI13__nv_bfloat16Li320ELi3ELi16ELi20ELi1024ELb1ELb1ELi8ELi320ELi320ELi4ELb1ELi2ELb0ELb0ELNS_15WgradSyncMethodE3ENS_16CompileConditionILi1000EEEEEvPT_S6_S6_PKS5_S8_S8_S8_PKfflPfPj:
	.zero		992


//--------------------- .nv.constant0._ZN13group_norm_v218gn_bwd_cuda_kernelI13__nv_bfloat16Li320ELi1ELi16ELi20ELi1024ELb1ELb1ELi16ELi320ELi320ELi4ELb1ELi2ELb0ELb0ELNS_15WgradSyncMethodE3ENS_16CompileConditionILi1000EEEEEvPT_S6_S6_PKS5_S8_S8_S8_PKfflPfPj --------------------------
	.section	.nv.constant0._ZN13group_norm_v218gn_bwd_cuda_kernelI13__nv_bfloat16Li320ELi1ELi16ELi20ELi1024ELb1ELb1ELi16ELi320ELi320ELi4ELb1ELi2ELb0ELb0ELNS_15WgradSyncMethodE3ENS_16CompileConditionILi1000EEEEEvPT_S6_S6_PKS5_S8_S8_S8_PKfflPfPj,"a",@progbits
	.sectionflags	@""
	.align	4
.nv.constant0._ZN13group_norm_v218gn_bwd_cuda_kernelI13__nv_bfloat16Li320ELi1ELi16ELi20ELi1024ELb1ELb1ELi16ELi320ELi320ELi4ELb1ELi2ELb0ELb0ELNS_15WgradSyncMethodE3ENS_16CompileConditionILi1000EEEEEvPT_S6_S6_PKS5_S8_S8_S8_PKfflPfPj:
	.zero		992


//--------------------- .nv.constant0._ZN13group_norm_v218gn_bwd_cuda_kernelI13__nv_bfloat16Li320ELi3ELi16ELi20ELi1024ELb1ELb1ELi16ELi320ELi320ELi4ELb1ELi5ELb0ELb0ELNS_15WgradSyncMethodE3ENS_16CompileConditionILi1000EEEEEvPT_S6_S6_PKS5_S8_S8_S8_PKfflPfPj --------------------------
	.section	.nv.constant0._ZN13group_norm_v218gn_bwd_cuda_kernelI13__nv_bfloat16Li320ELi3ELi16ELi20ELi1024ELb1ELb1ELi16ELi320ELi320ELi4ELb1ELi5ELb0ELb0ELNS_15WgradSyncMethodE3ENS_16CompileConditionILi1000EEEEEvPT_S6_S6_PKS5_S8_S8_S8_PKfflPfPj,"a",@progbits
	.sectionflags	@""
	.align	4
.nv.constant0._ZN13group_norm_v218gn_bwd_cuda_kernelI13__nv_bfloat16Li320ELi3ELi16ELi20ELi1024ELb1ELb1ELi16ELi320ELi320ELi4ELb1ELi5ELb0ELb0ELNS_15WgradSyncMethodE3ENS_16CompileConditionILi1000EEEEEvPT_S6_S6_PKS5_S8_S8_S8_PKfflPfPj:
	.zero		992


//--------------------- .nv.constant0._ZN13group_norm_v218gn_bwd_cuda_kernelI13__nv_bfloat16Li320ELi1ELi16ELi20ELi1024ELb1ELb1ELi32ELi320ELi320ELi4ELb1ELi4ELb0ELb0ELNS_15WgradSyncMethodE3ENS_16CompileConditionILi1000EEEEEvPT_S6_S6_PKS5_S8_S8_S8_PKfflPfPj --------------------------
	.section	.nv.constant0._ZN13group_norm_v218gn_bwd_cuda_kernelI13__nv_bfloat16Li320ELi1ELi16ELi20ELi1024ELb1ELb1ELi32ELi320ELi320ELi4ELb1ELi4ELb0ELb0ELNS_15WgradSyncMethodE3ENS_16CompileConditionILi1000EEEEEvPT_S6_S6_PKS5_S8_S8_S8_PKfflPfPj,"a",@progbits
	.sectionflags	@""
	.align	4
.nv.constant0._ZN13group_norm_v218gn_bwd_cuda_kernelI13__nv_bfloat16Li320ELi1ELi16ELi20ELi1024ELb1ELb1ELi32ELi320ELi320ELi4ELb1ELi4ELb0ELb0ELNS_15WgradSyncMethodE3ENS_16CompileConditionILi1000EEEEEvPT_S6_S6_PKS5_S8_S8_S8_PKfflPfPj:
	.zero		992


//--------------------- .nv.constant0._ZN13group_norm_v218gn_bwd_cuda_kernelI13__nv_bfloat16Li320ELi1ELi16ELi20ELi1024ELb1ELb1ELi64ELi320ELi320ELi4ELb1ELi9ELb0ELb0ELNS_15WgradSyncMethodE3ENS_16CompileConditionILi1000EEEEEvPT_S6_S6_PKS5_S8_S8_S8_PKfflPfPj --------------------------
	.section	.nv.constant0._ZN13group_norm_v218gn_bwd_cuda_kernelI13__nv_bfloat16Li320ELi1ELi16ELi20ELi1024ELb1ELb1ELi64ELi320ELi320ELi4ELb1ELi9ELb0ELb0ELNS_15WgradSyncMethodE3ENS_16CompileConditionILi1000EEEEEvPT_S6_S6_PKS5_S8_S8_S8_PKfflPfPj,"a",@progbits
	.sectionflags	@""
	.align	4
.nv.constant0._ZN13group_norm_v218gn_bwd_cuda_kernelI13__nv_bfloat16Li320ELi1ELi16ELi20ELi1024ELb1ELb1ELi64ELi320ELi320ELi4ELb1ELi9ELb0ELb0ELNS_15WgradSyncMethodE3ENS_16CompileConditionILi1000EEEEEvPT_S6_S6_PKS5_S8_S8_S8_PKfflPfPj:
	.zero		992


//--------------------- .nv.constant0._ZN13group_norm_v218gn_bwd_cuda_kernelI13__nv_bfloat16Li320ELi3ELi16ELi20ELi1024ELb1ELb1ELi32ELi320ELi320ELi4ELb1ELi10ELb0ELb0ELNS_15WgradSyncMethodE3ENS_16CompileConditionILi1000EEEEEvPT_S6_S6_PKS5_S8_S8_S8_PKfflPfPj --------------------------
	.section	.nv.constant0._ZN13group_norm_v218gn_bwd_cuda_kernelI13__nv_bfloat16Li320ELi3ELi16ELi20ELi1024ELb1ELb1ELi32ELi320ELi320ELi4ELb1ELi10ELb0ELb0ELNS_15WgradSyncMethodE3ENS_16CompileConditionILi1000EEEEEvPT_S6_S6_PKS5_S8_S8_S8_PKfflPfPj,"a",@progbits
	.sectionflags	@""
	.align	4
.nv.constant0._ZN13group_norm_v218gn_bwd_cuda_kernelI13__nv_bfloat16Li320ELi3ELi16ELi20ELi1024ELb1ELb1ELi32ELi320ELi320ELi4ELb1ELi10ELb0ELb0ELNS_15WgradSyncMethodE3ENS_16CompileConditionILi1000EEEEEvPT_S6_S6_PKS5_S8_S8_S8_PKfflPfPj:
	.zero		992


//--------------------- .nv.constant0._ZN13group_norm_v218gn_bwd_cuda_kernelI13__nv_bfloat16Li320ELi2ELi16ELi20ELi1024ELb1ELb1ELi32ELi320ELi320ELi4ELb1ELi9ELb0ELb0ELNS_15WgradSyncMethodE3ENS_16CompileConditionILi1000EEEEEvPT_S6_S6_PKS5_S8_S8_S8_PKfflPfPj --------------------------
	.section	.nv.constant0._ZN13group_norm_v218gn_bwd_cuda_kernelI13__nv_bfloat16Li320ELi2ELi16ELi20ELi1024ELb1ELb1ELi32ELi320ELi320ELi4ELb1ELi9ELb0ELb0ELNS_15WgradSyncMethodE3ENS_16CompileConditionILi1000EEEEEvPT_S6_S6_PKS5_S8_S8_S8_PKfflPfPj,"a",@progbits
	.sectionflags	@""
	.align	4
.nv.constant0._ZN13group_norm_v218gn_bwd_cuda_kernelI13__nv_bfloat16Li320ELi2ELi16ELi20ELi1024ELb1ELb1ELi32ELi320ELi320ELi4ELb1ELi9ELb0ELb0ELNS_15WgradSyncMethodE3ENS_16CompileConditionILi1000EEEEEvPT_S6_S6_PKS5_S8_S8_S8_PKfflPfPj:
	.zero		992


//--------------------- .nv.constant0._ZN13group_norm_v214gn_cuda_kernelI13__nv_bfloat16Li320ELi1ELi32ELi10ELi1024ELb0ELi1024ELi10ELi10ELi2ELb0ELi116ELb0ELb0ENS_16CompileConditionILi1000EEEEEvPT_PKS4_S7_S7_flPfS8_Pj --------------------------
	.section	.nv.constant0._ZN13group_norm_v214gn_cuda_kernelI13__nv_bfloat16Li320ELi1ELi32ELi10ELi1024ELb0ELi1024ELi10ELi10ELi2ELb0ELi116ELb0ELb0ENS_16CompileConditionILi1000EEEEEvPT_PKS4_S7_S7_flPfS8_Pj,"a",@progbits
	.sectionflags	@""
	.align	4
.nv.constant0._ZN13group_norm_v214gn_cuda_kernelI13__nv_bfloat16Li320ELi1ELi32ELi10ELi1024ELb0ELi1024ELi10ELi10ELi2ELb0ELi116ELb0ELb0ENS_16CompileConditionILi1000EEEEEvPT_PKS4_S7_S7_flPfS8_Pj:
	.zero		968


//--------------------- .nv.constant0._ZN13group_norm_v214gn_cuda_kernelI13__nv_bfloat16Li320ELi1ELi32ELi10ELi1024ELb0ELi1024ELi10ELi10ELi2ELb0ELi148ELb0ELb0ENS_16CompileConditionILi1000EEEEEvPT_PKS4_S7_S7_flPfS8_Pj --------------------------
	.section	.nv.constant0._ZN13group_norm_v214gn_cuda_kernelI13__nv_bfloat16Li320ELi1ELi32ELi10ELi1024ELb0ELi1024ELi10ELi10ELi2ELb0ELi148ELb0ELb0ENS_16CompileConditionILi1000EEEEEvPT_PKS4_S7_S7_flPfS8_Pj,"a",@progbits
	.sectionflags	@""
	.align	4
.nv.constant0._ZN13group_norm_v214gn_cuda_kernelI13__nv_bfloat16Li320ELi1ELi32ELi10ELi1024ELb0ELi1024ELi10ELi10ELi2ELb0ELi148ELb0ELb0ENS_16CompileConditionILi1000EEEEEvPT_PKS4_S7_S7_flPfS8_Pj:
	.zero		968


//--------------------- .nv.constant0._ZN13group_norm_v214gn_cuda_kernelI13__nv_bfloat16Li320ELi3ELi16ELi20ELi1024ELb1ELi4ELi320ELi320ELi4ELb1ELi1ELb0ELb0ENS_16CompileConditionILi1000EEEEEvPT_PKS4_S7_S7_flPfS8_Pj --------------------------
	.section	.nv.constant0._ZN13group_norm_v214gn_cuda_kernelI13__nv_bfloat16Li320ELi3ELi16ELi20ELi1024ELb1ELi4ELi320ELi320ELi4ELb1ELi1ELb0ELb0ENS_16CompileConditionILi1000EEEEEvPT_PKS4_S7_S7_flPfS8_Pj,"a",@progbits
	.sectionflags	@""
	.align	4
.nv.constant0._ZN13group_norm_v214gn_cuda_kernelI13__nv_bfloat16Li320ELi3ELi16ELi20ELi1024ELb1ELi4ELi320ELi320ELi4ELb1ELi1ELb0ELb0ENS_16CompileConditionILi1000EEEEEvPT_PKS4_S7_S7_flPfS8_Pj:
	.zero		968


//--------------------- .nv.constant0._ZN13group_norm_v214gn_cuda_kernelI13__nv_bfloat16Li320ELi1ELi16ELi20ELi1024ELb1ELi8ELi320ELi320ELi4ELb1ELi1ELb0ELb0ENS_16CompileConditionILi1000EEEEEvPT_PKS4_S7_S7_flPfS8_Pj --------------------------
	.section	.nv.constant0._ZN13group_norm_v214gn_cuda_kernelI13__nv_bfloat16Li320ELi1ELi16ELi20ELi1024ELb1ELi8ELi320ELi320ELi4ELb1ELi1ELb0ELb0ENS_16CompileConditionILi1000EEEEEvPT_PKS4_S7_S7_flPfS8_Pj,"a",@progbits
	.sectionflags	@""
	.align	4
.nv.constant0._ZN13group_norm_v214gn_cuda_kernelI13__nv_bfloat16Li320ELi1ELi16ELi20ELi1024ELb1ELi8ELi320ELi320ELi4ELb1ELi1ELb0ELb0ENS_16CompileConditionILi1000EEEEEvPT_PKS4_S7_S7_flPfS8_Pj:
	.zero		968


//--------------------- .nv.constant0._ZN13group_norm_v214gn_cuda_kernelI13__nv_bfloat16Li320ELi3ELi16ELi20ELi1024ELb1ELi8ELi320ELi320ELi4ELb1ELi2ELb0ELb0ENS_16CompileConditionILi1000EEEEEvPT_PKS4_S7_S7_flPfS8_Pj --------------------------
	.section	.nv.constant0._ZN13group_norm_v214gn_cuda_kernelI13__nv_bfloat16Li320ELi3ELi16ELi20ELi1024ELb1ELi8ELi320ELi320ELi4ELb1ELi2ELb0ELb0ENS_16CompileConditionILi1000EEEEEvPT_PKS4_S7_S7_flPfS8_Pj,"a",@progbits
	.sectionflags	@""
	.align	4
.nv.constant0._ZN13group_norm_v214gn_cuda_kernelI13__nv_bfloat16Li320ELi3ELi16ELi20ELi1024ELb1ELi8ELi320ELi320ELi4ELb1ELi2ELb0ELb0ENS_16CompileConditionILi1000EEEEEvPT_PKS4_S7_S7_flPfS8_Pj:
	.zero		968


//--------------------- .nv.constant0._ZN13group_norm_v214gn_cuda_kernelI13__nv_bfloat16Li320ELi1ELi16ELi20ELi1024ELb1ELi16ELi320ELi320ELi4ELb1ELi2ELb0ELb0ENS_16CompileConditionILi1000EEEEEvPT_PKS4_S7_S7_flPfS8_Pj --------------------------
	.section	.nv.constant0._ZN13group_norm_v214gn_cuda_kernelI13__nv_bfloat16Li320ELi1ELi16ELi20ELi1024ELb1ELi16ELi320ELi320ELi4ELb1ELi2ELb0ELb0ENS_16CompileConditionILi1000EEEEEvPT_PKS4_S7_S7_flPfS8_Pj,"a",@progbits
	.sectionflags	@""
	.align	4
.nv.constant0._ZN13group_norm_v214gn_cuda_kernelI13__nv_bfloat16Li320ELi1ELi16ELi20ELi1024ELb1ELi16ELi320ELi320ELi4ELb1ELi2ELb0ELb0ENS_16CompileConditionILi1000EEEEEvPT_PKS4_S7_S7_flPfS8_Pj:
	.zero		968


//--------------------- .nv.constant0._ZN13group_norm_v214gn_cuda_kernelI13__nv_bfloat16Li320ELi3ELi16ELi20ELi1024ELb1ELi16ELi320ELi320ELi4ELb1ELi5ELb0ELb0ENS_16CompileConditionILi1000EEEEEvPT_PKS4_S7_S7_flPfS8_Pj --------------------------
	.section	.nv.constant0._ZN13group_norm_v214gn_cuda_kernelI13__nv_bfloat16Li320ELi3ELi16ELi20ELi1024ELb1ELi16ELi320ELi320ELi4ELb1ELi5ELb0ELb0ENS_16CompileConditionILi1000EEEEEvPT_PKS4_S7_S7_flPfS8_Pj,"a",@progbits
	.sectionflags	@""
	.align	4
.nv.constant0._ZN13group_norm_v214gn_cuda_kernelI13__nv_bfloat16Li320ELi3ELi16ELi20ELi1024ELb1ELi16ELi320ELi320ELi4ELb1ELi5ELb0ELb0ENS_16CompileConditionILi1000EEEEEvPT_PKS4_S7_S7_flPfS8_Pj:
	.zero		968


//--------------------- .nv.constant0._ZN13group_norm_v214gn_cuda_kernelI13__nv_bfloat16Li320ELi1ELi16ELi20ELi1024ELb1ELi32ELi320ELi320ELi4ELb1ELi4ELb0ELb0ENS_16CompileConditionILi1000EEEEEvPT_PKS4_S7_S7_flPfS8_Pj --------------------------
	.section	.nv.constant0._ZN13group_norm_v214gn_cuda_kernelI13__nv_bfloat16Li320ELi1ELi16ELi20ELi1024ELb1ELi32ELi320ELi320ELi4ELb1ELi4ELb0ELb0ENS_16CompileConditionILi1000EEEEEvPT_PKS4_S7_S7_flPfS8_Pj,"a",@progbits
	.sectionflags	@""
	.align	4
.nv.constant0._ZN13group_norm_v214gn_cuda_kernelI13__nv_bfloat16Li320ELi1ELi16ELi20ELi1024ELb1ELi32ELi320ELi320ELi4ELb1ELi4ELb0ELb0ENS_16CompileConditionILi1000EEEEEvPT_PKS4_S7_S7_flPfS8_Pj:
	.zero		968


//--------------------- .nv.constant0._ZN13group_norm_v214gn_cuda_kernelI13__nv_bfloat16Li320ELi3ELi16ELi20ELi1024ELb1ELi32ELi320ELi320ELi4ELb1ELi10ELb0ELb0ENS_16CompileConditionILi1000EEEEEvPT_PKS4_S7_S7_flPfS8_Pj --------------------------
	.section	.nv.constant0._ZN13group_norm_v214gn_cuda_kernelI13__nv_bfloat16Li320ELi3ELi16ELi20ELi1024ELb1ELi32ELi320ELi320ELi4ELb1ELi10ELb0ELb0ENS_16CompileConditionILi1000EEEEEvPT_PKS4_S7_S7_flPfS8_Pj,"a",@progbits
	.sectionflags	@""
	.align	4
.nv.constant0._ZN13group_norm_v214gn_cuda_kernelI13__nv_bfloat16Li320ELi3ELi16ELi20ELi1024ELb1ELi32ELi320ELi320ELi4ELb1ELi10ELb0ELb0ENS_16CompileConditionILi1000EEEEEvPT_PKS4_S7_S7_flPfS8_Pj:
	.zero		968


//--------------------- .nv.constant0._ZN13group_norm_v214gn_cuda_kernelI13__nv_bfloat16Li320ELi1ELi16ELi20ELi1024ELb1ELi64ELi320ELi320ELi4ELb1ELi9ELb0ELb0ENS_16CompileConditionILi1000EEEEEvPT_PKS4_S7_S7_flPfS8_Pj --------------------------
	.section	.nv.constant0._ZN13group_norm_v214gn_cuda_kernelI13__nv_bfloat16Li320ELi1ELi16ELi20ELi1024ELb1ELi64ELi320ELi320ELi4ELb1ELi9ELb0ELb0ENS_16CompileConditionILi1000EEEEEvPT_PKS4_S7_S7_flPfS8_Pj,"a",@progbits
	.sectionflags	@""
	.align	4
.nv.constant0._ZN13group_norm_v214gn_cuda_kernelI13__nv_bfloat16Li320ELi1ELi16ELi20ELi1024ELb1ELi64ELi320ELi320ELi4ELb1ELi9ELb0ELb0ENS_16CompileConditionILi1000EEEEEvPT_PKS4_S7_S7_flPfS8_Pj:
	.zero		968


//--------------------- .nv.constant0._ZN13group_norm_v214gn_cuda_kernelI13__nv_bfloat16Li320ELi3ELi16ELi20ELi1024ELb1ELi64ELi320ELi320ELi4ELb1ELi21ELb0ELb0ENS_16CompileConditionILi1000EEEEEvPT_PKS4_S7_S7_flPfS8_Pj --------------------------
	.section	.nv.constant0._ZN13group_norm_v214gn_cuda_kernelI13__nv_bfloat16Li320ELi3ELi16ELi20ELi1024ELb1ELi64ELi320ELi320ELi4ELb1ELi21ELb0ELb0ENS_16CompileConditionILi1000EEEEEvPT_PKS4_S7_S7_flPfS8_Pj,"a",@progbits
	.sectionflags	@""
	.align	4
.nv.constant0._ZN13group_norm_v214gn_cuda_kernelI13__nv_bfloat16Li320ELi3ELi16ELi20ELi1024ELb1ELi64ELi320ELi320ELi4ELb1ELi21ELb0ELb0ENS_16CompileConditionILi1000EEEEEvPT_PKS4_S7_S7_flPfS8_Pj:
	.zero		968


//--------------------- .nv.constant0._ZN13group_norm_v214gn_cuda_kernelI13__nv_bfloat16Li320ELi1ELi16ELi20ELi1024ELb1ELi128ELi320ELi320ELi4ELb1ELi18ELb0ELb0ENS_16CompileConditionILi1000EEEEEvPT_PKS4_S7_S7_flPfS8_Pj --------------------------
	.section	.nv.constant0._ZN13group_norm_v214gn_cuda_kernelI13__nv_bfloat16Li320ELi1ELi16ELi20ELi1024ELb1ELi128ELi320ELi320ELi4ELb1ELi18ELb0ELb0ENS_16CompileConditionILi1000EEEEEvPT_PKS4_S7_S7_flPfS8_Pj,"a",@progbits
	.sectionflags	@""
	.align	4
.nv.constant0._ZN13group_norm_v214gn_cuda_kernelI13__nv_bfloat16Li320ELi1ELi16ELi20ELi1024ELb1ELi128ELi320ELi320ELi4ELb1ELi18ELb0ELb0ENS_16CompileConditionILi1000EEEEEvPT_PKS4_S7_S7_flPfS8_Pj:
	.zero		968


//--------------------- .nv.constant0._ZN13group_norm_v218gn_bwd_cuda_kernelI6__halfLi320ELi3ELi32ELi10ELi1024ELb0ELb1ELi4ELi320ELi320ELi4ELb1ELi1ELb0ELb0ELNS_15WgradSyncMethodE3ENS_16CompileConditionILi1000EEEEEvPT_S6_S6_PKS5_S8_S8_S8_PKfflPfPj --------------------------
	.section	.nv.constant0._ZN13group_norm_v218gn_bwd_cuda_kernelI6__halfLi320ELi3ELi32ELi10ELi1024ELb0ELb1ELi4ELi320ELi320ELi4ELb1ELi1ELb0ELb0ELNS_15WgradSyncMethodE3ENS_16CompileConditionILi1000EEEEEvPT_S6_S6_PKS5_S8_S8_S8_PKfflPfPj,"a",@progbits
	.sectionflags	@""
	.align	4
.nv.constant0._ZN13group_norm_v218gn_bwd_cuda_kernelI6__halfLi320ELi3ELi32ELi10ELi1024ELb0ELb1ELi4ELi320ELi320ELi4ELb1ELi1ELb0ELb0ELNS_15WgradSyncMethodE3ENS_16CompileConditionILi1000EEEEEvPT_S6_S6_PKS5_S8_S8_S8_PKfflPfPj:
	.zero		992


//--------------------- .nv.constant0._ZN13group_norm_v218gn_bwd_cuda_kernelI6__halfLi320ELi1ELi32ELi10ELi1024ELb0ELb1ELi8ELi320ELi320ELi4ELb1ELi1ELb0ELb0ELNS_15WgradSyncMethodE3ENS_16CompileConditionILi1000EEEEEvPT_S6_S6_PKS5_S8_S8_S8_PKfflPfPj --------------------------
	.section	.nv.constant0._ZN13group_norm_v218gn_bwd_cuda_kernelI6__halfLi320ELi1ELi32ELi10ELi1024ELb0ELb1ELi8ELi320ELi320ELi4ELb1ELi1ELb0ELb0ELNS_15WgradSyncMethodE3ENS_16CompileConditionILi1000EEEEEvPT_S6_S6_PKS5_S8_S8_S8_PKfflPfPj,"a",@progbits
	.sectionflags	@""
	.align	4
.nv.constant0._ZN13group_norm_v218gn_bwd_cuda_kernelI6__halfLi320ELi1ELi32ELi10ELi1024ELb0ELb1ELi8ELi320ELi320ELi4ELb1ELi1ELb0ELb0ELNS_15WgradSyncMethodE3ENS_16CompileConditionILi1000EEEEEvPT_S6_S6_PKS5_S8_S8_S8_PKfflPfPj:
	.zero		992


//--------------------- .nv.constant0._ZN13group_norm_v218gn_bwd_cuda_kernelI6__halfLi320ELi3ELi32ELi10ELi1024ELb0ELb1ELi8ELi320ELi320ELi4ELb1ELi2ELb0ELb0ELNS_15WgradSyncMethodE3ENS_16CompileConditionILi1000EEEEEvPT_S6_S6_PKS5_S8_S8_S8_PKfflPfPj --------------------------
	.section	.nv.constant0._ZN13group_norm_v218gn_bwd_cuda_kernelI6__halfLi320ELi3ELi32ELi10ELi1024ELb0ELb1ELi8ELi320ELi320ELi4ELb1ELi2ELb0ELb0ELNS_15WgradSyncMethodE3ENS_16CompileConditionILi1000EEEEEvPT_S6_S6_PKS5_S8_S8_S8_PKfflPfPj,"a",@progbits
	.sectionflags	@""
	.align	4
.nv.constant0._ZN13group_norm_v218gn_bwd_cuda_kernelI6__halfLi320ELi3ELi32ELi10ELi1024ELb0ELb1ELi8ELi320ELi320ELi4ELb1ELi2ELb0ELb0ELNS_15WgradSyncMethodE3ENS_16CompileConditionILi1000EEEEEvPT_S6_S6_PKS5_S8_S8_S8_PKfflPfPj:
	.zero		992


//--------------------- .nv.constant0._ZN13group_norm_v218gn_bwd_cuda_kernelI6__halfLi320ELi1ELi32ELi10ELi1024ELb0ELb1ELi16ELi320ELi320ELi4ELb1ELi2ELb0ELb0ELNS_15WgradSyncMethodE3ENS_16CompileConditionILi1000EEEEEvPT_S6_S6_PKS5_S8_S8_S8_PKfflPfPj --------------------------
	.section	.nv.constant0._ZN13group_norm_v218gn_bwd_cuda_kernelI6__halfLi320ELi1ELi32ELi10ELi1024ELb0ELb1ELi16ELi320ELi320ELi4ELb1ELi2ELb0ELb0ELNS_15WgradSyncMethodE3ENS_16CompileConditionILi1000EEEEEvPT_S6_S6_PKS5_S8_S8_S8_PKfflPfPj,"a",@progbits
	.sectionflags	@""
	.align	4
.nv.constant0._ZN13group_norm_v218gn_bwd_cuda_kernelI6__halfLi320ELi1ELi32ELi10ELi1024ELb0ELb1ELi16ELi320ELi320ELi4ELb1ELi2ELb0ELb0ELNS_15WgradSyncMethodE3ENS_16CompileConditionILi1000EEEEEvPT_S6_S6_PKS5_S8_S8_S8_PKfflPfPj:
	.zero		992


//--------------------- .nv.constant0._ZN13group_norm_v218gn_bwd_cuda_kernelI6__halfLi320ELi3ELi32ELi10ELi1024ELb0ELb1ELi16ELi320ELi320ELi4ELb1ELi5ELb0ELb0ELNS_15WgradSyncMethodE3ENS_16CompileConditionILi1000EEEEEvPT_S6_S6_PKS5_S8_S8_S8_PKfflPfPj --------------------------
	.section	.nv.constant0._ZN13group_norm_v218gn_bwd_cuda_kernelI6__halfLi320ELi3ELi32ELi10ELi1024ELb0ELb1ELi16ELi320ELi320ELi4ELb1ELi5ELb0ELb0ELNS_15WgradSyncMethodE3ENS_16CompileConditionILi1000EEEEEvPT_S6_S6_PKS5_S8_S8_S8_PKfflPfPj,"a",@progbits
	.sectionflags	@""
	.align	4
.nv.constant0._ZN13group_norm_v218gn_bwd_cuda_kernelI6__halfLi320ELi3ELi32ELi10ELi1024ELb0ELb1ELi16ELi320ELi320ELi4ELb1ELi5ELb0ELb0ELNS_15WgradSyncMethodE3ENS_16CompileConditionILi1000EEEEEvPT_S6_S6_PKS5_S8_S8_S8_PKfflPfPj:
	.zero		992


//--------------------- .nv.constant0._ZN13group_norm_v218gn_bwd_cuda_kernelI6__halfLi320ELi1ELi32ELi10ELi1024ELb0ELb1ELi32ELi320ELi320ELi4ELb1ELi4ELb0ELb0ELNS_15WgradSyncMethodE3ENS_16CompileConditionILi1000EEEEEvPT_S6_S6_PKS5_S8_S8_S8_PKfflPfPj --------------------------
	.section	.nv.constant0._ZN13group_norm_v218gn_bwd_cuda_kernelI6__halfLi320ELi1ELi32ELi10ELi1024ELb0ELb1ELi32ELi320ELi320ELi4ELb1ELi4ELb0ELb0ELNS_15WgradSyncMethodE3ENS_16CompileConditionILi1000EEEEEvPT_S6_S6_PKS5_S8_S8_S8_PKfflPfPj,"a",@progbits
	.sectionflags	@""
	.align	4
.nv.constant0._ZN13group_norm_v218gn_bwd_cuda_kernelI6__halfLi320ELi1ELi32ELi10ELi1024ELb0ELb1ELi32ELi320ELi320ELi4ELb1ELi4ELb0ELb0ELNS_15WgradSyncMethodE3ENS_16CompileConditionILi1000EEEEEvPT_S6_S6_PKS5_S8_S8_S8_PKfflPfPj:
	.zero		992


//--------------------- .nv.constant0._ZN13group_norm_v218gn_bwd_cuda_kernelI6__halfLi320ELi1ELi32ELi10ELi1024ELb0ELb1ELi64ELi320ELi320ELi4ELb1ELi9ELb0ELb0ELNS_15WgradSyncMethodE3ENS_16CompileConditionILi1000EEEEEvPT_S6_S6_PKS5_S8_S8_S8_PKfflPfPj --------------------------
	.section	.nv.constant0._ZN13group_norm_v218gn_bwd_cuda_kernelI6__halfLi320ELi1ELi32ELi10ELi1024ELb0ELb1ELi64ELi320ELi320ELi4ELb1ELi9ELb0ELb0ELNS_15WgradSyncMethodE3ENS_16CompileConditionILi1000EEEEEvPT_S6_S6_PKS5_S8_S8_S8_PKfflPfPj,"a",@progbits
	.sectionflags	@""
	.align	4
.nv.constant0._ZN13group_norm_v218gn_bwd_cuda_kernelI6__halfLi320ELi1ELi32ELi10ELi1024ELb0ELb1ELi64ELi320ELi320ELi4ELb1ELi9ELb0ELb0ELNS_15WgradSyncMethodE3ENS_16CompileConditionILi1000EEEEEvPT_S6_S6_PKS5_S8_S8_S8_PKfflPfPj:
	.zero		992


//--------------------- .nv.constant0._ZN13group_norm_v218gn_bwd_cuda_kernelI6__halfLi320ELi3ELi32ELi10ELi1024ELb0ELb1ELi32ELi320ELi320ELi4ELb1ELi10ELb0ELb0ELNS_15WgradSyncMethodE3ENS_16CompileConditionILi1000EEEEEvPT_S6_S6_PKS5_S8_S8_S8_PKfflPfPj --------------------------
	.section	.nv.constant0._ZN13group_norm_v218gn_bwd_cuda_kernelI6__halfLi320ELi3ELi32ELi10ELi1024ELb0ELb1ELi32ELi320ELi320ELi4ELb1ELi10ELb0ELb0ELNS_15WgradSyncMethodE3ENS_16CompileConditionILi1000EEEEEvPT_S6_S6_PKS5_S8_S8_S8_PKfflPfPj,"a",@progbits
	.sectionflags	@""
	.align	4
.nv.constant0._ZN13group_norm_v218gn_bwd_cuda_kernelI6__halfLi320ELi3ELi32ELi10ELi1024ELb0ELb1ELi32ELi320ELi320ELi4ELb1ELi10ELb0ELb0ELNS_15WgradSyncMethodE3ENS_16CompileConditionILi1000EEEEEvPT_S6_S6_PKS5_S8_S8_S8_PKfflPfPj:
	.zero		992


//--------------------- .nv.constant0._ZN13group_norm_v218gn_bwd_cuda_kernelI6__halfLi320ELi2ELi32ELi10ELi1024ELb0ELb1ELi32ELi320ELi320ELi4ELb1ELi9ELb0ELb0ELNS_15WgradSyncMethodE3ENS_16CompileConditionILi1000EEEEEvPT_S6_S6_PKS5_S8_S8_S8_PKfflPfPj --------------------------
	.section	.nv.constant0._ZN13group_norm_v218gn_bwd_cuda_kernelI6__halfLi320ELi2ELi32ELi10ELi1024ELb0ELb1ELi32ELi320ELi320ELi4ELb1ELi9ELb0ELb0ELNS_15WgradSyncMethodE3ENS_16CompileConditionILi1000EEEEEvPT_S6_S6_PKS5_S8_S8_S8_PKfflPfPj,"a",@progbits
	.sectionflags	@""
	.align	4
.nv.constant0._ZN13group_norm_v218gn_bwd_cuda_kernelI6__halfLi320ELi2ELi32ELi10ELi1024ELb0ELb1ELi32ELi320ELi320ELi4ELb1ELi9ELb0ELb0ELNS_15WgradSyncMethodE3ENS_16CompileConditionILi1000EEEEEvPT_S6_S6_PKS5_S8_S8_S8_PKfflPfPj:
	.zero		992


//--------------------- .nv.constant0._ZN13group_norm_v218gn_bwd_cuda_kernelI6__halfLi320ELi3ELi16ELi20ELi1024ELb1ELb1ELi4ELi320ELi320ELi4ELb1ELi1ELb0ELb0ELNS_15WgradSyncMethodE3ENS_16CompileConditionILi1000EEEEEvPT_S6_S6_PKS5_S8_S8_S8_PKfflPfPj --------------------------
	.section	.nv.constant0._ZN13group_norm_v218gn_bwd_cuda_kernelI6__halfLi320ELi3ELi16ELi20ELi1024ELb1ELb1ELi4ELi320ELi320ELi4ELb1ELi1ELb0ELb0ELNS_15WgradSyncMethodE3ENS_16CompileConditionILi1000EEEEEvPT_S6_S6_PKS5_S8_S8_S8_PKfflPfPj,"a",@progbits
	.sectionflags	@""
	.align	4
.nv.constant0._ZN13group_norm_v218gn_bwd_cuda_kernelI6__halfLi320ELi3ELi16ELi20ELi1024ELb1ELb1ELi4ELi320ELi320ELi4ELb1ELi1ELb0ELb0ELNS_15WgradSyncMethodE3ENS_16CompileConditionILi1000EEEEEvPT_S6_S6_PKS5_S8_S8_S8_PKfflPfPj:
	.zero		992


//--------------------- .nv.constant0._ZN13group_norm_v218gn_bwd_cuda_kernelI6__halfLi320ELi1ELi16ELi20ELi1024ELb1ELb1ELi8ELi320ELi320ELi4ELb1ELi1ELb0ELb0ELNS_15WgradSyncMethodE3ENS_16CompileConditionILi1000EEEEEvPT_S6_S6_PKS5_S8_S8_S8_PKfflPfPj --------------------------
	.section	.nv.constant0._ZN13group_norm_v218gn_bwd_cuda_kernelI6__halfLi320ELi1ELi16ELi20ELi1024ELb1ELb1ELi8ELi320ELi320ELi4ELb1ELi1ELb0ELb0ELNS_15WgradSyncMethodE3ENS_16CompileConditionILi1000EEEEEvPT_S6_S6_PKS5_S8_S8_S8_PKfflPfPj,"a",@progbits
	.sectionflags	@""
	.align	4
.nv.constant0._ZN13group_norm_v218gn_bwd_cuda_kernelI6__halfLi320ELi1ELi16ELi20ELi1024ELb1ELb1ELi8ELi320ELi320ELi4ELb1ELi1ELb0ELb0ELNS_15WgradSyncMethodE3ENS_16CompileConditionILi1000EEEEEvPT_S6_S6_PKS5_S8_S8_S8_PKfflPfPj:
	.zero		992


//--------------------- .nv.constant0._ZN13group_norm_v218gn_bwd_cuda_kernelI6__halfLi320ELi3ELi16ELi20ELi1024ELb1ELb1ELi8ELi320ELi320ELi4ELb1ELi2ELb0ELb0ELNS_15WgradSyncMethodE3ENS_16CompileConditionILi1000EEEEEvPT_S6_S6_PKS5_S8_S8_S8_PKfflPfPj --------------------------
	.section	.nv.constant0._ZN13group_norm_v218gn_bwd_cuda_kernelI6__halfLi320ELi3ELi16ELi20ELi1024ELb1ELb1ELi8ELi320ELi320ELi4ELb1ELi2ELb0ELb0ELNS_15WgradSyncMethodE3ENS_16CompileConditionILi1000EEEEEvPT_S6_S6_PKS5_S8_S8_S8_PKfflPfPj,"a",@progbits
	.sectionflags	@""
	.align	4
.nv.constant0._ZN13group_norm_v218gn_bwd_cuda_kernelI6__halfLi320ELi3ELi16ELi20ELi1024ELb1ELb1ELi8ELi320ELi320ELi4ELb1ELi2ELb0ELb0ELNS_15WgradSyncMethodE3ENS_16CompileConditionILi1000EEEEEvPT_S6_S6_PKS5_S8_S8_S8_PKfflPfPj:
	.zero		992


//--------------------- .nv.constant0._ZN13group_norm_v218gn_bwd_cuda_kernelI6__halfLi320ELi1ELi16ELi20ELi1024ELb1ELb1ELi16ELi320ELi320ELi4ELb1ELi2ELb0ELb0ELNS_15WgradSyncMethodE3ENS_16CompileConditionILi1000EEEEEvPT_S6_S6_PKS5_S8_S8_S8_PKfflPfPj --------------------------
	.section	.nv.constant0._ZN13group_norm_v218gn_bwd_cuda_kernelI6__halfLi320ELi1ELi16ELi20ELi1024ELb1ELb1ELi16ELi320ELi320ELi4ELb1ELi2ELb0ELb0ELNS_15WgradSyncMethodE3ENS_16CompileConditionILi1000EEEEEvPT_S6_S6_PKS5_S8_S8_S8_PKfflPfPj,"a",@progbits
	.sectionflags	@""
	.align	4
.nv.constant0._ZN13group_norm_v218gn_bwd_cuda_kernelI6__halfLi320ELi1ELi16ELi20ELi1024ELb1ELb1ELi16ELi320ELi320ELi4ELb1ELi2ELb0ELb0ELNS_15WgradSyncMethodE3ENS_16CompileConditionILi1000EEEEEvPT_S6_S6_PKS5_S8_S8_S8_PKfflPfPj:
	.zero		992


//--------------------- .nv.constant0._ZN13group_norm_v218gn_bwd_cuda_kernelI6__halfLi320ELi3ELi16ELi20ELi1024ELb1ELb1ELi16ELi320ELi320ELi4ELb1ELi5ELb0ELb0ELNS_15WgradSyncMethodE3ENS_16CompileConditionILi1000EEEEEvPT_S6_S6_PKS5_S8_S8_S8_PKfflPfPj --------------------------
	.section	.nv.constant0._ZN13group_norm_v218gn_bwd_cuda_kernelI6__halfLi320ELi3ELi16ELi20ELi1024ELb1ELb1ELi16ELi320ELi320ELi4ELb1ELi5ELb0ELb0ELNS_15WgradSyncMethodE3ENS_16CompileConditionILi1000EEEEEvPT_S6_S6_PKS5_S8_S8_S8_PKfflPfPj,"a",@progbits
	.sectionflags	@""
	.align	4
.nv.constant0._ZN13group_norm_v218gn_bwd_cuda_kernelI6__halfLi320ELi3ELi16ELi20ELi1024ELb1ELb1ELi16ELi320ELi320ELi4ELb1ELi5ELb0ELb0ELNS_15WgradSyncMethodE3ENS_16CompileConditionILi1000EEEEEvPT_S6_S6_PKS5_S8_S8_S8_PKfflPfPj:
	.zero		992


//--------------------- .nv.constant0._ZN13group_norm_v218gn_bwd_cuda_kernelI6__halfLi320ELi1ELi16ELi20ELi1024ELb1ELb1ELi32ELi320ELi320ELi4ELb1ELi4ELb0ELb0ELNS_15WgradSyncMethodE3ENS_16CompileConditionILi1000EEEEEvPT_S6_S6_PKS5_S8_S8_S8_PKfflPfPj --------------------------
	.section	.nv.constant0._ZN13group_norm_v218gn_bwd_cuda_kernelI6__halfLi320ELi1ELi16ELi20ELi1024ELb1ELb1ELi32ELi320ELi320ELi4ELb1ELi4ELb0ELb0ELNS_15WgradSyncMethodE3ENS_16CompileConditionILi1000EEEEEvPT_S6_S6_PKS5_S8_S8_S8_PKfflPfPj,"a",@progbits
	.sectionflags	@""
	.align	4
.nv.constant0._ZN13group_norm_v218gn_bwd_cuda_kernelI6__halfLi320ELi1ELi16ELi20ELi1024ELb1ELb1ELi32ELi320ELi320ELi4ELb1ELi4ELb0ELb0ELNS_15WgradSyncMethodE3ENS_16CompileConditionILi1000EEEEEvPT_S6_S6_PKS5_S8_S8_S8_PKfflPfPj:
	.zero		992


//--------------------- .nv.constant0._ZN13group_norm_v218gn_bwd_cuda_kernelI6__halfLi320ELi1ELi16ELi20ELi1024ELb1ELb1ELi64ELi320ELi320ELi4ELb1ELi9ELb0ELb0ELNS_15WgradSyncMethodE3ENS_16CompileConditionILi1000EEEEEvPT_S6_S6_PKS5_S8_S8_S8_PKfflPfPj --------------------------
	.section	.nv.constant0._ZN13group_norm_v218gn_bwd_cuda_kernelI6__halfLi320ELi1ELi16ELi20ELi1024ELb1ELb1ELi64ELi320ELi320ELi4ELb1ELi9ELb0ELb0ELNS_15WgradSyncMethodE3ENS_16CompileConditionILi1000EEEEEvPT_S6_S6_PKS5_S8_S8_S8_PKfflPfPj,"a",@progbits
	.sectionflags	@""
	.align	4
.nv.constant0._ZN13group_norm_v218gn_bwd_cuda_kernelI6__halfLi320ELi1ELi16ELi20ELi1024ELb1ELb1ELi64ELi320ELi320ELi4ELb1ELi9ELb0ELb0ELNS_15WgradSyncMethodE3ENS_16CompileConditionILi1000EEEEEvPT_S6_S6_PKS5_S8_S8_S8_PKfflPfPj:
	.zero		992


//--------------------- .nv.constant0._ZN13group_norm_v218gn_bwd_cuda_kernelI6__halfLi320ELi3ELi16ELi20ELi1024ELb1ELb1ELi32ELi320ELi320ELi4ELb1ELi10ELb0ELb0ELNS_15WgradSyncMethodE3ENS_16CompileConditionILi1000EEEEEvPT_S6_S6_PKS5_S8_S8_S8_PKfflPfPj --------------------------
	.section	.nv.constant0._ZN13group_norm_v218gn_bwd_cuda_kernelI6__halfLi320ELi3ELi16ELi20ELi1024ELb1ELb1ELi32ELi320ELi320ELi4ELb1ELi10ELb0ELb0ELNS_15WgradSyncMethodE3ENS_16CompileConditionILi1000EEEEEvPT_S6_S6_PKS5_S8_S8_S8_PKfflPfPj,"a",@progbits
	.sectionflags	@""
	.align	4
.nv.constant0._ZN13group_norm_v218gn_bwd_cuda_kernelI6__halfLi320ELi3ELi16ELi20ELi1024ELb1ELb1ELi32ELi320ELi320ELi4ELb1ELi10ELb0ELb0ELNS_15WgradSyncMethodE3ENS_16CompileConditionILi1000EEEEEvPT_S6_S6_PKS5_S8_S8_S8_PKfflPfPj:
	.zero		992


//--------------------- .nv.constant0._ZN13group_norm_v218gn_bwd_cuda_kernelI6__halfLi320ELi2ELi16ELi20ELi1024ELb1ELb1ELi32ELi320ELi320ELi4ELb1ELi9ELb0ELb0ELNS_15WgradSyncMethodE3ENS_16CompileConditionILi1000EEEEEvPT_S6_S6_PKS5_S8_S8_S8_PKfflPfPj --------------------------
	.section	.nv.constant0._ZN13group_norm_v218gn_bwd_cuda_kernelI6__halfLi320ELi2ELi16ELi20ELi1024ELb1ELb1ELi32ELi320ELi320ELi4ELb1ELi9ELb0ELb0ELNS_15WgradSyncMethodE3ENS_16CompileConditionILi1000EEEEEvPT_S6_S6_PKS5_S8_S8_S8_PKfflPfPj,"a",@progbits
	.sectionflags	@""
	.align	4
.nv.constant0._ZN13group_norm_v218gn_bwd_cuda_kernelI6__halfLi320ELi2ELi16ELi20ELi1024ELb1ELb1ELi32ELi320ELi320ELi4ELb1ELi9ELb0ELb0ELNS_15WgradSyncMethodE3ENS_16CompileConditionILi1000EEEEEvPT_S6_S6_PKS5_S8_S8_S8_PKfflPfPj:
	.zero		992


//--------------------- .nv.constant0._ZN13group_norm_v214gn_cuda_kernelI6__halfLi320ELi1ELi32ELi10ELi1024ELb0ELi1024ELi10ELi10ELi2ELb0ELi116ELb0ELb0ENS_16CompileConditionILi1000EEEEEvPT_PKS4_S7_S7_flPfS8_Pj --------------------------
	.section	.nv.constant0._ZN13group_norm_v214gn_cuda_kernelI6__halfLi320ELi1ELi32ELi10ELi1024ELb0ELi1024ELi10ELi10ELi2ELb0ELi116ELb0ELb0ENS_16CompileConditionILi1000EEEEEvPT_PKS4_S7_S7_flPfS8_Pj,"a",@progbits
	.sectionflags	@""
	.align	4
.nv.constant0._ZN13group_norm_v214gn_cuda_kernelI6__halfLi320ELi1ELi32ELi10ELi1024ELb0ELi1024ELi10ELi10ELi2ELb0ELi116ELb0ELb0ENS_16CompileConditionILi1000EEEEEvPT_PKS4_S7_S7_flPfS8_Pj:
	.zero		968


//--------------------- .nv.constant0._ZN13group_norm_v214gn_cuda_kernelI6__halfLi320ELi1ELi32ELi10ELi1024ELb0ELi1024ELi10ELi10ELi2ELb0ELi148ELb0ELb0ENS_16CompileConditionILi1000EEEEEvPT_PKS4_S7_S7_flPfS8_Pj --------------------------
	.section	.nv.constant0._ZN13group_norm_v214gn_cuda_kernelI6__halfLi320ELi1ELi32ELi10ELi1024ELb0ELi1024ELi10ELi10ELi2ELb0ELi148ELb0ELb0ENS_16CompileConditionILi1000EEEEEvPT_PKS4_S7_S7_flPfS8_Pj,"a",@progbits
	.sectionflags	@""
	.align	4
.nv.constant0._ZN13group_norm_v214gn_cuda_kernelI6__halfLi320ELi1ELi32ELi10ELi1024ELb0ELi1024ELi10ELi10ELi2ELb0ELi148ELb0ELb0ENS_16CompileConditionILi1000EEEEEvPT_PKS4_S7_S7_flPfS8_Pj:
	.zero		968


//--------------------- .nv.constant0._ZN13group_norm_v214gn_cuda_kernelI6__halfLi320ELi3ELi16ELi20ELi1024ELb1ELi4ELi320ELi320ELi4ELb1ELi1ELb0ELb0ENS_16CompileConditionILi1000EEEEEvPT_PKS4_S7_S7_flPfS8_Pj --------------------------
	.section	.nv.constant0._ZN13group_norm_v214gn_cuda_kernelI6__halfLi320ELi3ELi16ELi20ELi1024ELb1ELi4ELi320ELi320ELi4ELb1ELi1ELb0ELb0ENS_16CompileConditionILi1000EEEEEvPT_PKS4_S7_S7_flPfS8_Pj,"a",@progbits
	.sectionflags	@""
	.align	4
.nv.constant0._ZN13group_norm_v214gn_cuda_kernelI6__halfLi320ELi3ELi16ELi20ELi1024ELb1ELi4ELi320ELi320ELi4ELb1ELi1ELb0ELb0ENS_16CompileConditionILi1000EEEEEvPT_PKS4_S7_S7_flPfS8_Pj:
	.zero		968


//--------------------- .nv.constant0._ZN13group_norm_v214gn_cuda_kernelI6__halfLi320ELi1ELi16ELi20ELi1024ELb1ELi8ELi320ELi320ELi4ELb1ELi1ELb0ELb0ENS_16CompileConditionILi1000EEEEEvPT_PKS4_S7_S7_flPfS8_Pj --------------------------
	.section	.nv.constant0._ZN13group_norm_v214gn_cuda_kernelI6__halfLi320ELi1ELi16ELi20ELi1024ELb1ELi8ELi320ELi320ELi4ELb1ELi1ELb0ELb0ENS_16CompileConditionILi1000EEEEEvPT_PKS4_S7_S7_flPfS8_Pj,"a",@progbits
	.sectionflags	@""
	.align	4
.nv.constant0._ZN13group_norm_v214gn_cuda_kernelI6__halfLi320ELi1ELi16ELi20ELi1024ELb1ELi8ELi320ELi320ELi4ELb1ELi1ELb0ELb0ENS_16CompileConditionILi1000EEEEEvPT_PKS4_S7_S7_flPfS8_Pj:
	.zero		968


//--------------------- .nv.constant0._ZN13group_norm_v214gn_cuda_kernelI6__halfLi320ELi3ELi16ELi20ELi1024ELb1ELi8ELi320ELi320ELi4ELb1ELi2ELb0ELb0ENS_16CompileConditionILi1000EEEEEvPT_PKS4_S7_S7_flPfS8_Pj --------------------------
	.section	.nv.constant0._ZN13group_norm_v214gn_cuda_kernelI6__halfLi320ELi3ELi16ELi20ELi1024ELb1ELi8ELi320ELi320ELi4ELb1ELi2ELb0ELb0ENS_16CompileConditionILi1000EEEEEvPT_PKS4_S7_S7_flPfS8_Pj,"a",@progbits
	.sectionflags	@""
	.align	4
.nv.constant0._ZN13group_norm_v214gn_cuda_kernelI6__halfLi320ELi3ELi16ELi20ELi1024ELb1ELi8ELi320ELi320ELi4ELb1ELi2ELb0ELb0ENS_16CompileConditionILi1000EEEEEvPT_PKS4_S7_S7_flPfS8_Pj:
	.zero		968


//--------------------- .nv.constant0._ZN13group_norm_v214gn_cuda_kernelI6__halfLi320ELi1ELi16ELi20ELi1024ELb1ELi16ELi320ELi320ELi4ELb1ELi2ELb0ELb0ENS_16CompileConditionILi1000EEEEEvPT_PKS4_S7_S7_flPfS8_Pj --------------------------
	.section	.nv.constant0._ZN13group_norm_v214gn_cuda_kernelI6__halfLi320ELi1ELi16ELi20ELi1024ELb1ELi16ELi320ELi320ELi4ELb1ELi2ELb0ELb0ENS_16CompileConditionILi1000EEEEEvPT_PKS4_S7_S7_flPfS8_Pj,"a",@progbits
	.sectionflags	@""
	.align	4
.nv.constant0._ZN13group_norm_v214gn_cuda_kernelI6__halfLi320ELi1ELi16ELi20ELi1024ELb1ELi16ELi320ELi320ELi4ELb1ELi2ELb0ELb0ENS_16CompileConditionILi1000EEEEEvPT_PKS4_S7_S7_flPfS8_Pj:
	.zero		968


//--------------------- .nv.constant0._ZN13group_norm_v214gn_cuda_kernelI6__halfLi320ELi3ELi16ELi20ELi1024ELb1ELi16ELi320ELi320ELi4ELb1ELi5ELb0ELb0ENS_16CompileConditionILi1000EEEEEvPT_PKS4_S7_S7_flPfS8_Pj --------------------------
	.section	.nv.constant0._ZN13group_norm_v214gn_cuda_kernelI6__halfLi320ELi3ELi16ELi20ELi1024ELb1ELi16ELi320ELi320ELi4ELb1ELi5ELb0ELb0ENS_16CompileConditionILi1000EEEEEvPT_PKS4_S7_S7_flPfS8_Pj,"a",@progbits
	.sectionflags	@""
	.align	4
.nv.constant0._ZN13group_norm_v214gn_cuda_kernelI6__halfLi320ELi3ELi16ELi20ELi1024ELb1ELi16ELi320ELi320ELi4ELb1ELi5ELb0ELb0ENS_16CompileConditionILi1000EEEEEvPT_PKS4_S7_S7_flPfS8_Pj:
	.zero		968


//--------------------- .nv.constant0._ZN13group_norm_v214gn_cuda_kernelI6__halfLi320ELi1ELi16ELi20ELi1024ELb1ELi32ELi320ELi320ELi4ELb1ELi4ELb0ELb0ENS_16CompileConditionILi1000EEEEEvPT_PKS4_S7_S7_flPfS8_Pj --------------------------
	.section	.nv.constant0._ZN13group_norm_v214gn_cuda_kernelI6__halfLi320ELi1ELi16ELi20ELi1024ELb1ELi32ELi320ELi320ELi4ELb1ELi4ELb0ELb0ENS_16CompileConditionILi1000EEEEEvPT_PKS4_S7_S7_flPfS8_Pj,"a",@progbits
	.sectionflags	@""
	.align	4
.nv.constant0._ZN13group_norm_v214gn_cuda_kernelI6__halfLi320ELi1ELi16ELi20ELi1024ELb1ELi32ELi320ELi320ELi4ELb1ELi4ELb0ELb0ENS_16CompileConditionILi1000EEEEEvPT_PKS4_S7_S7_flPfS8_Pj:
	.zero		968


//--------------------- .nv.constant0._ZN13group_norm_v214gn_cuda_kernelI6__halfLi320ELi3ELi16ELi20ELi1024ELb1ELi32ELi320ELi320ELi4ELb1ELi10ELb0ELb0ENS_16CompileConditionILi1000EEEEEvPT_PKS4_S7_S7_flPfS8_Pj --------------------------
	.section	.nv.constant0._ZN13group_norm_v214gn_cuda_kernelI6__halfLi320ELi3ELi16ELi20ELi1024ELb1ELi32ELi320ELi320ELi4ELb1ELi10ELb0ELb0ENS_16CompileConditionILi1000EEEEEvPT_PKS4_S7_S7_flPfS8_Pj,"a",@progbits
	.sectionflags	@""
	.align	4
.nv.constant0._ZN13group_norm_v214gn_cuda_kernelI6__halfLi320ELi3ELi16ELi20ELi1024ELb1ELi32ELi320ELi320ELi4ELb1ELi10ELb0ELb0ENS_16CompileConditionILi1000EEEEEvPT_PKS4_S7_S7_flPfS8_Pj:
	.zero		968


//--------------------- .nv.constant0._ZN13group_norm_v214gn_cuda_kernelI6__halfLi320ELi1ELi16ELi20ELi1024ELb1ELi64ELi320ELi320ELi4ELb1ELi9ELb0ELb0ENS_16CompileConditionILi1000EEEEEvPT_PKS4_S7_S7_flPfS8_Pj --------------------------
	.section	.nv.constant0._ZN13group_norm_v214gn_cuda_kernelI6__halfLi320ELi1ELi16ELi20ELi1024ELb1ELi64ELi320ELi320ELi4ELb1ELi9ELb0ELb0ENS_16CompileConditionILi1000EEEEEvPT_PKS4_S7_S7_flPfS8_Pj,"a",@progbits
	.sectionflags	@""
	.align	4
.nv.constant0._ZN13group_norm_v214gn_cuda_kernelI6__halfLi320ELi1ELi16ELi20ELi1024ELb1ELi64ELi320ELi320ELi4ELb1ELi9ELb0ELb0ENS_16CompileConditionILi1000EEEEEvPT_PKS4_S7_S7_flPfS8_Pj:
	.zero		968


//--------------------- .nv.constant0._ZN13group_norm_v214gn_cuda_kernelI6__halfLi320ELi3ELi16ELi20ELi1024ELb1ELi64ELi320ELi320ELi4ELb1ELi21ELb0ELb0ENS_16CompileConditionILi1000EEEEEvPT_PKS4_S7_S7_flPfS8_Pj --------------------------
	.section	.nv.constant0._ZN13group_norm_v214gn_cuda_kernelI6__halfLi320ELi3ELi16ELi20ELi1024ELb1ELi64ELi320ELi320ELi4ELb1ELi21ELb0ELb0ENS_16CompileConditionILi1000EEEEEvPT_PKS4_S7_S7_flPfS8_Pj,"a",@progbits
	.sectionflags	@""
	.align	4
.nv.constant0._ZN13group_norm_v214gn_cuda_kernelI6__halfLi320ELi3ELi16ELi20ELi1024ELb1ELi64ELi320ELi320ELi4ELb1ELi21ELb0ELb0ENS_16CompileConditionILi1000EEEEEvPT_PKS4_S7_S7_flPfS8_Pj:
	.zero		968


//--------------------- .nv.constant0._ZN13group_norm_v214gn_cuda_kernelI6__halfLi320ELi1ELi16ELi20ELi1024ELb1ELi128ELi320ELi320ELi4ELb1ELi18ELb0ELb0ENS_16CompileConditionILi1000EEEEEvPT_PKS4_S7_S7_flPfS8_Pj --------------------------
	.section	.nv.constant0._ZN13group_norm_v214gn_cuda_kernelI6__halfLi320ELi1ELi16ELi20ELi1024ELb1ELi128ELi320ELi320ELi4ELb1ELi18ELb0ELb0ENS_16CompileConditionILi1000EEEEEvPT_PKS4_S7_S7_flPfS8_Pj,"a",@progbits
	.sectionflags	@""
	.align	4
.nv.constant0._ZN13group_norm_v214gn_cuda_kernelI6__halfLi320ELi1ELi16ELi20ELi1024ELb1ELi128ELi320ELi320ELi4ELb1ELi18ELb0ELb0ENS_16CompileConditionILi1000EEEEEvPT_PKS4_S7_S7_flPfS8_Pj:
	.zero		968


//--------------------- SYMBOLS --------------------------

	.type		.nv.reservedSmem.offset0,@object
	.size		.nv.reservedSmem.offset0,0x4
